def attn_fwd(
    Q,
    K,
    V,
    Out,
    Lse,
    sm_scale,
    stride_qz,
    stride_qh,
    stride_qm,
    stride_qk,
    stride_kz,
    stride_kh,
    stride_kn,
    stride_kk,
    stride_vz,
    stride_vh,
    stride_vn,
    stride_vk,
    stride_oz,
    stride_oh,
    stride_om,
    stride_ok,
    seqlen_q,
    seqlen_k,
    BLOCK_M: tl.constexpr,
    BLOCK_N: tl.constexpr,
    HEAD_DIM: tl.constexpr,
    CAUSAL: tl.constexpr,
):
    start_m = tl.program_id(0)
    off_hz = tl.program_id(1)
    q_off = off_hz * stride_qh
    k_off = off_hz * stride_kh
    v_off = off_hz * stride_vh
    offs_m = start_m * BLOCK_M + tl.arange(0, BLOCK_M)
    offs_d = tl.arange(0, HEAD_DIM)
    offs_n = tl.arange(0, BLOCK_N)
    q_ptrs = Q + q_off + offs_m[:, None] * stride_qm + offs_d[None, :] * stride_qk
    k_ptrs = K + k_off + offs_d[:, None] * stride_kk + offs_n[None, :] * stride_kn
    v_ptrs = V + v_off + offs_n[:, None] * stride_vn + offs_d[None, :] * stride_vk
    m_i = tl.full([BLOCK_M], float("-inf"), dtype=tl.float32)
    l_i = tl.zeros([BLOCK_M], dtype=tl.float32) + 1.0
    acc = tl.zeros([BLOCK_M, HEAD_DIM], dtype=tl.float32)
    q = tl.load(q_ptrs)
    acc, l_i, m_i = _attn_fwd_inner(
        acc,
        l_i,
        m_i,
        q,
        k_ptrs,
        v_ptrs,
        sm_scale,
        stride_kn,
        stride_vn,
        start_m,
        seqlen_k,
        BLOCK_M,
        BLOCK_N,
        HEAD_DIM,
        CAUSAL,
    )
    acc = acc / l_i[:, None]
    lse = m_i + tl.math.log2(l_i) / 1.4426950408889634
    o_ptrs = (
        Out
        + off_hz * stride_oh
        + offs_m[:, None] * stride_om
        + offs_d[None, :] * stride_ok
    )
    tl.store(o_ptrs, acc.to(Out.dtype.element_ty))
    tl.store(Lse + off_hz * seqlen_q + offs_m, lse)

# config = {"BLOCK_M": 64, "BLOCK_N": 128, "HEAD_DIM": 128, "arch": "sm_90", "causal": true, "dtype": "bf16", "num_stages": 2, "num_warps": 4}
# arch = sm_90


// ===== COMPILED SASS (sm_90a) =====

	.target	sm_90a

	.elftype	@"ET_EXEC"


//--------------------- .note.nv.tkinfo           --------------------------
	.section	.note.nv.tkinfo,"",@"SHT_NOTE"
	.sectionflags	@"SHF_NOTE_NV_TKINFO"
	.tkinfo
        /*0018*/ 	.word	0x00000002
        /*0030*/ 	.string	""
        /*0030*/ 	.string	"ptxas"
        /*0030*/ 	.string	"Cuda compilation tools, release 13.0, V13.0.88"
        /*0030*/ 	.string	"Build cuda_13.0.r13.0/compiler.36424714_0"
        /*0030*/ 	.string	"-v  -suppress-debug-info  -lineinfo  -arch sm_90a "



//--------------------- .note.nv.cuinfo           --------------------------
	.section	.note.nv.cuinfo,"",@"SHT_NOTE"
	.sectionflags	@"SHF_NOTE_NV_CUINFO"
        /*0018*/ 	.short	0x0002
        /*001a*/ 	.short	0x005a
        /*001c*/ 	.short	0x0082
	.zero		2


//--------------------- .nv.info                  --------------------------
	.section	.nv.info,"",@"SHT_CUDA_INFO"
	.align	4


	//----- nvinfo : EIATTR_REGCOUNT
	.align		4
        /*0000*/ 	.byte	0x04, 0x2f
        /*0002*/ 	.short	(.L_2 - .L_1)
	.align		4
.L_1:
        /*0004*/ 	.word	index@(attn_fwd)
        /*0008*/ 	.word	0x000000ff


	//----- nvinfo : EIATTR_FRAME_SIZE
	.align		4
.L_2:
        /*000c*/ 	.byte	0x04, 0x11
        /*000e*/ 	.short	(.L_4 - .L_3)
	.align		4
.L_3:
        /*0010*/ 	.word	index@(attn_fwd)
        /*0014*/ 	.word	0x00000598


	//----- nvinfo : EIATTR_MIN_STACK_SIZE
	.align		4
.L_4:
        /*0018*/ 	.byte	0x04, 0x12
        /*001a*/ 	.short	(.L_6 - .L_5)
	.align		4
.L_5:
        /*001c*/ 	.word	index@(attn_fwd)
        /*0020*/ 	.word	0x00000598
.L_6:


//--------------------- .nv.compat                --------------------------
	.section	.nv.compat,"",@"SHT_CUDA_COMPAT_INFO"
	.align	4
        /*0000*/ 	.byte	0x02, 0x09, 0x01, 0x00, 0x02, 0x02, 0x04, 0x00, 0x02, 0x05, 0x05, 0x00, 0x03, 0x07, 0x01, 0x01
        /*0010*/ 	.byte	0x02, 0x03, 0x00, 0x00, 0x02, 0x06, 0x01, 0x00, 0x04, 0x0b, 0x08, 0x00, 0x00, 0x00, 0x00, 0x00
        /*0020*/ 	.byte	0x00, 0x00, 0x00, 0x00


//--------------------- .nv.info.attn_fwd         --------------------------
	.section	.nv.info.attn_fwd,"",@"SHT_CUDA_INFO"
	.sectionflags	@""
	.align	4


	//----- nvinfo : EIATTR_CUDA_API_VERSION
	.align		4
        /*0000*/ 	.byte	0x04, 0x37
        /*0002*/ 	.short	(.L_8 - .L_7)
.L_7:
        /*0004*/ 	.word	0x00000082


	//----- nvinfo : EIATTR_KPARAM_INFO
	.align		4
.L_8:
        /*0008*/ 	.byte	0x04, 0x17
        /*000a*/ 	.short	(.L_10 - .L_9)
.L_9:
        /*000c*/ 	.word	0x00000000
        /*0010*/ 	.short	0x0019
        /*0012*/ 	.short	0x0080
        /*0014*/ 	.byte	0x00, 0xf4, 0x21, 0x00


	//----- nvinfo : EIATTR_KPARAM_INFO
	.align		4
.L_10:
        /*0018*/ 	.byte	0x04, 0x17
        /*001a*/ 	.short	(.L_12 - .L_11)
.L_11:
        /*001c*/ 	.word	0x00000000
        /*0020*/ 	.short	0x0018
        /*0022*/ 	.short	0x0078
        /*0024*/ 	.byte	0x00, 0xf4, 0x21, 0x00


	//----- nvinfo : EIATTR_KPARAM_INFO
	.align		4
.L_12:
        /*0028*/ 	.byte	0x04, 0x17
        /*002a*/ 	.short	(.L_14 - .L_13)
.L_13:
        /*002c*/ 	.word	0x00000000
        /*0030*/ 	.short	0x0017
        /*0032*/ 	.short	0x0070
        /*0034*/ 	.byte	0x00, 0xf0, 0x11, 0x00


	//----- nvinfo : EIATTR_KPARAM_INFO
	.align		4
.L_14:
        /*0038*/ 	.byte	0x04, 0x17
        /*003a*/ 	.short	(.L_16 - .L_15)
.L_15:
        /*003c*/ 	.word	0x00000000
        /*0040*/ 	.short	0x0016
        /*0042*/ 	.short	0x006c
        /*0044*/ 	.byte	0x00, 0xf0, 0x11, 0x00


	//----- nvinfo : EIATTR_KPARAM_INFO
	.align		4
.L_16:
        /*0048*/ 	.byte	0x04, 0x17
        /*004a*/ 	.short	(.L_18 - .L_17)
.L_17:
        /*004c*/ 	.word	0x00000000
        /*0050*/ 	.short	0x0015
        /*0052*/ 	.short	0x0068
        /*0054*/ 	.byte	0x00, 0xf0, 0x11, 0x00


	//----- nvinfo : EIATTR_KPARAM_INFO
	.align		4
.L_18:
        /*0058*/ 	.byte	0x04, 0x17
        /*005a*/ 	.short	(.L_20 - .L_19)
.L_19:
        /*005c*/ 	.word	0x00000000
        /*0060*/ 	.short	0x0014
        /*0062*/ 	.short	0x0064
        /*0064*/ 	.byte	0x00, 0xf0, 0x11, 0x00


	//----- nvinfo : EIATTR_KPARAM_INFO
	.align		4
.L_20:
        /*0068*/ 	.byte	0x04, 0x17
        /*006a*/ 	.short	(.L_22 - .L_21)
.L_21:
        /*006c*/ 	.word	0x00000000
        /*0070*/ 	.short	0x0013
        /*0072*/ 	.short	0x0060
        /*0074*/ 	.byte	0x00, 0xf0, 0x11, 0x00


	//----- nvinfo : EIATTR_KPARAM_INFO
	.align		4
.L_22:
        /*0078*/ 	.byte	0x04, 0x17
        /*007a*/ 	.short	(.L_24 - .L_23)
.L_23:
        /*007c*/ 	.word	0x00000000
        /*0080*/ 	.short	0x0012
        /*0082*/ 	.short	0x005c
        /*0084*/ 	.byte	0x00, 0xf0, 0x11, 0x00


	//----- nvinfo : EIATTR_KPARAM_INFO
	.align		4
.L_24:
        /*0088*/ 	.byte	0x04, 0x17
        /*008a*/ 	.short	(.L_26 - .L_25)
.L_25:
        /*008c*/ 	.word	0x00000000
        /*0090*/ 	.short	0x0011
        /*0092*/ 	.short	0x0058
        /*0094*/ 	.byte	0x00, 0xf0, 0x11, 0x00


	//----- nvinfo : EIATTR_KPARAM_INFO
	.align		4
.L_26:
        /*0098*/ 	.byte	0x04, 0x17
        /*009a*/ 	.short	(.L_28 - .L_27)
.L_27:
        /*009c*/ 	.word	0x00000000
        /*00a0*/ 	.short	0x0010
        /*00a2*/ 	.short	0x0054
        /*00a4*/ 	.byte	0x00, 0xf0, 0x11, 0x00


	//----- nvinfo : EIATTR_KPARAM_INFO
	.align		4
.L_28:
        /*00a8*/ 	.byte	0x04, 0x17
        /*00aa*/ 	.short	(.L_30 - .L_29)
.L_29:
        /*00ac*/ 	.word	0x00000000
        /*00b0*/ 	.short	0x000f
        /*00b2*/ 	.short	0x0050
        /*00b4*/ 	.byte	0x00, 0xf0, 0x11, 0x00


	//----- nvinfo : EIATTR_KPARAM_INFO
	.align		4
.L_30:
        /*00b8*/ 	.byte	0x04, 0x17
        /*00ba*/ 	.short	(.L_32 - .L_31)
.L_31:
        /*00bc*/ 	.word	0x00000000
        /*00c0*/ 	.short	0x000e
        /*00c2*/ 	.short	0x004c
        /*00c4*/ 	.byte	0x00, 0xf0, 0x11, 0x00


	//----- nvinfo : EIATTR_KPARAM_INFO
	.align		4
.L_32:
        /*00c8*/ 	.byte	0x04, 0x17
        /*00ca*/ 	.short	(.L_34 - .L_33)
.L_33:
        /*00cc*/ 	.word	0x00000000
        /*00d0*/ 	.short	0x000d
        /*00d2*/ 	.short	0x0048
        /*00d4*/ 	.byte	0x00, 0xf0, 0x11, 0x00


	//----- nvinfo : EIATTR_KPARAM_INFO
	.align		4
.L_34:
        /*00d8*/ 	.byte	0x04, 0x17
        /*00da*/ 	.short	(.L_36 - .L_35)
.L_35:
        /*00dc*/ 	.word	0x00000000
        /*00e0*/ 	.short	0x000c
        /*00e2*/ 	.short	0x0044
        /*00e4*/ 	.byte	0x00, 0xf0, 0x11, 0x00


	//----- nvinfo : EIATTR_KPARAM_INFO
	.align		4
.L_36:
        /*00e8*/ 	.byte	0x04, 0x17
        /*00ea*/ 	.short	(.L_38 - .L_37)
.L_37:
        /*00ec*/ 	.word	0x00000000
        /*00f0*/ 	.short	0x000b
        /*00f2*/ 	.short	0x0040
        /*00f4*/ 	.byte	0x00, 0xf0, 0x11, 0x00


	//----- nvinfo : EIATTR_KPARAM_INFO
	.align		4
.L_38:
        /*00f8*/ 	.byte	0x04, 0x17
        /*00fa*/ 	.short	(.L_40 - .L_39)
.L_39:
        /*00fc*/ 	.word	0x00000000
        /*0100*/ 	.short	0x000a
        /*0102*/ 	.short	0x003c
        /*0104*/ 	.byte	0x00, 0xf0, 0x11, 0x00


	//----- nvinfo : EIATTR_KPARAM_INFO
	.align		4
.L_40:
        /*0108*/ 	.byte	0x04, 0x17
        /*010a*/ 	.short	(.L_42 - .L_41)
.L_41:
        /*010c*/ 	.word	0x00000000
        /*0110*/ 	.short	0x0009
        /*0112*/ 	.short	0x0038
        /*0114*/ 	.byte	0x00, 0xf0, 0x11, 0x00


	//----- nvinfo : EIATTR_KPARAM_INFO
	.align		4
.L_42:
        /*0118*/ 	.byte	0x04, 0x17
        /*011a*/ 	.short	(.L_44 - .L_43)
.L_43:
        /*011c*/ 	.word	0x00000000
        /*0120*/ 	.short	0x0008
        /*0122*/ 	.short	0x0034
        /*0124*/ 	.byte	0x00, 0xf0, 0x11, 0x00


	//----- nvinfo : EIATTR_KPARAM_INFO
	.align		4
.L_44:
        /*0128*/ 	.byte	0x04, 0x17
        /*012a*/ 	.short	(.L_46 - .L_45)
.L_45:
        /*012c*/ 	.word	0x00000000
        /*0130*/ 	.short	0x0007
        /*0132*/ 	.short	0x0030
        /*0134*/ 	.byte	0x00, 0xf0, 0x11, 0x00


	//----- nvinfo : EIATTR_KPARAM_INFO
	.align		4
.L_46:
        /*0138*/ 	.byte	0x04, 0x17
        /*013a*/ 	.short	(.L_48 - .L_47)
.L_47:
        /*013c*/ 	.word	0x00000000
        /*0140*/ 	.short	0x0006
        /*0142*/ 	.short	0x002c
        /*0144*/ 	.byte	0x00, 0xf0, 0x11, 0x00


	//----- nvinfo : EIATTR_KPARAM_INFO
	.align		4
.L_48:
        /*0148*/ 	.byte	0x04, 0x17
        /*014a*/ 	.short	(.L_50 - .L_49)
.L_49:
        /*014c*/ 	.word	0x00000000
        /*0150*/ 	.short	0x0005
        /*0152*/ 	.short	0x0028
        /*0154*/ 	.byte	0x00, 0xf0, 0x11, 0x00


	//----- nvinfo : EIATTR_KPARAM_INFO
	.align		4
.L_50:
        /*0158*/ 	.byte	0x04, 0x17
        /*015a*/ 	.short	(.L_52 - .L_51)
.L_51:
        /*015c*/ 	.word	0x00000000
        /*0160*/ 	.short	0x0004
        /*0162*/ 	.short	0x0020
        /*0164*/ 	.byte	0x00, 0xf4, 0x21, 0x00


	//----- nvinfo : EIATTR_KPARAM_INFO
	.align		4
.L_52:
        /*0168*/ 	.byte	0x04, 0x17
        /*016a*/ 	.short	(.L_54 - .L_53)
.L_53:
        /*016c*/ 	.word	0x00000000
        /*0170*/ 	.short	0x0003
        /*0172*/ 	.short	0x0018
        /*0174*/ 	.byte	0x00, 0xf4, 0x21, 0x00


	//----- nvinfo : EIATTR_KPARAM_INFO
	.align		4
.L_54:
        /*0178*/ 	.byte	0x04, 0x17
        /*017a*/ 	.short	(.L_56 - .L_55)
.L_55:
        /*017c*/ 	.word	0x00000000
        /*0180*/ 	.short	0x0002
        /*0182*/ 	.short	0x0010
        /*0184*/ 	.byte	0x00, 0xf4, 0x21, 0x00


	//----- nvinfo : EIATTR_KPARAM_INFO
	.align		4
.L_56:
        /*0188*/ 	.byte	0x04, 0x17
        /*018a*/ 	.short	(.L_58 - .L_57)
.L_57:
        /*018c*/ 	.word	0x00000000
        /*0190*/ 	.short	0x0001
        /*0192*/ 	.short	0x0008
        /*0194*/ 	.byte	0x00, 0xf4, 0x21, 0x00


	//----- nvinfo : EIATTR_KPARAM_INFO
	.align		4
.L_58:
        /*0198*/ 	.byte	0x04, 0x17
        /*019a*/ 	.short	(.L_60 - .L_59)
.L_59:
        /*019c*/ 	.word	0x00000000
        /*01a0*/ 	.short	0x0000
        /*01a2*/ 	.short	0x0000
        /*01a4*/ 	.byte	0x00, 0xf4, 0x21, 0x00


	//----- nvinfo : EIATTR_SPARSE_MMA_MASK
	.align		4
.L_60:
        /*01a8*/ 	.byte	0x03, 0x50
        /*01aa*/ 	.short	0x0000


	//----- nvinfo : EIATTR_MAXREG_COUNT
	.align		4
        /*01ac*/ 	.byte	0x03, 0x1b
        /*01ae*/ 	.short	0x00ff


	//----- nvinfo : EIATTR_NUM_BARRIERS
	.align		4
        /*01b0*/ 	.byte	0x02, 0x4c
        /*01b2*/ 	.byte	0x01
	.zero		1


	//----- nvinfo : EIATTR_ANNOTATIONS
	.align		4
        /*01b4*/ 	.byte	0x04, 0x55
        /*01b6*/ 	.short	(.L_62 - .L_61)


	//   ....[0]....
.L_61:
        /*01b8*/ 	.word	0x00000001
        /*01bc*/ 	.byte	0x60, 0x12, 0x00, 0x00, 0x01, 0x00, 0x00, 0x00, 0xa0, 0x16, 0x00, 0x00, 0x01, 0x00, 0x00, 0x00
        /* <DEDUP_REMOVED lines=223> */
        /*0fbc*/ 	.byte	0x10, 0xe5, 0x00, 0x00


	//----- nvinfo : EIATTR_MERCURY_ISA_VERSION
	.align		4
.L_62:
        /*0fc0*/ 	.byte	0x03, 0x5f
        /*0fc2*/ 	.short	0x0101


	//----- nvinfo : EIATTR_COOP_GROUP_MASK_REGIDS
	.align		4
        /*0fc4*/ 	.byte	0x04, 0x29
        /*0fc6*/ 	.short	(.L_64 - .L_63)


	//   ....[0]....
.L_63:
        /*0fc8*/ 	.word	0xffffffff


	//   ....[1]....
        /*0fcc*/ 	.word	0xffffffff


	//   ....[2]....
        /*0fd0*/ 	.word	0xffffffff


	//   ....[3]....
        /*0fd4*/ 	.word	0xffffffff


	//   ....[4]....
        /*0fd8*/ 	.word	0xffffffff


	//   ....[5]....
        /*0fdc*/ 	.word	0xffffffff


	//   ....[6]....
        /*0fe0*/ 	.word	0xffffffff


	//   ....[7]....
        /*0fe4*/ 	.word	0xffffffff


	//----- nvinfo : EIATTR_COOP_GROUP_INSTR_OFFSETS
	.align		4
.L_64:
        /*0fe8*/ 	.byte	0x04, 0x28
        /*0fea*/ 	.short	(.L_66 - .L_65)


	//   ....[0]....
.L_65:
        /*0fec*/ 	.word	0x0000bd40


	//   ....[1]....
        /*0ff0*/ 	.word	0x0000be30


	//   ....[2]....
        /*0ff4*/ 	.word	0x0000c430


	//   ....[3]....
        /*0ff8*/ 	.word	0x0000c4f0


	//   ....[4]....
        /*0ffc*/ 	.word	0x0000e330


	//   ....[5]....
        /*1000*/ 	.word	0x0000e340


	//   ....[6]....
        /*1004*/ 	.word	0x0000e390


	//   ....[7]....
        /*1008*/ 	.word	0x0000e3a0


	//----- nvinfo : EIATTR_EXIT_INSTR_OFFSETS
	.align		4
.L_66:
        /*100c*/ 	.byte	0x04, 0x1c
        /*100e*/ 	.short	(.L_68 - .L_67)


	//   ....[0]....
.L_67:
        /*1010*/ 	.word	0x00011260


	//   ....[1]....
        /*1014*/ 	.word	0x00011290


	//----- nvinfo : EIATTR_REQNTID
	.align		4
.L_68:
        /*1018*/ 	.byte	0x04, 0x10
        /*101a*/ 	.short	(.L_70 - .L_69)
.L_69:
        /*101c*/ 	.word	0x00000080
        /*1020*/ 	.word	0x00000001
        /*1024*/ 	.word	0x00000001


	//----- nvinfo : EIATTR_CBANK_PARAM_SIZE
	.align		4
.L_70:
        /*1028*/ 	.byte	0x03, 0x19
        /*102a*/ 	.short	0x0088


	//----- nvinfo : EIATTR_PARAM_CBANK
	.align		4
        /*102c*/ 	.byte	0x04, 0x0a
        /*102e*/ 	.short	(.L_72 - .L_71)
	.align		4
.L_71:
        /*1030*/ 	.word	index@(.nv.constant0.attn_fwd)
        /*1034*/ 	.short	0x0210
        /*1036*/ 	.short	0x0088


	//----- nvinfo : EIATTR_SW_WAR
	.align		4
.L_72:
        /*1038*/ 	.byte	0x04, 0x36
        /*103a*/ 	.short	(.L_74 - .L_73)
.L_73:
        /*103c*/ 	.word	0x00000008
.L_74:


//--------------------- .nv.callgraph             --------------------------
	.section	.nv.callgraph,"",@"SHT_CUDA_CALLGRAPH"
	.align	4
	.sectionentsize	8
	.align		4
        /*0000*/ 	.word	0x00000000
	.align		4
        /*0004*/ 	.word	0xffffffff
	.align		4
        /*0008*/ 	.word	0x00000000
	.align		4
        /*000c*/ 	.word	0xfffffffe
	.align		4
        /*0010*/ 	.word	0x00000000
	.align		4
        /*0014*/ 	.word	0xfffffffd
	.align		4
        /*0018*/ 	.word	0x00000000
	.align		4
        /*001c*/ 	.word	0xfffffffc


//--------------------- .nv.constant4             --------------------------
	.section	.nv.constant4,"a",@progbits
	.align	8
	.align		8
.nv.constant4:
        /*0000*/ 	.dword	_$_str


//--------------------- .text.attn_fwd            --------------------------
	.section	.text.attn_fwd,"ax",@progbits
	.align	128
        .global         attn_fwd
        .type           attn_fwd,@function
        .size           attn_fwd,(.L_x_3 - attn_fwd)
        .other          attn_fwd,@"STO_CUDA_ENTRY STV_DEFAULT"
attn_fwd:
.text.attn_fwd:
[----:B------:R-:W0:Y:S01]  /*0000*/  LDC R1, c[0x0][0x28] ;  /* 0x00000a00ff017b82 */ /* 0x000e220000000800 */
[----:B------:R-:W1:Y:S07]  /*0010*/  S2R R3, SR_CTAID.X ;  /* 0x0000000000037919 */ /* 0x000e6e0000002500 */
[----:B------:R-:W2:Y:S01]  /*0020*/  S2UR UR7, SR_CTAID.Y ;  /* 0x00000000000779c3 */ /* 0x000ea20000002600 */
[----:B------:R-:W-:Y:S01]  /*0030*/  ULDC.64 UR4, c[0x0][0x240] ;  /* 0x0000900000047ab9 */ /* 0x000fe20000000a00 */
[----:B------:R-:W-:Y:S01]  /*0040*/  ULDC.64 UR14, c[0x0][0x208] ;  /* 0x00008200000e7ab9 */ /* 0x000fe20000000a00 */
[----:B------:R-:W3:Y:S01]  /*0050*/  S2R R154, SR_TID.X ;  /* 0x00000000009a7919 */ /* 0x000ee20000002100 */
[----:B0-----:R-:W-:-:S04]  /*0060*/  VIADD R1, R1, 0xfffffa68 ;  /* 0xfffffa6801017836 */ /* 0x001fc80000000000 */
[----:B------:R-:W0:Y:S08]  /*0070*/  LDC R8, c[0x0][0x248] ;  /* 0x00009200ff087b82 */ /* 0x000e300000000800 */
[----:B------:R-:W4:Y:S01]  /*0080*/  LDC.64 R10, c[0x0][0x210] ;  /* 0x00008400ff0a7b82 */ /* 0x000f220000000a00 */
[----:B--2---:R-:W-:-:S04]  /*0090*/  UIMAD UR4, UR7, UR4, URZ ;  /* 0x00000004070472a4 */ /* 0x004fc8000f8e023f */
[----:B------:R-:W-:Y:S01]  /*00a0*/  USHF.L.U32 UR6, UR4, 0x1, URZ ;  /* 0x0000000104067899 */ /* 0x000fe2000800063f */
[----:B-1----:R-:W-:Y:S01]  /*00b0*/  IMAD.SHL.U32 R3, R3, 0x40, RZ ;  /* 0x0000004003037824 */ /* 0x002fe200078e00ff */
[----:B---3--:R-:W-:-:S04]  /*00c0*/  SHF.R.U32.HI R7, RZ, 0x6, R154 ;  /* 0x00000006ff077819 */ /* 0x008fc8000001169a */
[----:B------:R-:W-:Y:S02]  /*00d0*/  LOP3.LUT R0, R3, 0x3f, R154, 0xf8, !PT ;  /* 0x0000003f03007812 */ /* 0x000fe400078ef89a */
[----:B------:R-:W-:-:S03]  /*00e0*/  SGXT.U32 R7, R7, 0x1 ;  /* 0x000000010707781a */ /* 0x000fc60000000000 */
[----:B------:R-:W-:Y:S01]  /*00f0*/  IMAD R0, R0, UR5, RZ ;  /* 0x0000000500007c24 */ /* 0x000fe2000f8e02ff */
[----:B------:R-:W-:Y:S01]  /*0100*/  UIMAD.WIDE UR4, UR4, 0x2, URZ ;  /* 0x00000002040478a5 */ /* 0x000fe2000f8e023f */
[----:B0-----:R-:W-:Y:S02]  /*0110*/  IMAD R7, R7, R8, RZ ;  /* 0x0000000807077224 */ /* 0x001fe400078e02ff */
[C---:B------:R-:W-:Y:S02]  /*0120*/  IMAD.SHL.U32 R5, R0.reuse, 0x2, RZ ;  /* 0x0000000200057824 */ /* 0x040fe400078e00ff */
[----:B------:R-:W-:-:S03]  /*0130*/  IMAD.HI R0, R0, 0x2, RZ ;  /* 0x0000000200007827 */ /* 0x000fc600078e02ff */
[----:B----4-:R-:W-:Y:S02]  /*0140*/  IADD3 R4, P0, P1, R5, UR6, R10 ;  /* 0x0000000605047c10 */ /* 0x010fe4000f91e00a */
[----:B------:R-:W-:Y:S02]  /*0150*/  LEA R5, R8, R7, 0x1 ;  /* 0x0000000708057211 */ /* 0x000fe400078e08ff */
[----:B------:R-:W-:Y:S02]  /*0160*/  IADD3.X R0, R0, UR5, R11, P0, P1 ;  /* 0x0000000500007c10 */ /* 0x000fe400087e240b */
[-C--:B------:R-:W-:Y:S01]  /*0170*/  LEA R10, P0, R7, R4.reuse, 0x1 ;  /* 0x00000004070a7211 */ /* 0x080fe200078008ff */
[C---:B------:R-:W-:Y:S01]  /*0180*/  IMAD R9, R8.reuse, 0x2, R5 ;  /* 0x0000000208097824 */ /* 0x040fe200078e0205 */
[----:B------:R-:W-:Y:S02]  /*0190*/  LEA R12, P1, R5, R4, 0x1 ;  /* 0x00000004050c7211 */ /* 0x000fe400078208ff */
[----:B------:R-:W-:Y:S01]  /*01a0*/  LEA.HI.X.SX32 R11, R7, R0, 0x1, P0 ;  /* 0x00000000070b7211 */ /* 0x000fe200000f0eff */
[----:B------:R-:W-:Y:S01]  /*01b0*/  IMAD R7, R8, 0x2, R9 ;  /* 0x0000000208077824 */ /* 0x000fe200078e0209 */
[----:B------:R-:W-:-:S02]  /*01c0*/  LEA R14, P0, R9, R4, 0x1 ;  /* 0x00000004090e7211 */ /* 0x000fc400078008ff */
[-C--:B------:R-:W-:Y:S01]  /*01d0*/  LEA.HI.X.SX32 R13, R5, R0.reuse, 0x1, P1 ;  /* 0x00000000050d7211 */ /* 0x080fe200008f0eff */
[----:B------:R-:W2:Y:S01]  /*01e0*/  LDG.E.U16 R2, desc[UR14][R10.64] ;  /* 0x0000000e0a027981 */ /* 0x000ea2000c1e1500 */
[----:B------:R-:W-:Y:S01]  /*01f0*/  LEA.HI.X.SX32 R15, R9, R0, 0x1, P0 ;  /* 0x00000000090f7211 */ /* 0x000fe200000f0eff */
[C---:B------:R-:W-:Y:S01]  /*0200*/  IMAD R9, R8.reuse, 0x2, R7 ;  /* 0x0000000208097824 */ /* 0x040fe200078e0207 */
[-C--:B------:R-:W-:Y:S01]  /*0210*/  LEA R16, P0, R7, R4.reuse, 0x1 ;  /* 0x0000000407107211 */ /* 0x080fe200078008ff */
[----:B------:R0:W3:Y:S03]  /*0220*/  LDG.E.U16 R5, desc[UR14][R12.64] ;  /* 0x0000000e0c057981 */ /* 0x0000e6000c1e1500 */
[----:B------:R-:W-:Y:S01]  /*0230*/  LEA R18, P1, R9, R4, 0x1 ;  /* 0x0000000409127211 */ /* 0x000fe200078208ff */
[----:B------:R1:W4:Y:S01]  /*0240*/  LDG.E.U16 R6, desc[UR14][R14.64] ;  /* 0x0000000e0e067981 */ /* 0x000322000c1e1500 */
[----:B------:R-:W-:-:S02]  /*0250*/  LEA R21, R8, R9, 0x1 ;  /* 0x0000000908157211 */ /* 0x000fc400078e08ff */
[-C--:B------:R-:W-:Y:S02]  /*0260*/  LEA.HI.X.SX32 R17, R7, R0.reuse, 0x1, P0 ;  /* 0x0000000007117211 */ /* 0x080fe400000f0eff */
[----:B------:R-:W-:Y:S01]  /*0270*/  LEA.HI.X.SX32 R19, R9, R0, 0x1, P1 ;  /* 0x0000000009137211 */ /* 0x000fe200008f0eff */
[C---:B------:R-:W-:Y:S01]  /*0280*/  IMAD R9, R8.reuse, 0x2, R21 ;  /* 0x0000000208097824 */ /* 0x040fe200078e0215 */
[C---:B------:R-:W-:Y:S01]  /*0290*/  LEA R20, P0, R21.reuse, R4, 0x1 ;  /* 0x0000000415147211 */ /* 0x040fe200078008ff */
[----:B------:R5:W4:Y:S03]  /*02a0*/  LDG.E.U16 R7, desc[UR14][R16.64] ;  /* 0x0000000e10077981 */ /* 0x000b26000c1e1500 */
[----:B------:R-:W-:Y:S01]  /*02b0*/  LEA.HI.X.SX32 R21, R21, R0, 0x1, P0 ;  /* 0x0000000015157211 */ /* 0x000fe200000f0eff */
[C---:B0-----:R-:W-:Y:S01]  /*02c0*/  IMAD R13, R8.reuse, 0x2, R9 ;  /* 0x00000002080d7824 */ /* 0x041fe200078e0209 */
[C---:B------:R-:W-:Y:S01]  /*02d0*/  LEA R10, P0, R9.reuse, R4, 0x1 ;  /* 0x00000004090a7211 */ /* 0x040fe200078008ff */
[----:B------:R-:W3:Y:S03]  /*02e0*/  LDG.E.U16 R26, desc[UR14][R18.64] ;  /* 0x0000000e121a7981 */ /* 0x000ee6000c1e1500 */
[----:B------:R-:W-:Y:S01]  /*02f0*/  LEA.HI.X.SX32 R11, R9, R0, 0x1, P0 ;  /* 0x00000000090b7211 */ /* 0x000fe200000f0eff */
[C---:B------:R-:W-:Y:S01]  /*0300*/  IMAD R9, R8.reuse, 0x2, R13 ;  /* 0x0000000208097824 */ /* 0x040fe200078e020d */
[-C--:B------:R-:W-:Y:S01]  /*0310*/  LEA R12, P0, R13, R4.reuse, 0x1 ;  /* 0x000000040d0c7211 */ /* 0x080fe200078008ff */
[----:B------:R0:W4:Y:S03]  /*0320*/  LDG.E.U16 R28, desc[UR14][R20.64] ;  /* 0x0000000e141c7981 */ /* 0x000126000c1e1500 */
[----:B-1----:R-:W-:Y:S01]  /*0330*/  LEA R14, P1, R9, R4, 0x1 ;  /* 0x00000004090e7211 */ /* 0x002fe200078208ff */
[----:B------:R1:W4:Y:S01]  /*0340*/  LDG.E.U16 R30, desc[UR14][R10.64] ;  /* 0x0000000e0a1e7981 */ /* 0x000322000c1e1500 */
[----:B------:R-:W-:-:S02]  /*0350*/  LEA R23, R8, R9, 0x1 ;  /* 0x0000000908177211 */ /* 0x000fc400078e08ff */
[-C--:B------:R-:W-:Y:S02]  /*0360*/  LEA.HI.X.SX32 R13, R13, R0.reuse, 0x1, P0 ;  /* 0x000000000d0d7211 */ /* 0x080fe400000f0eff */
[----:B------:R-:W-:Y:S01]  /*0370*/  LEA.HI.X.SX32 R15, R9, R0, 0x1, P1 ;  /* 0x00000000090f7211 */ /* 0x000fe200008f0eff */
[C---:B------:R-:W-:Y:S01]  /*0380*/  IMAD R9, R8.reuse, 0x2, R23 ;  /* 0x0000000208097824 */ /* 0x040fe200078e0217 */
[C---:B-----5:R-:W-:Y:S01]  /*0390*/  LEA R16, P0, R23.reuse, R4, 0x1 ;  /* 0x0000000417107211 */ /* 0x060fe200078008ff */
[----:B------:R5:W4:Y:S03]  /*03a0*/  LDG.E.U16 R32, desc[UR14][R12.64] ;  /* 0x0000000e0c207981 */ /* 0x000b26000c1e1500 */
[----:B------:R-:W-:Y:S01]  /*03b0*/  LEA.HI.X.SX32 R17, R23, R0, 0x1, P0 ;  /* 0x0000000017117211 */ /* 0x000fe200000f0eff */
[C---:B0-----:R-:W-:Y:S01]  /*03c0*/  IMAD R21, R8.reuse, 0x2, R9 ;  /* 0x0000000208157824 */ /* 0x041fe200078e0209 */
[C---:B------:R-:W-:Y:S01]  /*03d0*/  LEA R18, P0, R9.reuse, R4, 0x1 ;  /* 0x0000000409127211 */ /* 0x040fe200078008ff */
[----:B------:R-:W4:Y:S03]  /*03e0*/  LDG.E.U16 R34, desc[UR14][R14.64] ;  /* 0x0000000e0e227981 */ /* 0x000f26000c1e1500 */
[----:B------:R-:W-:Y:S01]  /*03f0*/  LEA.HI.X.SX32 R19, R9, R0, 0x1, P0 ;  /* 0x0000000009137211 */ /* 0x000fe200000f0eff */
[C---:B------:R-:W-:Y:S01]  /*0400*/  IMAD R9, R8.reuse, 0x2, R21 ;  /* 0x0000000208097824 */ /* 0x040fe200078e0215 */
[-C--:B-1----:R-:W-:Y:S01]  /*0410*/  LEA R10, P0, R21, R4.reuse, 0x1 ;  /* 0x00000004150a7211 */ /* 0x082fe200078008ff */
[----:B------:R0:W4:Y:S03]  /*0420*/  LDG.E.U16 R36, desc[UR14][R16.64] ;  /* 0x0000000e10247981 */ /* 0x000126000c1e1500 */
[----:B------:R-:W-:Y:S01]  /*0430*/  LEA R20, P1, R9, R4, 0x1 ;  /* 0x0000000409147211 */ /* 0x000fe200078208ff */
        /* <DEDUP_REMOVED lines=10> */
[----:B------:R0:W4:Y:S03]  /*04e0*/  LDG.E.U16 R42, desc[UR14][R20.64] ;  /* 0x0000000e142a7981 */ /* 0x000126000c1e1500 */
        /* <DEDUP_REMOVED lines=18> */
[-C--:B-1----:R-:W-:Y:S01]  /*0610*/  LEA R14, P0, R21, R4.reuse, 0x1 ;  /* 0x00000004150e7211 */ /* 0x082fe200078008ff */
[----:B------:R1:W4:Y:S03]  /*0620*/  LDG.E.U16 R48, desc[UR14][R10.64] ;  /* 0x0000000e0a307981 */ /* 0x000326000c1e1500 */
[----:B------:R-:W-:Y:S01]  /*0630*/  LEA R23, R8, R9, 0x1 ;  /* 0x0000000908177211 */ /* 0x000fe200078e08ff */
[----:B------:R1:W4:Y:S01]  /*0640*/  LDG.E.U16 R49, desc[UR14][R12.64] ;  /* 0x0000000e0c317981 */ /* 0x000322000c1e1500 */
[----:B------:R-:W-:-:S03]  /*0650*/  LEA R20, P1, R9, R4, 0x1 ;  /* 0x0000000409147211 */ /* 0x000fc600078208ff */
[C---:B------:R-:W-:Y:S01]  /*0660*/  IMAD R25, R8.reuse, 0x2, R23 ;  /* 0x0000000208197824 */ /* 0x040fe200078e0217 */
[-C--:B------:R-:W-:Y:S02]  /*0670*/  LEA.HI.X.SX32 R15, R21, R0.reuse, 0x1, P0 ;  /* 0x00000000150f7211 */ /* 0x080fe400000f0eff */
[----:B------:R-:W-:Y:S01]  /*0680*/  LEA.HI.X.SX32 R21, R9, R0, 0x1, P1 ;  /* 0x0000000009157211 */ /* 0x000fe200008f0eff */
[C---:B------:R-:W-:Y:S01]  /*0690*/  IMAD R9, R8.reuse, 0x2, R25 ;  /* 0x0000000208097824 */ /* 0x040fe200078e0219 */
[C---:B-----5:R-:W-:Y:S01]  /*06a0*/  LEA R16, P0, R23.reuse, R4, 0x1 ;  /* 0x0000000417107211 */ /* 0x060fe200078008ff */
[----:B------:R5:W4:Y:S02]  /*06b0*/  LDG.E.U16 R50, desc[UR14][R14.64] ;  /* 0x0000000e0e327981 */ /* 0x000b24000c1e1500 */
[----:B0-----:R-:W-:Y:S01]  /*06c0*/  IMAD R19, R8, 0x2, R9 ;  /* 0x0000000208137824 */ /* 0x001fe200078e0209 */
[----:B------:R-:W-:Y:S01]  /*06d0*/  LEA.HI.X.SX32 R17, R23, R0, 0x1, P0 ;  /* 0x0000000017117211 */ /* 0x000fe200000f0eff */
[----:B------:R0:W4:Y:S01]  /*06e0*/  LDG.E.U16 R51, desc[UR14][R20.64] ;  /* 0x0000000e14337981 */ /* 0x000122000c1e1500 */
[----:B-1----:R-:W-:-:S02]  /*06f0*/  LEA R10, P0, R25, R4, 0x1 ;  /* 0x00000004190a7211 */ /* 0x002fc400078008ff */
[C---:B------:R-:W-:Y:S01]  /*0700*/  LEA R23, R8.reuse, R19, 0x1 ;  /* 0x0000001308177211 */ /* 0x040fe200078e08ff */
[----:B------:R1:W4:Y:S01]  /*0710*/  LDG.E.U16 R52, desc[UR14][R16.64] ;  /* 0x0000000e10347981 */ /* 0x000322000c1e1500 */
[----:B------:R-:W-:Y:S02]  /*0720*/  LEA.HI.X.SX32 R11, R25, R0, 0x1, P0 ;  /* 0x00000000190b7211 */ /* 0x000fe400000f0eff */
[C---:B------:R-:W-:Y:S01]  /*0730*/  LEA R12, P0, R9.reuse, R4, 0x1 ;  /* 0x00000004090c7211 */ /* 0x040fe200078008ff */
[C---:B------:R-:W-:Y:S02]  /*0740*/  IMAD R25, R8.reuse, 0x2, R23 ;  /* 0x0000000208197824 */ /* 0x040fe400078e0217 */
[----:B------:R1:W4:Y:S01]  /*0750*/  LDG.E.U16 R53, desc[UR14][R10.64] ;  /* 0x0000000e0a357981 */ /* 0x000322000c1e1500 */
[----:B------:R-:W-:Y:S01]  /*0760*/  LEA.HI.X.SX32 R13, R9, R0, 0x1, P0 ;  /* 0x00000000090d7211 */ /* 0x000fe200000f0eff */
[----:B------:R-:W-:Y:S01]  /*0770*/  IMAD R9, R8, 0x2, R25 ;  /* 0x0000000208097824 */ /* 0x000fe200078e0219 */
[----:B-----5:R-:W-:-:S03]  /*0780*/  LEA R14, P0, R23, R4, 0x1 ;  /* 0x00000004170e7211 */ /* 0x020fc600078008ff */
[C---:B0-----:R-:W-:Y:S01]  /*0790*/  IMAD R21, R8.reuse, 0x2, R9 ;  /* 0x0000000208157824 */ /* 0x041fe200078e0209 */
[----:B------:R-:W-:Y:S01]  /*07a0*/  LEA.HI.X.SX32 R15, R23, R0, 0x1, P0 ;  /* 0x00000000170f7211 */ /* 0x000fe200000f0eff */
[----:B------:R0:W5:Y:S03]  /*07b0*/  LDG.E.U16 R54, desc[UR14][R12.64] ;  /* 0x0000000e0c367981 */ /* 0x000166000c1e1500 */
[----:B------:R-:W-:Y:S01]  /*07c0*/  LEA R23, R8, R21, 0x1 ;  /* 0x0000001508177211 */ /* 0x000fe200078e08ff */
[----:B------:R0:W5:Y:S01]  /*07d0*/  LDG.E.U16 R56, desc[UR14][R14.64] ;  /* 0x0000000e0e387981 */ /* 0x000162000c1e1500 */
[----:B-1----:R-:W-:-:S03]  /*07e0*/  LEA R16, P0, R25, R4, 0x1 ;  /* 0x0000000419107211 */ /* 0x002fc600078008ff */
[----:B------:R-:W-:Y:S01]  /*07f0*/  IMAD R27, R8, 0x2, R23 ;  /* 0x00000002081b7824 */ /* 0x000fe200078e0217 */
[----:B------:R-:W-:-:S03]  /*0800*/  LEA.HI.X.SX32 R17, R25, R0, 0x1, P0 ;  /* 0x0000000019117211 */ /* 0x000fc600000f0eff */
[C---:B------:R-:W-:Y:S01]  /*0810*/  IMAD R25, R8.reuse, 0x2, R27 ;  /* 0x0000000208197824 */ /* 0x040fe200078e021b */
[C---:B------:R-:W-:Y:S01]  /*0820*/  LEA R10, P0, R9.reuse, R4, 0x1 ;  /* 0x00000004090a7211 */ /* 0x040fe200078008ff */
[----:B------:R1:W5:Y:S02]  /*0830*/  LDG.E.U16 R57, desc[UR14][R16.64] ;  /* 0x0000000e10397981 */ /* 0x000364000c1e1500 */
[----:B------:R-:W-:Y:S01]  /*0840*/  IMAD R29, R8, 0x2, R25 ;  /* 0x00000002081d7824 */ /* 0x000fe200078e0219 */
[----:B------:R-:W-:-:S04]  /*0850*/  LEA.HI.X.SX32 R11, R9, R0, 0x1, P0 ;  /* 0x00000000090b7211 */ /* 0x000fc800000f0eff */
[----:B------:R-:W-:Y:S01]  /*0860*/  LEA R9, R8, R29, 0x1 ;  /* 0x0000001d08097211 */ /* 0x000fe200078e08ff */
[----:B------:R1:W5:Y:S01]  /*0870*/  LDG.E.U16 R58, desc[UR14][R10.64] ;  /* 0x0000000e0a3a7981 */ /* 0x000362000c1e1500 */
[----:B0-----:R-:W-:-:S03]  /*0880*/  LEA R12, P0, R23, R4, 0x1 ;  /* 0x00000004170c7211 */ /* 0x001fc600078008ff */
[C---:B------:R-:W-:Y:S01]  /*0890*/  IMAD R31, R8.reuse, 0x2, R9 ;  /* 0x00000002081f7824 */ /* 0x040fe200078e0209 */
[----:B------:R-:W-:Y:S02]  /*08a0*/  LEA.HI.X.SX32 R13, R23, R0, 0x1, P0 ;  /* 0x00000000170d7211 */ /* 0x000fe400000f0eff */
[-C--:B------:R-:W-:Y:S01]  /*08b0*/  LEA R14, P0, R27, R4.reuse, 0x1 ;  /* 0x000000041b0e7211 */ /* 0x080fe200078008ff */
[C---:B------:R-:W-:Y:S01]  /*08c0*/  IMAD R23, R8.reuse, 0x2, R31 ;  /* 0x0000000208177824 */ /* 0x040fe200078e021f */
[----:B------:R-:W-:Y:S01]  /*08d0*/  LEA R18, P1, R19, R4, 0x1 ;  /* 0x0000000413127211 */ /* 0x000fe200078208ff */
[----:B------:R-:W5:Y:S01]  /*08e0*/  LDG.E.U16 R60, desc[UR14][R12.64] ;  /* 0x0000000e0c3c7981 */ /* 0x000f62000c1e1500 */
[-C--:B------:R-:W-:Y:S01]  /*08f0*/  LEA.HI.X.SX32 R15, R27, R0.reuse, 0x1, P0 ;  /* 0x000000001b0f7211 */ /* 0x080fe200000f0eff */
[----:B------:R-:W-:Y:S01]  /*0900*/  IMAD R27, R8, 0x2, R23 ;  /* 0x00000002081b7824 */ /* 0x000fe200078e0217 */
[----:B------:R-:W-:Y:S02]  /*0910*/  LEA.HI.X.SX32 R19, R19, R0, 0x1, P1 ;  /* 0x0000000013137211 */ /* 0x000fe400008f0eff */
[-C--:B------:R-:W-:Y:S01]  /*0920*/  LEA R20, P1, R21, R4.reuse, 0x1 ;  /* 0x0000000415147211 */ /* 0x080fe200078208ff */
[----:B------:R-:W5:Y:S01]  /*0930*/  LDG.E.U16 R61, desc[UR14][R14.64] ;  /* 0x0000000e0e3d7981 */ /* 0x000f62000c1e1500 */
[----:B-1----:R-:W-:-:S02]  /*0940*/  LEA R16, P0, R25, R4, 0x1 ;  /* 0x0000000419107211 */ /* 0x002fc400078008ff */
[C---:B------:R-:W-:Y:S01]  /*0950*/  LEA R33, R8.reuse, R27, 0x1 ;  /* 0x0000001b08217211 */ /* 0x040fe200078e08ff */
[----:B------:R0:W5:Y:S01]  /*0960*/  LDG.E.U16 R55, desc[UR14][R18.64] ;  /* 0x0000000e12377981 */ /* 0x000162000c1e1500 */
[----:B------:R-:W-:Y:S02]  /*0970*/  LEA.HI.X.SX32 R21, R21, R0, 0x1, P1 ;  /* 0x0000000015157211 */ /* 0x000fe400008f0eff */
[----:B------:R-:W-:Y:S02]  /*0980*/  LEA R10, P1, R29, R4, 0x1 ;  /* 0x000000041d0a7211 */ /* 0x000fe400078208ff */
[-C--:B------:R-:W-:Y:S01]  /*0990*/  LEA.HI.X.SX32 R17, R25, R0.reuse, 0x1, P0 ;  /* 0x0000000019117211 */ /* 0x080fe200000f0eff */
[C---:B------:R-:W-:Y:S01]  /*09a0*/  IMAD R25, R8.reuse, 0x2, R33 ;  /* 0x0000000208197824 */ /* 0x040fe200078e0221 */
[----:B------:R-:W-:Y:S01]  /*09b0*/  LEA.HI.X.SX32 R11, R29, R0, 0x1, P1 ;  /* 0x000000001d0b7211 */ /* 0x000fe200008f0eff */
[----:B------:R1:W5:Y:S01]  /*09c0*/  LDG.E.U16 R59, desc[UR14][R20.64] ;  /* 0x0000000e143b7981 */ /* 0x000362000c1e1500 */
[----:B0-----:R-:W-:Y:S01]  /*09d0*/  LEA R18, P0, R9, R4, 0x1 ;  /* 0x0000000409127211 */ /* 0x001fe200078008ff */
[----:B------:R-:W-:-:S02]  /*09e0*/  IMAD R29, R8, 0x2, R25 ;  /* 0x00000002081d7824 */ /* 0x000fc400078e0219 */
[----:B------:R0:W5:Y:S01]  /*09f0*/  LDG.E.U16 R63, desc[UR14][R10.64] ;  /* 0x0000000e0a3f7981 */ /* 0x000162000c1e1500 */
[----:B------:R-:W-:Y:S01]  /*0a00*/  LEA.HI.X.SX32 R19, R9, R0, 0x1, P0 ;  /* 0x0000000009137211 */ /* 0x000fe200000f0eff */
[C---:B------:R-:W-:Y:S01]  /*0a10*/  IMAD R9, R8.reuse, 0x2, R29 ;  /* 0x0000000208097824 */ /* 0x040fe200078e021d */
[C---:B------:R-:W-:Y:S01]  /*0a20*/  LEA R12, P0, R31.reuse, R4, 0x1 ;  /* 0x000000041f0c7211 */ /* 0x040fe200078008ff */
[----:B------:R-:W5:Y:S03]  /*0a30*/  LDG.E.U16 R62, desc[UR14][R16.64] ;  /* 0x0000000e103e7981 */ /* 0x000f66000c1e1500 */
[----:B------:R-:W-:Y:S01]  /*0a40*/  LEA.HI.X.SX32 R13, R31, R0, 0x1, P0 ;  /* 0x000000001f0d7211 */ /* 0x000fe200000f0eff */
[----:B------:R0:W5:Y:S01]  /*0a50*/  LDG.E.U16 R64, desc[UR14][R18.64] ;  /* 0x0000000e12407981 */ /* 0x000162000c1e1500 */
[C---:B------:R-:W-:Y:S02]  /*0a60*/  LEA R31, R8.reuse, R9, 0x1 ;  /* 0x00000009081f7211 */ /* 0x040fe400078e08ff */
[-C--:B------:R-:W-:Y:S01]  /*0a70*/  LEA R14, P0, R23, R4.reuse, 0x1 ;  /* 0x00000004170e7211 */ /* 0x080fe200078008ff */
[----:B------:R0:W5:Y:S02]  /*0a80*/  LDG.E.U16 R65, desc[UR14][R12.64] ;  /* 0x0000000e0c417981 */ /* 0x000164000c1e1500 */
[----:B------:R-:W-:Y:S01]  /*0a90*/  IMAD R35, R8, 0x2, R31 ;  /* 0x0000000208237824 */ /* 0x000fe200078e021f */
[----:B-1----:R-:W-:-:S02]  /*0aa0*/  LEA R20, P1, R27, R4, 0x1 ;  /* 0x000000041b147211 */ /* 0x002fc400078208ff */
[-C--:B------:R-:W-:Y:S01]  /*0ab0*/  LEA.HI.X.SX32 R15, R23, R0.reuse, 0x1, P0 ;  /* 0x00000000170f7211 */ /* 0x080fe200000f0eff */
[C---:B------:R-:W-:Y:S01]  /*0ac0*/  IMAD R23, R8.reuse, 0x2, R35 ;  /* 0x0000000208177824 */ /* 0x040fe200078e0223 */
[----:B------:R-:W-:Y:S02]  /*0ad0*/  LEA.HI.X.SX32 R21, R27, R0, 0x1, P1 ;  /* 0x000000001b157211 */ /* 0x000fe400008f0eff */
[-C--:B0-----:R-:W-:Y:S01]  /*0ae0*/  LEA R10, P0, R33, R4.reuse, 0x1 ;  /* 0x00000004210a7211 */ /* 0x081fe200078008ff */
[C---:B------:R-:W-:Y:S01]  /*0af0*/  IMAD R27, R8.reuse, 0x2, R23 ;  /* 0x00000002081b7824 */ /* 0x040fe200078e0217 */
[----:B------:R-:W-:Y:S01]  /*0b00*/  LEA R18, P1, R9, R4, 0x1 ;  /* 0x0000000409127211 */ /* 0x000fe200078208ff */
[----:B------:R0:W5:Y:S01]  /*0b10*/  LDG.E.U16 R66, desc[UR14][R14.64] ;  /* 0x0000000e0e427981 */ /* 0x000162000c1e1500 */
[----:B------:R-:W-:Y:S02]  /*0b20*/  LEA.HI.X.SX32 R11, R33, R0, 0x1, P0 ;  /* 0x00000000210b7211 */ /* 0x000fe400000f0eff */
[----:B------:R-:W-:Y:S01]  /*0b30*/  LEA R33, R8, R27, 0x1 ;  /* 0x0000001b08217211 */ /* 0x000fe200078e08ff */
[----:B------:R-:W5:Y:S01]  /*0b40*/  LDG.E.U16 R67, desc[UR14][R20.64] ;  /* 0x0000000e14437981 */ /* 0x000f62000c1e1500 */
[----:B------:R-:W-:-:S03]  /*0b50*/  LEA R16, P0, R25, R4, 0x1 ;  /* 0x0000000419107211 */ /* 0x000fc600078008ff */
[C---:B------:R-:W-:Y:S01]  /*0b60*/  IMAD R37, R8.reuse, 0x2, R33 ;  /* 0x0000000208257824 */ /* 0x040fe200078e0221 */
[----:B------:R-:W-:Y:S01]  /*0b70*/  LEA.HI.X.SX32 R17, R25, R0, 0x1, P0 ;  /* 0x0000000019117211 */ /* 0x000fe200000f0eff */
[----:B------:R1:W5:Y:S02]  /*0b80*/  LDG.E.U16 R68, desc[UR14][R10.64] ;  /* 0x0000000e0a447981 */ /* 0x000364000c1e1500 */
[C---:B------:R-:W-:Y:S01]  /*0b90*/  IMAD R39, R8.reuse, 0x2, R37 ;  /* 0x0000000208277824 */ /* 0x040fe200078e0225 */
[----:B------:R-:W-:Y:S01]  /*0ba0*/  LEA R12, P0, R29, R4, 0x1 ;  /* 0x000000041d0c7211 */ /* 0x000fe200078008ff */
[----:B------:R-:W5:Y:S02]  /*0bb0*/  LDG.E.U16 R69, desc[UR14][R16.64] ;  /* 0x0000000e10457981 */ /* 0x000f64000c1e1500 */
[----:B------:R-:W-:Y:S01]  /*0bc0*/  IMAD R25, R8, 0x2, R39 ;  /* 0x0000000208197824 */ /* 0x000fe200078e0227 */
[----:B------:R-:W-:-:S04]  /*0bd0*/  LEA.HI.X.SX32 R19, R9, R0, 0x1, P1 ;  /* 0x0000000009137211 */ /* 0x000fc800008f0eff */
[C---:B------:R-:W-:Y:S01]  /*0be0*/  LEA R9, R8.reuse, R25, 0x1 ;  /* 0x0000001908097211 */ /* 0x040fe200078e08ff */
[----:B------:R-:W5:Y:S01]  /*0bf0*/  LDG.E.U16 R71, desc[UR14][R18.64] ;  /* 0x0000000e12477981 */ /* 0x000f62000c1e1500 */
[----:B------:R-:W-:Y:S02]  /*0c00*/  LEA.HI.X.SX32 R13, R29, R0, 0x1, P0 ;  /* 0x000000001d0d7211 */ /* 0x000fe400000f0eff */
[C---:B0-----:R-:W-:Y:S01]  /*0c10*/  LEA R14, P0, R31.reuse, R4, 0x1 ;  /* 0x000000041f0e7211 */ /* 0x041fe200078008ff */
[C---:B------:R-:W-:Y:S02]  /*0c20*/  IMAD R29, R8.reuse, 0x2, R9 ;  /* 0x00000002081d7824 */ /* 0x040fe400078e0209 */
[----:B------:R0:W5:Y:S01]  /*0c30*/  LDG.E.U16 R70, desc[UR14][R12.64] ;  /* 0x0000000e0c467981 */ /* 0x000162000c1e1500 */
[----:B------:R-:W-:Y:S01]  /*0c40*/  LEA.HI.X.SX32 R15, R31, R0, 0x1, P0 ;  /* 0x000000001f0f7211 */ /* 0x000fe200000f0eff */
[----:B------:R-:W-:Y:S01]  /*0c50*/  IMAD R31, R8, 0x2, R29 ;  /* 0x00000002081f7824 */ /* 0x000fe200078e021d */
[----:B-1----:R-:W-:-:S03]  /*0c60*/  LEA R10, P0, R35, R4, 0x1 ;  /* 0x00000004230a7211 */ /* 0x002fc600078008ff */
[----:B------:R1:W5:Y:S01]  /*0c70*/  LDG.E.U16 R72, desc[UR14][R14.64] ;  /* 0x0000000e0e487981 */ /* 0x000362000c1e1500 */
[----:B------:R-:W-:Y:S02]  /*0c80*/  LEA R21, R8, R31, 0x1 ;  /* 0x0000001f08157211 */ /* 0x000fe400078e08ff */
[----:B------:R-:W-:-:S03]  /*0c90*/  LEA.HI.X.SX32 R11, R35, R0, 0x1, P0 ;  /* 0x00000000230b7211 */ /* 0x000fc600000f0eff */
[C---:B------:R-:W-:Y:S01]  /*0ca0*/  IMAD R35, R8.reuse, 0x2, R21 ;  /* 0x0000000208237824 */ /* 0x040fe200078e0215 */
[-C--:B0-----:R-:W-:Y:S01]  /*0cb0*/  LEA R12, P1, R27, R4.reuse, 0x1 ;  /* 0x000000041b0c7211 */ /* 0x081fe200078208ff */
[----:B------:R0:W5:Y:S02]  /*0cc0*/  LDG.E.U16 R73, desc[UR14][R10.64] ;  /* 0x0000000e0a497981 */ /* 0x000164000c1e1500 */
[C---:B------:R-:W-:Y:S01]  /*0cd0*/  IMAD R41, R8.reuse, 0x2, R35 ;  /* 0x0000000208297824 */ /* 0x040fe200078e0223 */
[----:B------:R-:W-:Y:S02]  /*0ce0*/  LEA R16, P0, R23, R4, 0x1 ;  /* 0x0000000417107211 */ /* 0x000fe400078008ff */
[-C--:B------:R-:W-:Y:S02]  /*0cf0*/  LEA.HI.X.SX32 R13, R27, R0.reuse, 0x1, P1 ;  /* 0x000000001b0d7211 */ /* 0x080fe400008f0eff */
[C---:B------:R-:W-:Y:S02]  /*0d00*/  LEA R27, R8.reuse, R41, 0x1 ;  /* 0x00000029081b7211 */ /* 0x040fe400078e08ff */
[----:B------:R-:W-:Y:S01]  /*0d10*/  LEA.HI.X.SX32 R17, R23, R0, 0x1, P0 ;  /* 0x0000000017117211 */ /* 0x000fe200000f0eff */
[----:B------:R-:W5:Y:S01]  /*0d20*/  LDG.E.U16 R75, desc[UR14][R12.64] ;  /* 0x0000000e0c4b7981 */ /* 0x000f62000c1e1500 */
[-C--:B------:R-:W-:Y:S01]  /*0d30*/  LEA R18, P0, R33, R4.reuse, 0x1 ;  /* 0x0000000421127211 */ /* 0x080fe200078008ff */
[C---:B------:R-:W-:Y:S01]  /*0d40*/  IMAD R23, R8.reuse, 0x2, R27 ;  /* 0x0000000208177824 */ /* 0x040fe200078e021b */
[----:B------:R-:W-:Y:S01]  /*0d50*/  LEA R20, P1, R21, R4, 0x1 ;  /* 0x0000000415147211 */ /* 0x000fe200078208ff */
[----:B------:R-:W5:Y:S01]  /*0d60*/  LDG.E.U16 R74, desc[UR14][R16.64] ;  /* 0x0000000e104a7981 */ /* 0x000f62000c1e1500 */
[----:B------:R-:W-:Y:S01]  /*0d70*/  LEA.HI.X.SX32 R19, R33, R0, 0x1, P0 ;  /* 0x0000000021137211 */ /* 0x000fe200000f0eff */
[----:B------:R-:W-:Y:S01]  /*0d80*/  IMAD R33, R8, 0x2, R23 ;  /* 0x0000000208217824 */ /* 0x000fe200078e0217 */
[----:B-1----:R-:W-:-:S02]  /*0d90*/  LEA R14, P0, R37, R4, 0x1 ;  /* 0x00000004250e7211 */ /* 0x002fc400078008ff */
[-C--:B------:R-:W-:Y:S01]  /*0da0*/  LEA.HI.X.SX32 R21, R21, R0.reuse, 0x1, P1 ;  /* 0x0000000015157211 */ /* 0x080fe200008f0eff */
[----:B------:R1:W5:Y:S01]  /*0db0*/  LDG.E.U16 R76, desc[UR14][R18.64] ;  /* 0x0000000e124c7981 */ /* 0x000362000c1e1500 */
[----:B------:R-:W-:Y:S02]  /*0dc0*/  LEA.HI.X.SX32 R15, R37, R0, 0x1, P0 ;  /* 0x00000000250f7211 */ /* 0x000fe400000f0eff */
[----:B------:R-:W-:Y:S01]  /*0dd0*/  LEA R37, R8, R33, 0x1 ;  /* 0x0000002108257211 */ /* 0x000fe200078e08ff */
[----:B------:R-:W5:Y:S01]  /*0de0*/  LDG.E.U16 R79, desc[UR14][R20.64] ;  /* 0x0000000e144f7981 */ /* 0x000f62000c1e1500 */
[----:B0-----:R-:W-:-:S03]  /*0df0*/  LEA R10, P0, R25, R4, 0x1 ;  /* 0x00000004190a7211 */ /* 0x001fc600078008ff */
[C---:B------:R-:W-:Y:S01]  /*0e00*/  IMAD R43, R8.reuse, 0x2, R37 ;  /* 0x00000002082b7824 */ /* 0x040fe200078e0225 */
[----:B------:R-:W-:Y:S01]  /*0e10*/  LEA.HI.X.SX32 R11, R25, R0, 0x1, P0 ;  /* 0x00000000190b7211 */ /* 0x000fe200000f0eff */
[----:B------:R-:W5:Y:S01]  /*0e20*/  LDG.E.U16 R77, desc[UR14][R14.64] ;  /* 0x0000000e0e4d7981 */ /* 0x000f62000c1e1500 */
[C---:B------:R-:W-:Y:S01]  /*0e30*/  LEA R22, P0, R23.reuse, R4, 0x1 ;  /* 0x0000000417167211 */ /* 0x040fe200078008ff */
[----:B------:R-:W-:Y:S02]  /*0e40*/  IMAD R25, R8, 0x2, R43 ;  /* 0x0000000208197824 */ /* 0x000fe400078e022b */
[----:B------:R0:W5:Y:S01]  /*0e50*/  LDG.E.U16 R78, desc[UR14][R10.64] ;  /* 0x0000000e0a4e7981 */ /* 0x000162000c1e1500 */
[----:B------:R-:W-:Y:S02]  /*0e60*/  LEA.HI.X.SX32 R23, R23, R0, 0x1, P0 ;  /* 0x0000000017177211 */ /* 0x000fe400000f0eff */
[-C--:B-1----:R-:W-:Y:S02]  /*0e70*/  LEA R18, P1, R25, R4.reuse, 0x1 ;  /* 0x0000000419127211 */ /* 0x082fe400078208ff */
[----:B------:R-:W-:Y:S01]  /*0e80*/  LEA R12, P0, R9, R4, 0x1 ;  /* 0x00000004090c7211 */ /* 0x000fe200078008ff */
[----:B------:R-:W5:Y:S01]  /*0e90*/  LDG.E.U16 R80, desc[UR14][R22.64] ;  /* 0x0000000e16507981 */ /* 0x000f62000c1e1500 */
[----:B------:R-:W-:-:S02]  /*0ea0*/  LEA.HI.X.SX32 R19, R25, R0, 0x1, P1 ;  /* 0x0000000019137211 */ /* 0x000fc400008f0eff */
[----:B------:R-:W-:Y:S02]  /*0eb0*/  LEA R16, P1, R35, R4, 0x1 ;  /* 0x0000000423107211 */ /* 0x000fe400078208ff */
[-C--:B------:R-:W-:Y:S01]  /*0ec0*/  LEA.HI.X.SX32 R13, R9, R0.reuse, 0x1, P0 ;  /* 0x00000000090d7211 */ /* 0x080fe200000f0eff */
[----:B------:R1:W5:Y:S01]  /*0ed0*/  LDG.E.U16 R82, desc[UR14][R18.64] ;  /* 0x0000000e12527981 */ /* 0x000362000c1e1500 */
[----:B------:R-:W-:Y:S02]  /*0ee0*/  LEA R9, R8, R25, 0x1 ;  /* 0x0000001908097211 */ /* 0x000fe400078e08ff */
[----:B------:R-:W-:Y:S02]  /*0ef0*/  LEA.HI.X.SX32 R17, R35, R0, 0x1, P1 ;  /* 0x0000000023117211 */ /* 0x000fe400008f0eff */
[-C--:B0-----:R-:W-:Y:S01]  /*0f00*/  LEA R10, P0, R33, R4.reuse, 0x1 ;  /* 0x00000004210a7211 */ /* 0x081fe200078008ff */
[----:B------:R-:W5:Y:S01]  /*0f10*/  LDG.E.U16 R35, desc[UR14][R12.64] ;  /* 0x0000000e0c237981 */ /* 0x000f62000c1e1500 */
[----:B------:R-:W-:-:S02]  /*0f20*/  LEA R24, P1, R9, R4, 0x1 ;  /* 0x0000000409187211 */ /* 0x000fc400078208ff */
[-C--:B------:R-:W-:Y:S02]  /*0f30*/  LEA.HI.X.SX32 R11, R33, R0.reuse, 0x1, P0 ;  /* 0x00000000210b7211 */ /* 0x080fe400000f0eff */
[----:B------:R-:W-:Y:S01]  /*0f40*/  LEA.HI.X.SX32 R25, R9, R0, 0x1, P1 ;  /* 0x0000000009197211 */ /* 0x000fe200008f0eff */
[----:B------:R-:W-:Y:S01]  /*0f50*/  IMAD R9, R8, 0x2, R9 ;  /* 0x0000000208097824 */ /* 0x000fe200078e0209 */
[-C--:B------:R-:W-:Y:S01]  /*0f60*/  LEA R14, P0, R29, R4.reuse, 0x1 ;  /* 0x000000041d0e7211 */ /* 0x080fe200078008ff */
[----:B------:R0:W5:Y:S01]  /*0f70*/  LDG.E.U16 R33, desc[UR14][R16.64] ;  /* 0x0000000e10217981 */ /* 0x000162000c1e1500 */
[----:B-1----:R-:W-:Y:S02]  /*0f80*/  LEA R18, P1, R41, R4, 0x1 ;  /* 0x0000000429127211 */ /* 0x002fe400078208ff */
[-C--:B------:R-:W-:Y:S01]  /*0f90*/  LEA.HI.X.SX32 R15, R29, R0.reuse, 0x1, P0 ;  /* 0x000000001d0f7211 */ /* 0x080fe200000f0eff */
[----:B------:R1:W5:Y:S01]  /*0fa0*/  LDG.E.U16 R81, desc[UR14][R10.64] ;  /* 0x0000000e0a517981 */ /* 0x000362000c1e1500 */
[----:B------:R-:W-:-:S02]  /*0fb0*/  LEA.HI.X.SX32 R19, R41, R0, 0x1, P1 ;  /* 0x0000000029137211 */ /* 0x000fc400008f0eff */
[-C--:B------:R-:W-:Y:S01]  /*0fc0*/  LEA R20, P0, R37, R4.reuse, 0x1 ;  /* 0x0000000425147211 */ /* 0x080fe200078008ff */
[----:B------:R-:W5:Y:S01]  /*0fd0*/  LDG.E.U16 R24, desc[UR14][R24.64] ;  /* 0x0000000e18187981 */ /* 0x000f62000c1e1500 */
[----:B0-----:R-:W-:Y:S02]  /*0fe0*/  LEA R16, P1, R9, R4, 0x1 ;  /* 0x0000000409107211 */ /* 0x001fe400078208ff */
[-C--:B------:R-:W-:Y:S01]  /*0ff0*/  LEA.HI.X.SX32 R21, R37, R0.reuse, 0x1, P0 ;  /* 0x0000000025157211 */ /* 0x080fe200000f0eff */
[----:B------:R0:W5:Y:S01]  /*1000*/  LDG.E.U16 R22, desc[UR14][R14.64] ;  /* 0x0000000e0e167981 */ /* 0x000162000c1e1500 */
[----:B------:R-:W-:-:S03]  /*1010*/  LEA.HI.X.SX32 R17, R9, R0, 0x1, P1 ;  /* 0x0000000009117211 */ /* 0x000fc600008f0eff */
[----:B------:R2:W5:Y:S04]  /*1020*/  LDG.E.U16 R29, desc[UR14][R18.64] ;  /* 0x0000000e121d7981 */ /* 0x000568000c1e1500 */
[----:B------:R-:W5:Y:S04]  /*1030*/  LDG.E.U16 R20, desc[UR14][R20.64] ;  /* 0x0000000e14147981 */ /* 0x000f68000c1e1500 */
[----:B------:R-:W5:Y:S01]  /*1040*/  LDG.E.U16 R16, desc[UR14][R16.64] ;  /* 0x0000000e10107981 */ /* 0x000f62000c1e1500 */
[-C--:B-1----:R-:W-:Y:S01]  /*1050*/  LEA R10, P0, R39, R4.reuse, 0x1 ;  /* 0x00000004270a7211 */ /* 0x082fe200078008ff */
[----:B------:R-:W-:Y:S01]  /*1060*/  IMAD R23, R8, 0x2, R9 ;  /* 0x0000000208177824 */ /* 0x000fe200078e0209 */
[----:B------:R-:W-:-:S02]  /*1070*/  LEA R12, P1, R27, R4, 0x1 ;  /* 0x000000041b0c7211 */ /* 0x000fc400078208ff */
[----:B------:R-:W-:Y:S02]  /*1080*/  LEA.HI.X.SX32 R11, R39, R0, 0x1, P0 ;  /* 0x00000000270b7211 */ /* 0x000fe400000f0eff */
[----:B------:R-:W-:Y:S02]  /*1090*/  LEA R8, P0, R31, R4, 0x1 ;  /* 0x000000041f087211 */ /* 0x000fe400078008ff */
[-C--:B------:R-:W-:Y:S01]  /*10a0*/  LEA.HI.X.SX32 R13, R27, R0.reuse, 0x1, P1 ;  /* 0x000000001b0d7211 */ /* 0x080fe200008f0eff */
[----:B------:R-:W5:Y:S01]  /*10b0*/  LDG.E.U16 R10, desc[UR14][R10.64] ;  /* 0x0000000e0a0a7981 */ /* 0x000f62000c1e1500 */
[----:B------:R-:W-:Y:S02]  /*10c0*/  LEA.HI.X.SX32 R9, R31, R0, 0x1, P0 ;  /* 0x000000001f097211 */ /* 0x000fe400000f0eff */
[-C--:B0-----:R-:W-:Y:S01]  /*10d0*/  LEA R14, P0, R43, R4.reuse, 0x1 ;  /* 0x000000042b0e7211 */ /* 0x081fe200078008ff */
[----:B------:R-:W5:Y:S01]  /*10e0*/  LDG.E.U16 R12, desc[UR14][R12.64] ;  /* 0x0000000e0c0c7981 */ /* 0x000f62000c1e1500 */
[----:B--2---:R-:W-:-:S02]  /*10f0*/  LEA R18, P1, R23, R4, 0x1 ;  /* 0x0000000417127211 */ /* 0x004fc400078208ff */
[-C--:B------:R-:W-:Y:S01]  /*1100*/  LEA.HI.X.SX32 R15, R43, R0.reuse, 0x1, P0 ;  /* 0x000000002b0f7211 */ /* 0x080fe200000f0eff */
[----:B------:R0:W2:Y:S01]  /*1110*/  LDG.E.U16 R8, desc[UR14][R8.64] ;  /* 0x0000000e08087981 */ /* 0x0000a2000c1e1500 */
[----:B------:R-:W-:-:S03]  /*1120*/  LEA.HI.X.SX32 R19, R23, R0, 0x1, P1 ;  /* 0x0000000017137211 */ /* 0x000fc600008f0eff */
[----:B------:R-:W2:Y:S04]  /*1130*/  LDG.E.U16 R14, desc[UR14][R14.64] ;  /* 0x0000000e0e0e7981 */ /* 0x000ea8000c1e1500 */
[----:B------:R-:W2:Y:S01]  /*1140*/  LDG.E.U16 R18, desc[UR14][R18.64] ;  /* 0x0000000e12127981 */ /* 0x000ea2000c1e1500 */
[----:B------:R-:W1:Y:S01]  /*1150*/  S2UR UR4, SR_CgaCtaId ;  /* 0x00000000000479c3 */ /* 0x000e620000008800 */
[----:B------:R-:W-:Y:S02]  /*1160*/  SHF.R.S32.HI R4, RZ, 0x6, R154 ;  /* 0x00000006ff047819 */ /* 0x000fe4000001149a */
[----:B------:R-:W-:Y:S01]  /*1170*/  LOP3.LUT R0, R154, 0x3f, RZ, 0xc0, !PT ;  /* 0x0000003f9a007812 */ /* 0x000fe200078ec0ff */
[----:B------:R-:W-:Y:S01]  /*1180*/  UMOV UR12, 0x400 ;  /* 0x00000400000c7882 */ /* 0x000fe20000000000 */
[----:B------:R-:W-:-:S02]  /*1190*/  SGXT R4, R4, 0x1 ;  /* 0x000000010404781a */ /* 0x000fc40000000200 */
[----:B0-----:R-:W-:-:S04]  /*11a0*/  SHF.L.U32 R9, R0, 0x1, RZ ;  /* 0x0000000100097819 */ /* 0x001fc800000006ff */
[----:B------:R-:W-:-:S04]  /*11b0*/  LOP3.LUT R4, R9, 0x90, R4, 0x78, !PT ;  /* 0x0000009009047812 */ /* 0x000fc800078e7804 */
[C---:B------:R-:W-:Y:S02]  /*11c0*/  LOP3.LUT R11, R4.reuse, 0x20, RZ, 0x3c, !PT ;  /* 0x00000020040b7812 */ /* 0x040fe400078e3cff */
[----:B------:R-:W-:Y:S01]  /*11d0*/  LOP3.LUT R0, R4, 0x40, RZ, 0x3c, !PT ;  /* 0x0000004004007812 */ /* 0x000fe200078e3cff */
[----:B-1----:R-:W-:-:S09]  /*11e0*/  ULEA UR12, UR4, UR12, 0x18 ;  /* 0x0000000c040c7291 */ /* 0x002fd2000f8ec03f */
[----:B------:R0:W-:Y:S04]  /*11f0*/  STS.U16 [R4+UR12+0x8000], R2 ;  /* 0x0080000204007988 */ /* 0x0001e8000800040c */
[----:B---3--:R-:W-:Y:S04]  /*1200*/  STS.U16 [R4+UR12+0x8400], R26 ;  /* 0x0084001a04007988 */ /* 0x008fe8000800040c */
[----:B----4-:R-:W-:Y:S01]  /*1210*/  STS.U16 [R4+UR12+0x8800], R34 ;  /* 0x0088002204007988 */ /* 0x010fe2000800040c */
[----:B0-----:R-:W-:-:S03]  /*1220*/  IMAD.MOV.U32 R2, RZ, RZ, 0x3f800000 ;  /* 0x3f800000ff027424 */ /* 0x001fc600078e00ff */
[----:B------:R-:W-:Y:S04]  /*1230*/  STS.U16 [R4+UR12+0x8c00], R42 ;  /* 0x008c002a04007988 */ /* 0x000fe8000800040c */
[----:B------:R-:W-:Y:S04]  /*1240*/  STS.U16 [R4+UR12+0x9000], R47 ;  /* 0x0090002f04007988 */ /* 0x000fe8000800040c */
[----:B------:R-:W-:Y:S04]  /*1250*/  STS.U16 [R4+UR12+0x9400], R51 ;  /* 0x0094003304007988 */ /* 0x000fe8000800040c */
[----:B------:R-:W-:Y:S01]  /*1260*/  STL [R1+0x11c], R2 ;  /* 0x00011c0201007387 */ /* 0x000fe20000100800 */
[----:B------:R-:W-:-:S02]  /*1270*/  CS2R R88, SRZ ;  /* 0x0000000000587805 */ /* 0x000fc4000001ff00 */
[----:B------:R-:W-:Y:S02]  /*1280*/  CS2R R90, SRZ ;  /* 0x00000000005a7805 */ /* 0x000fe4000001ff00 */
[----:B------:R-:W-:Y:S02]  /*1290*/  CS2R R92, SRZ ;  /* 0x00000000005c7805 */ /* 0x000fe4000001ff00 */
[----:B------:R-:W-:Y:S02]  /*12a0*/  CS2R R94, SRZ ;  /* 0x00000000005e7805 */ /* 0x000fe4000001ff00 */
[----:B------:R-:W-:Y:S02]  /*12b0*/  CS2R R96, SRZ ;  /* 0x0000000000607805 */ /* 0x000fe4000001ff00 */
[----:B------:R-:W-:Y:S02]  /*12c0*/  CS2R R98, SRZ ;  /* 0x0000000000627805 */ /* 0x000fe4000001ff00 */
        /* <DEDUP_REMOVED lines=16> */
[----:B------:R-:W-:Y:S01]  /*13d0*/  CS2R R132, SRZ ;  /* 0x0000000000847805 */ /* 0x000fe2000001ff00 */
[----:B-----5:R-:W-:Y:S04]  /*13e0*/  STS.U16 [R4+UR12+0x9800], R55 ;  /* 0x0098003704007988 */ /* 0x020fe8000800040c */
[----:B------:R-:W-:Y:S04]  /*13f0*/  STS.U16 [R4+UR12+0x9c00], R59 ;  /* 0x009c003b04007988 */ /* 0x000fe8000800040c */
[----:B------:R-:W-:Y:S04]  /*1400*/  STS.U16 [R4+UR12+0xa000], R63 ;  /* 0x00a0003f04007988 */ /* 0x000fe8000800040c */
[----:B------:R-:W-:Y:S04]  /*1410*/  STS.U16 [R4+UR12+0xa400], R67 ;  /* 0x00a4004304007988 */ /* 0x000fe8000800040c */
[----:B------:R-:W-:Y:S01]  /*1420*/  STS.U16 [R4+UR12+0xa800], R71 ;  /* 0x00a8004704007988 */ /* 0x000fe2000800040c */
[----:B------:R-:W-:-:S03]  /*1430*/  CS2R R134, SRZ ;  /* 0x0000000000867805 */ /* 0x000fc6000001ff00 */
[----:B------:R-:W-:Y:S04]  /*1440*/  STS.U16 [R4+UR12+0xac00], R75 ;  /* 0x00ac004b04007988 */ /* 0x000fe8000800040c */
        /* <DEDUP_REMOVED lines=35> */
[----:B------:R0:W-:Y:S02]  /*1680*/  STS.U16 [R0+UR12+0xbe00], R16 ;  /* 0x00be001000007988 */ /* 0x0001e4000800040c */
[----:B0-----:R-:W-:-:S05]  /*1690*/  MOV R0, 0x3f800000 ;  /* 0x3f80000000007802 */ /* 0x001fca0000000f00 */
[----:B------:R0:W-:Y:S02]  /*16a0*/  STL [R1+0x118], R0 ;  /* 0x0001180001007387 */ /* 0x0001e40000100800 */
[----:B0-----:R-:W-:-:S05]  /*16b0*/  VIADD R0, R3, 0x40 ;  /* 0x0000004003007836 */ /* 0x001fca0000000000 */
[----:B------:R-:W-:Y:S02]  /*16c0*/  ISETP.GE.AND P0, PT, R0, 0x1, PT ;  /* 0x000000010000780c */ /* 0x000fe40003f06270 */
[----:B------:R-:W-:Y:S01]  /*16d0*/  LOP3.LUT R11, R4, 0x60, RZ, 0x3c, !PT ;  /* 0x00000060040b7812 */ /* 0x000fe200078e3cff */
[----:B------:R-:W-:Y:S01]  /*16e0*/  IMAD.MOV.U32 R6, RZ, RZ, -0x800000 ;  /* 0xff800000ff067424 */ /* 0x000fe200078e00ff */
[----:B------:R-:W-:-:S03]  /*16f0*/  CS2R R136, SRZ ;  /* 0x0000000000887805 */ /* 0x000fc6000001ff00 */
[----:B------:R0:W-:Y:S01]  /*1700*/  STS.U16 [R11+UR12+0x8300], R7 ;  /* 0x008300070b007988 */ /* 0x0001e2000800040c */
[----:B------:R-:W-:-:S03]  /*1710*/  IMAD.MOV.U32 R5, RZ, RZ, -0x800000 ;  /* 0xff800000ff057424 */ /* 0x000fc600078e00ff */
[----:B------:R0:W-:Y:S01]  /*1720*/  STS.U16 [R11+UR12+0x8700], R32 ;  /* 0x008700200b007988 */ /* 0x0001e2000800040c */
[----:B------:R-:W-:-:S03]  /*1730*/  CS2R R138, SRZ ;  /* 0x00000000008a7805 */ /* 0x000fc6000001ff00 */
        /* <DEDUP_REMOVED lines=13> */
[----:B------:R-:W-:-:S03]  /*1810*/  LOP3.LUT R0, R154, 0x7f, RZ, 0xc0, !PT ;  /* 0x0000007f9a007812 */ /* 0x000fc600078ec0ff */
[----:B------:R0:W-:Y:S01]  /*1820*/  STS.U16 [R11+UR12+0xa700], R70 ;  /* 0x00a700460b007988 */ /* 0x0001e2000800040c */
[----:B------:R-:W-:-:S03]  /*1830*/  LOP3.LUT R2, R154, 0x40, RZ, 0xc0, !PT ;  /* 0x000000409a027812 */ /* 0x000fc600078ec0ff */
[----:B------:R0:W-:Y:S04]  /*1840*/  STS.U16 [R11+UR12+0xab00], R74 ;  /* 0x00ab004a0b007988 */ /* 0x0001e8000800040c */
[----:B------:R0:W-:Y:S04]  /*1850*/  STS.U16 [R11+UR12+0xaf00], R10 ;  /* 0x00af000a0b007988 */ /* 0x0001e8000800040c */
[----:B--2---:R0:W-:Y:S04]  /*1860*/  STS.U16 [R11+UR12+0xb300], R8 ;  /* 0x00b300080b007988 */ /* 0x0041e8000800040c */
[----:B------:R0:W-:Y:S04]  /*1870*/  STS.U16 [R11+UR12+0xb700], R12 ;  /* 0x00b7000c0b007988 */ /* 0x0001e8000800040c */
[----:B------:R0:W-:Y:S04]  /*1880*/  STS.U16 [R11+UR12+0xbb00], R14 ;  /* 0x00bb000e0b007988 */ /* 0x0001e8000800040c */
[----:B------:R0:W-:Y:S01]  /*1890*/  STS.U16 [R11+UR12+0xbf00], R18 ;  /* 0x00bf00120b007988 */ /* 0x0001e2000800040c */
[----:B------:R-:W-:Y:S05]  /*18a0*/  @!P0 BRA `(.L_x_0) ;  /* 0x000000cc00088947 */ /* 0x000fea0003800000 */
[----:B------:R-:W1:Y:S01]  /*18b0*/  LDC.64 R4, c[0x0][0x260] ;  /* 0x00009800ff047b82 */ /* 0x000e620000000a00 */
[----:B------:R-:W-:Y:S01]  /*18c0*/  ULDC UR4, c[0x0][0x258] ;  /* 0x0000960000047ab9 */ /* 0x000fe20000000800 */
[----:B------:R-:W-:Y:S01]  /*18d0*/  IMAD R2, R2, 0x100, R9 ;  /* 0x0000010002027824 */ /* 0x000fe200078e0209 */
[----:B------:R-:W-:Y:S01]  /*18e0*/  UIADD3 UR8, UR12, 0x8000, URZ ;  /* 0x000080000c087890 */ /* 0x000fe2000fffe03f */
[----:B------:R-:W-:Y:S01]  /*18f0*/  IMAD R6, R0, UR4, RZ ;  /* 0x0000000400067c24 */ /* 0x000fe2000f8e02ff */
[----:B------:R-:W-:Y:S01]  /*1900*/  ULDC.64 UR4, c[0x0][0x218] ;  /* 0x0000860000047ab9 */ /* 0x000fe20000000a00 */
[----:B------:R-:W-:Y:S01]  /*1910*/  USHF.R.U32.HI UR18, URZ, 0x4, UR12 ;  /* 0x000000043f127899 */ /* 0x000fe2000801160c */
[----:B------:R-:W-:Y:S01]  /*1920*/  CS2R R88, SRZ ;  /* 0x0000000000587805 */ /* 0x000fe2000001ff00 */
[----:B------:R-:W2:Y:S01]  /*1930*/  LDC.64 R152, c[0x0][0x250] ;  /* 0x00009400ff987b82 */ /* 0x000ea20000000a00 */
[----:B------:R-:W-:Y:S01]  /*1940*/  IMAD.SHL.U32 R155, R6, 0x2, RZ ;  /* 0x00000002069b7824 */ /* 0x000fe200078e00ff */
[----:B------:R-:W-:Y:S01]  /*1950*/  USHF.R.U32.HI UR8, URZ, 0x4, UR8 ;  /* 0x000000043f087899 */ /* 0x000fe20008011608 */
[----:B------:R-:W-:Y:S01]  /*1960*/  CS2R R90, SRZ ;  /* 0x00000000005a7805 */ /* 0x000fe2000001ff00 */
[----:B------:R-:W-:Y:S01]  /*1970*/  USGXT.U32 UR18, UR18, 0xe ;  /* 0x0000000e1212789a */ /* 0x000fe20008000000 */
[----:B------:R-:W-:Y:S01]  /*1980*/  CS2R R92, SRZ ;  /* 0x00000000005c7805 */ /* 0x000fe2000001ff00 */
[----:B------:R-:W-:Y:S01]  /*1990*/  USGXT.U32 UR16, UR8, 0xe ;  /* 0x0000000e0810789a */ /* 0x000fe20008000000 */
[----:B------:R-:W-:Y:S01]  /*19a0*/  CS2R R94, SRZ ;  /* 0x00000000005e7805 */ /* 0x000fe2000001ff00 */
[----:B------:R-:W3:Y:S01]  /*19b0*/  LDC R162, c[0x0][0x268] ;  /* 0x00009a00ffa27b82 */ /* 0x000ee20000000800 */
[----:B------:R-:W-:Y:S01]  /*19c0*/  UIADD3 UR10, UP1, UR18, 0x2, URZ ;  /* 0x00000002120a7890 */ /* 0x000fe2000ff3e03f */
[----:B------:R-:W-:Y:S01]  /*19d0*/  CS2R R96, SRZ ;  /* 0x0000000000607805 */ /* 0x000fe2000001ff00 */
[----:B------:R-:W-:Y:S01]  /*19e0*/  UIADD3 UR8, UP0, UR16, 0x80, URZ ;  /* 0x0000008010087890 */ /* 0x000fe2000ff1e03f */
[----:B------:R-:W-:Y:S01]  /*19f0*/  CS2R R98, SRZ ;  /* 0x0000000000627805 */ /* 0x000fe2000001ff00 */
[----:B------:R-:W-:Y:S01]  /*1a00*/  UMOV UR6, URZ ;  /* 0x0000003f00067c82 */ /* 0x000fe20008000000 */
[----:B------:R-:W-:Y:S01]  /*1a10*/  CS2R R100, SRZ ;  /* 0x0000000000647805 */ /* 0x000fe2000001ff00 */
[----:B------:R-:W-:Y:S01]  /*1a20*/  UIADD3.X UR11, UR6, 0x40000040, URZ, UP1, !UPT ;  /* 0x40000040060b7890 */ /* 0x000fe20008ffe43f */
[----:B-1----:R1:W-:Y:S01]  /*1a30*/  STL [R1+0x524], R5 ;  /* 0x0005240501007387 */ /* 0x0023e20000100800 */
[----:B0-----:R-:W-:Y:S01]  /*1a40*/  IMAD.MOV.U32 R8, RZ, RZ, R5 ;  /* 0x000000ffff087224 */ /* 0x001fe200078e0005 */
[----:B------:R-:W-:Y:S01]  /*1a50*/  MOV R10, R4 ;  /* 0x00000004000a7202 */ /* 0x000fe20000000f00 */
[----:B------:R-:W0:Y:S01]  /*1a60*/  LDC R207, c[0x0][0x268] ;  /* 0x00009a00ffcf7b82 */ /* 0x000e220000000800 */
[--C-:B------:R-:W-:Y:S01]  /*1a70*/  SHF.R.U32.HI R4, RZ, 0x1, R154.reuse ;  /* 0x00000001ff047819 */ /* 0x100fe2000001169a */
[----:B------:R-:W-:Y:S01]  /*1a80*/  IMAD R0, R0, R8, RZ ;  /* 0x0000000800007224 */ /* 0x000fe200078e02ff */
[----:B------:R-:W-:Y:S01]  /*1a90*/  CS2R R102, SRZ ;  /* 0x0000000000667805 */ /* 0x000fe2000001ff00 */
[----:B------:R-:W-:Y:S01]  /*1aa0*/  IMAD.MOV.U32 R8, RZ, RZ, -0x800000 ;  /* 0xff800000ff087424 */ /* 0x000fe200078e00ff */
[----:B------:R-:W-:Y:S01]  /*1ab0*/  CS2R R104, SRZ ;  /* 0x0000000000687805 */ /* 0x000fe2000001ff00 */
[----:B--2---:R-:W-:Y:S01]  /*1ac0*/  IMAD R152, R152, UR7, RZ ;  /* 0x0000000798987c24 */ /* 0x004fe2000f8e02ff */
[----:B-1----:R-:W-:Y:S01]  /*1ad0*/  SHF.R.U32.HI R5, RZ, 0x2, R154 ;  /* 0x00000002ff057819 */ /* 0x002fe2000001169a */
[----:B------:R-:W-:Y:S01]  /*1ae0*/  IMAD R7, R153, 0x44, RZ ;  /* 0x0000004499077824 */ /* 0x000fe200078e02ff */
[C---:B------:R-:W-:Y:S01]  /*1af0*/  SHF.L.U32 R157, R0.reuse, 0x1, RZ ;  /* 0x00000001009d7819 */ /* 0x040fe200000006ff */
[----:B------:R-:W-:Y:S01]  /*1b00*/  IMAD.HI R11, R0, 0x2, RZ ;  /* 0x00000002000b7827 */ /* 0x000fe200078e02ff */
[----:B------:R-:W-:Y:S01]  /*1b10*/  SGXT.U32 R5, R5, 0x3 ;  /* 0x000000030505781a */ /* 0x000fe20000000000 */
[----:B------:R-:W1:Y:S01]  /*1b20*/  LDC R160, c[0x0][0x268] ;  /* 0x00009a00ffa07b82 */ /* 0x000e620000000800 */
[C---:B------:R-:W-:Y:S01]  /*1b30*/  SHF.L.U32 R154, R152.reuse, 0x1, RZ ;  /* 0x00000001989a7819 */ /* 0x040fe200000006ff */
[----:B------:R-:W-:Y:S01]  /*1b40*/  IMAD.HI R152, R152, 0x2, RZ ;  /* 0x0000000298987827 */ /* 0x000fe200078e02ff */
[----:B------:R-:W-:-:S02]  /*1b50*/  LOP3.LUT R4, R5, 0x30, R4, 0xf8, !PT ;  /* 0x0000003005047812 */ /* 0x000fc400078ef804 */
[----:B------:R-:W-:Y:S02]  /*1b60*/  CS2R R106, SRZ ;  /* 0x00000000006a7805 */ /* 0x000fe4000001ff00 */
[----:B------:R-:W-:Y:S01]  /*1b70*/  IADD3 R154, P0, P1, R155, UR4, R154 ;  /* 0x000000049b9a7c10 */ /* 0x000fe2000f91e09a */
[----:B------:R-:W-:Y:S01]  /*1b80*/  IMAD.HI R5, R6, 0x2, RZ ;  /* 0x0000000206057827 */ /* 0x000fe200078e02ff */
[----:B------:R-:W-:Y:S01]  /*1b90*/  LOP3.LUT R3, R4, R3, RZ, 0xfc, !PT ;  /* 0x0000000304037212 */ /* 0x000fe200078efcff */
[----:B------:R-:W2:Y:S01]  /*1ba0*/  LDC R158, c[0x0][0x268] ;  /* 0x00009a00ff9e7b82 */ /* 0x000ea20000000800 */
[-C--:B------:R-:W-:Y:S01]  /*1bb0*/  IADD3 RZ, P5, R7, R154.reuse, RZ ;  /* 0x0000009a07ff7210 */ /* 0x080fe20007fbe0ff */
[----:B------:R-:W-:Y:S01]  /*1bc0*/  IMAD R7, R153, 0x48, RZ ;  /* 0x0000004899077824 */ /* 0x000fe200078e02ff */
[----:B------:R-:W-:Y:S01]  /*1bd0*/  IADD3.X R155, R5, UR5, R152, P0, P1 ;  /* 0x00000005059b7c10 */ /* 0x000fe200087e2498 */
[----:B------:R-:W-:Y:S01]  /*1be0*/  IMAD R5, R153, 0x46, RZ ;  /* 0x0000004699057824 */ /* 0x000fe200078e02ff */
[----:B------:R-:W-:Y:S01]  /*1bf0*/  ULDC.64 UR4, c[0x0][0x220] ;  /* 0x0000880000047ab9 */ /* 0x000fe20000000a00 */
[----:B------:R-:W-:Y:S01]  /*1c00*/  IMAD R4, R10, UR7, RZ ;  /* 0x000000070a047c24 */ /* 0x000fe2000f8e02ff */
[-C--:B------:R-:W-:Y:S01]  /*1c10*/  IADD3 RZ, P3, R7, R154.reuse, RZ ;  /* 0x0000009a07ff7210 */ /* 0x080fe20007f7e0ff */
[----:B------:R-:W-:Y:S01]  /*1c20*/  IMAD R7, R153, 0x4c, RZ ;  /* 0x0000004c99077824 */ /* 0x000fe200078e02ff */
[-C--:B------:R-:W-:Y:S01]  /*1c30*/  IADD3 RZ, P4, R5, R154.reuse, RZ ;  /* 0x0000009a05ff7210 */ /* 0x080fe20007f9e0ff */
[C---:B------:R-:W-:Y:S01]  /*1c40*/  IMAD.SHL.U32 R156, R4.reuse, 0x2, RZ ;  /* 0x00000002049c7824 */ /* 0x040fe200078e00ff */
[----:B------:R4:W-:Y:S01]  /*1c50*/  STL.64 [R1+0x548], R2 ;  /* 0x0005480201007387 */ /* 0x0009e20000100a00 */
[----:B------:R-:W-:Y:S01]  /*1c60*/  IMAD R5, R153, 0x4a, RZ ;  /* 0x0000004a99057824 */ /* 0x000fe200078e02ff */
[-C--:B------:R-:W-:Y:S01]  /*1c70*/  IADD3 RZ, P2, R7, R154.reuse, RZ ;  /* 0x0000009a07ff7210 */ /* 0x080fe20007f5e0ff */
[----:B------:R-:W-:Y:S01]  /*1c80*/  IMAD.HI R4, R4, 0x2, RZ ;  /* 0x0000000204047827 */ /* 0x000fe200078e02ff */
[----:B------:R-:W-:Y:S01]  /*1c90*/  IADD3 R156, P1, P6, R157, UR4, R156 ;  /* 0x000000049d9c7c10 */ /* 0x000fe2000fe3e09c */
[----:B------:R-:W5:Y:S01]  /*1ca0*/  LDC R152, c[0x0][0x268] ;  /* 0x00009a00ff987b82 */ /* 0x000f620000000800 */
[-C--:B------:R-:W-:Y:S01]  /*1cb0*/  IADD3 RZ, P0, R5, R154.reuse, RZ ;  /* 0x0000009a05ff7210 */ /* 0x080fe20007f1e0ff */
[----:B------:R-:W-:Y:S01]  /*1cc0*/  IMAD R7, R153, 0x50, RZ ;  /* 0x0000005099077824 */ /* 0x000fe200078e02ff */
[----:B------:R-:W-:Y:S01]  /*1cd0*/  IADD3.X R157, R11, UR5, R4, P1, P6 ;  /* 0x000000050b9d7c10 */ /* 0x000fe20008fec404 */
[C---:B------:R-:W-:Y:S01]  /*1ce0*/  IMAD R5, R153.reuse, 0x22, RZ ;  /* 0x0000002299057824 */ /* 0x040fe200078e02ff */
[----:B------:R-:W-:Y:S01]  /*1cf0*/  MOV R4, RZ ;  /* 0x000000ff00047202 */ /* 0x000fe20000000f00 */
[----:B------:R-:W-:Y:S01]  /*1d00*/  IMAD R9, R153, 0x4e, RZ ;  /* 0x0000004e99097824 */ /* 0x000fe200078e02ff */
[-C--:B------:R-:W-:Y:S01]  /*1d10*/  IADD3 RZ, P6, R7, R154.reuse, RZ ;  /* 0x0000009a07ff7210 */ /* 0x080fe20007fde0ff */
[----:B------:R-:W-:Y:S01]  /*1d20*/  IMAD R7, R153, 0x23, RZ ;  /* 0x0000002399077824 */ /* 0x000fe200078e02ff */
[-C--:B------:R-:W-:Y:S01]  /*1d30*/  LEA.HI.X.SX32 R187, R5, R155.reuse, 0x1, P5 ;  /* 0x0000009b05bb7211 */ /* 0x080fe200028f0eff */
[----:B------:R-:W-:Y:S01]  /*1d40*/  IMAD R5, R153, 0x24, RZ ;  /* 0x0000002499057824 */ /* 0x000fe200078e02ff */
[-C--:B------:R-:W-:Y:S01]  /*1d50*/  IADD3 RZ, P1, R9, R154.reuse, RZ ;  /* 0x0000009a09ff7210 */ /* 0x080fe20007f3e0ff */
[----:B------:R-:W-:Y:S01]  /*1d60*/  IMAD R9, R153, 0x52, RZ ;  /* 0x0000005299097824 */ /* 0x000fe200078e02ff */
[-C--:B------:R-:W-:Y:S01]  /*1d70*/  LEA.HI.X.SX32 R185, R7, R155.reuse, 0x1, P4 ;  /* 0x0000009b07b97211 */ /* 0x080fe200020f0eff */
        /* <DEDUP_REMOVED lines=51> */
[----:B------:R-:W-:Y:S01]  /*20b0*/  STL [R1+0x114], R187 ;  /* 0x000114bb01007387 */ /* 0x000fe20000100800 */
[-C--:B------:R-:W-:Y:S01]  /*20c0*/  IADD3 RZ, P0, R9, R154.reuse, RZ ;  /* 0x0000009a09ff7210 */ /* 0x080fe20007f1e0ff */
[----:B------:R-:W-:Y:S01]  /*20d0*/  IMAD R5, R153, 0x34, RZ ;  /* 0x0000003499057824 */ /* 0x000fe200078e02ff */
[-C--:B------:R-:W-:Y:S01]  /*20e0*/  IADD3 RZ, P2, R11, R154.reuse, RZ ;  /* 0x0000009a0bff7210 */ /* 0x080fe20007f5e0ff */
[----:B------:R-:W-:Y:S01]  /*20f0*/  STL [R1+0x10c], R185 ;  /* 0x00010cb901007387 */ /* 0x000fe20000100800 */
[----:B------:R-:W-:Y:S01]  /*2100*/  IMAD R9, R153, 0x6a, RZ ;  /* 0x0000006a99097824 */ /* 0x000fe200078e02ff */
[-C--:B------:R-:W-:Y:S01]  /*2110*/  LEA.HI.X.SX32 R19, R7, R155.reuse, 0x1, P0 ;  /* 0x0000009b07137211 */ /* 0x080fe200000f0eff */
[C---:B------:R-:W-:Y:S01]  /*2120*/  IMAD R11, R153.reuse, 0x6c, RZ ;  /* 0x0000006c990b7824 */ /* 0x040fe200078e02ff */
[----:B------:R-:W-:Y:S01]  /*2130*/  STL [R1+0x104], R183 ;  /* 0x000104b701007387 */ /* 0x000fe20000100800 */
        /* <DEDUP_REMOVED lines=10> */
[----:B------:R-:W-:Y:S01]  /*21e0*/  IMAD R7, R153, 0x37, RZ ;  /* 0x0000003799077824 */ /* 0x000fe200078e02ff */
[----:B------:R-:W-:Y:S01]  /*21f0*/  STL [R1+0xec], R177 ;  /* 0x0000ecb101007387 */ /* 0x000fe20000100800 */
[-C--:B------:R-:W-:Y:S01]  /*2200*/  LEA.HI.X.SX32 R13, R5, R155.reuse, 0x1, P6 ;  /* 0x0000009b050d7211 */ /* 0x080fe200030f0eff */
[----:B------:R-:W-:Y:S01]  /*2210*/  IMAD R5, R153, 0x38, RZ ;  /* 0x0000003899057824 */ /* 0x000fe200078e02ff */
[-C--:B------:R-:W-:Y:S01]  /*2220*/  IADD3 RZ, P5, R9, R154.reuse, RZ ;  /* 0x0000009a09ff7210 */ /* 0x080fe20007fbe0ff */
[----:B------:R-:W-:Y:S01]  /*2230*/  STL [R1+0xe4], R175 ;  /* 0x0000e4af01007387 */ /* 0x000fe20000100800 */
[-C--:B------:R-:W-:Y:S01]  /*2240*/  IADD3 RZ, P4, R11, R154.reuse, RZ ;  /* 0x0000009a0bff7210 */ /* 0x080fe20007f9e0ff */
[----:B------:R-:W2:Y:S01]  /*2250*/  LDC R170, c[0x0][0x268] ;  /* 0x00009a00ffaa7b82 */ /* 0x000ea20000000800 */
[-C--:B------:R-:W-:Y:S01]  /*2260*/  LEA.HI.X.SX32 R7, R7, R155.reuse, 0x1, P5 ;  /* 0x0000009b07077211 */ /* 0x080fe200028f0eff */
[----:B------:R-:W-:Y:S01]  /*2270*/  STL [R1+0xdc], R173 ;  /* 0x0000dcad01007387 */ /* 0x000fe20000100800 */
[----:B------:R-:W-:Y:S01]  /*2280*/  LEA.HI.X.SX32 R5, R5, R155, 0x1, P4 ;  /* 0x0000009b05057211 */ /* 0x000fe200020f0eff */
[----:B------:R-:W-:Y:S01]  /*2290*/  IMAD.MOV.U32 R0, RZ, RZ, 0x3f800000 ;  /* 0x3f800000ff007424 */ /* 0x000fe200078e00ff */
[----:B-----5:R-:W-:Y:S01]  /*22a0*/  SHF.L.U32 R152, R152, 0x6, RZ ;  /* 0x0000000698987819 */ /* 0x020fe200000006ff */
[----:B------:R5:W-:Y:S01]  /*22b0*/  STL [R1+0xd4], R171 ;  /* 0x0000d4ab01007387 */ /* 0x000be20000100800 */
[----:B----4-:R-:W-:Y:S01]  /*22c0*/  IMAD.MOV.U32 R3, RZ, RZ, -0x800000 ;  /* 0xff800000ff037424 */ /* 0x010fe200078e00ff */
[----:B------:R-:W4:Y:S01]  /*22d0*/  LDC R172, c[0x0][0x268] ;  /* 0x00009a00ffac7b82 */ /* 0x000f220000000800 */
[C---:B------:R-:W-:Y:S01]  /*22e0*/  IMAD R9, R153.reuse, 0x72, RZ ;  /* 0x0000007299097824 */ /* 0x040fe200078e02ff */
[----:B------:R-:W-:Y:S01]  /*22f0*/  STL [R1+0xcc], R169 ;  /* 0x0000cca901007387 */ /* 0x000fe20000100800 */
[----:B------:R-:W-:Y:S01]  /*2300*/  IMAD R11, R153, 0x74, RZ ;  /* 0x00000074990b7824 */ /* 0x000fe200078e02ff */
[----:B0-----:R-:W-:Y:S01]  /*2310*/  SHF.L.U32 R164, R207, 0x3, RZ ;  /* 0x00000003cfa47819 */ /* 0x001fe200000006ff */
[----:B---3--:R-:W-:Y:S01]  /*2320*/  IMAD.SHL.U32 R162, R162, 0x10, RZ ;  /* 0x00000010a2a27824 */ /* 0x008fe200078e00ff */
[----:B------:R-:W-:Y:S01]  /*2330*/  STL [R1+0xc4], R167 ;  /* 0x0000c4a701007387 */ /* 0x000fe20000100800 */
[-C--:B------:R-:W-:Y:S01]  /*2340*/  IADD3 RZ, P3, R9, R154.reuse, RZ ;  /* 0x0000009a09ff7210 */ /* 0x080fe20007f7e0ff */
[----:B-----5:R-:W0:Y:S01]  /*2350*/  LDC R171, c[0x0][0x268] ;  /* 0x00009a00ffab7b82 */ /* 0x020e220000000800 */
[----:B------:R-:W-:Y:S01]  /*2360*/  IMAD R9, R153, 0x76, RZ ;  /* 0x0000007699097824 */ /* 0x000fe200078e02ff */
[----:B------:R-:W-:Y:S01]  /*2370*/  STL [R1+0xbc], R165 ;  /* 0x0000bca501007387 */ /* 0x000fe20000100800 */
[-C--:B------:R-:W-:Y:S01]  /*2380*/  IADD3 RZ, P0, R11, R154.reuse, RZ ;  /* 0x0000009a0bff7210 */ /* 0x080fe20007f1e0ff */
[----:B-1----:R-:W-:Y:S01]  /*2390*/  IMAD R160, R160, 0x84, RZ ;  /* 0x00000084a0a07824 */ /* 0x002fe200078e02ff */
[----:B------:R-:W-:Y:S01]  /*23a0*/  UMOV UR5, URZ ;  /* 0x0000003f00057c82 */ /* 0x000fe20008000000 */
[----:B------:R1:W-:Y:S01]  /*23b0*/  STL [R1+0xb4], R163 ;  /* 0x0000b4a301007387 */ /* 0x0003e20000100800 */
[----:B------:R-:W-:Y:S01]  /*23c0*/  IMAD R11, R153, 0x78, RZ ;  /* 0x00000078990b7824 */ /* 0x000fe200078e02ff */
[----:B------:R-:W3:Y:S01]  /*23d0*/  LDC R173, c[0x0][0x268] ;  /* 0x00009a00ffad7b82 */ /* 0x000ee20000000800 */
[-C--:B------:R-:W-:Y:S01]  /*23e0*/  IADD3 RZ, P2, R9, R154.reuse, RZ ;  /* 0x0000009a09ff7210 */ /* 0x080fe20007f5e0ff */
[----:B------:R5:W-:Y:S01]  /*23f0*/  STL [R1+0xac], R161 ;  /* 0x0000aca101007387 */ /* 0x000be20000100800 */
[----:B--2---:R-:W-:Y:S01]  /*2400*/  IMAD R158, R158, 0x86, RZ ;  /* 0x000000869e9e7824 */ /* 0x004fe200078e02ff */
[-C--:B------:R-:W-:Y:S01]  /*2410*/  IADD3 RZ, P1, R11, R154.reuse, RZ ;  /* 0x0000009a0bff7210 */ /* 0x080fe20007f3e0ff */
[C---:B------:R-:W-:Y:S01]  /*2420*/  IMAD R9, R153.reuse, 0x7a, RZ ;  /* 0x0000007a99097824 */ /* 0x040fe200078e02ff */
[----:B------:R2:W-:Y:S01]  /*2430*/  STL [R1+0xa4], R159 ;  /* 0x0000a49f01007387 */ /* 0x0005e20000100800 */
[----:B------:R-:W-:Y:S01]  /*2440*/  IMAD R170, R170, 0xb8, RZ ;  /* 0x000000b8aaaa7824 */ /* 0x000fe200078e02ff */
[----:B-1----:R-:W1:Y:S01]  /*2450*/  LDC R163, c[0x0][0x268] ;  /* 0x00009a00ffa37b82 */ /* 0x002e620000000800 */
[----:B----4-:R-:W-:Y:S01]  /*2460*/  IMAD R172, R172, 0xba, RZ ;  /* 0x000000baacac7824 */ /* 0x010fe200078e02ff */
[----:B------:R-:W-:Y:S01]  /*2470*/  STL [R1+0x9c], R23 ;  /* 0x00009c1701007387 */ /* 0x000fe20000100800 */
[----:B------:R-:W-:Y:S01]  /*2480*/  IMAD R198, R153, 0x39, RZ ;  /* 0x0000003999c67824 */ /* 0x000fe200078e02ff */
[-C--:B------:R-:W-:Y:S01]  /*2490*/  IADD3 RZ, P6, R9, R154.reuse, RZ ;  /* 0x0000009a09ff7210 */ /* 0x080fe20007fde0ff */
[----:B-----5:R-:W-:Y:S01]  /*24a0*/  IMAD R161, R207, 0xb, RZ ;  /* 0x0000000bcfa17824 */ /* 0x020fe200078e02ff */
[----:B------:R-:W-:Y:S01]  /*24b0*/  STL [R1+0x94], R21 ;  /* 0x0000941501007387 */ /* 0x000fe20000100800 */
[----:B------:R-:W-:Y:S01]  /*24c0*/  IMAD R11, R153, 0x7c, RZ ;  /* 0x0000007c990b7824 */ /* 0x000fe200078e02ff */
[----:B--2---:R-:W2:Y:S01]  /*24d0*/  LDC R159, c[0x0][0x268] ;  /* 0x00009a00ff9f7b82 */ /* 0x004ea20000000800 */
[----:B0-----:R-:W-:Y:S01]  /*24e0*/  IMAD R171, R171, 0x2d, RZ ;  /* 0x0000002dabab7824 */ /* 0x001fe200078e02ff */
[----:B------:R-:W-:Y:S01]  /*24f0*/  STL [R1+0x8c], R19 ;  /* 0x00008c1301007387 */ /* 0x000fe20000100800 */
[----:B------:R-:W-:Y:S01]  /*2500*/  IMAD R194, R153, 0x3a, RZ ;  /* 0x0000003a99c27824 */ /* 0x000fe200078e02ff */
[-C--:B------:R-:W-:Y:S01]  /*2510*/  IADD3 RZ, P5, R11, R154.reuse, RZ ;  /* 0x0000009a0bff7210 */ /* 0x080fe20007fbe0ff */
[C---:B------:R-:W-:Y:S01]  /*2520*/  IMAD R9, R153.reuse, 0x7e, RZ ;  /* 0x0000007e99097824 */ /* 0x040fe200078e02ff */
[----:B------:R-:W-:Y:S01]  /*2530*/  STL [R1+0x84], R17 ;  /* 0x0000841101007387 */ /* 0x000fe20000100800 */
[----:B------:R-:W-:Y:S01]  /*2540*/  IMAD R190, R153, 0x3b, RZ ;  /* 0x0000003b99be7824 */ /* 0x000fe200078e02ff */
[----:B------:R-:W0:Y:S01]  /*2550*/  LDC R6, c[0x0][0x268] ;  /* 0x00009a00ff067b82 */ /* 0x000e220000000800 */
[----:B---3--:R-:W-:Y:S01]  /*2560*/  IMAD R173, R173, 0x5b, RZ ;  /* 0x0000005badad7824 */ /* 0x008fe200078e02ff */
[----:B------:R-:W-:Y:S01]  /*2570*/  STL [R1+0x7c], R15 ;  /* 0x00007c0f01007387 */ /* 0x000fe20000100800 */
[----:B------:R-:W-:Y:S01]  /*2580*/  IMAD R186, R153, 0x3c, RZ ;  /* 0x0000003c99ba7824 */ /* 0x000fe200078e02ff */
[----:B------:R-:W-:Y:S01]  /*2590*/  IADD3 RZ, P4, R9, R154, RZ ;  /* 0x0000009a09ff7210 */ /* 0x000fe20007f9e0ff */
[----:B------:R-:W-:Y:S01]  /*25a0*/  IMAD R182, R153, 0x3d, RZ ;  /* 0x0000003d99b67824 */ /* 0x000fe200078e02ff */
[----:B------:R-:W-:Y:S01]  /*25b0*/  STL [R1+0x74], R13 ;  /* 0x0000740d01007387 */ /* 0x000fe20000100800 */
[----:B------:R-:W-:Y:S01]  /*25c0*/  IMAD.SHL.U32 R168, R207, 0x2, RZ ;  /* 0x00000002cfa87824 */ /* 0x000fe200078e00ff */
[----:B------:R-:W3:Y:S01]  /*25d0*/  LDC R192, c[0x0][0x268] ;  /* 0x00009a00ffc07b82 */ /* 0x000ee20000000800 */
[----:B-1----:R-:W-:Y:S01]  /*25e0*/  IMAD R163, R163, 0x82, RZ ;  /* 0x00000082a3a37824 */ /* 0x002fe200078e02ff */
[----:B------:R-:W-:Y:S01]  /*25f0*/  STL [R1+0x6c], R7 ;  /* 0x00006c0701007387 */ /* 0x000fe20000100800 */
[C---:B------:R-:W-:Y:S01]  /*2600*/  IMAD R178, R153.reuse, 0x3e, RZ ;  /* 0x0000003e99b27824 */ /* 0x040fe200078e02ff */
[----:B------:R-:W-:Y:S01]  /*2610*/  UIADD3.X UR9, UR5, 0x40000040, URZ, UP0, !UPT ;  /* 0x4000004005097890 */ /* 0x000fe200087fe43f */
[----:B------:R-:W-:Y:S01]  /*2620*/  IMAD R174, R153, 0x3f, RZ ;  /* 0x0000003f99ae7824 */ /* 0x000fe200078e02ff */
[----:B------:R1:W-:Y:S01]  /*2630*/  STL [R1+0x64], R5 ;  /* 0x0000640501007387 */ /* 0x0003e20000100800 */
[----:B------:R-:W-:Y:S01]  /*2640*/  IMAD.SHL.U32 R166, R207, 0x4, RZ ;  /* 0x00000004cfa67824 */ /* 0x000fe200078e00ff */
[----:B------:R-:W4:Y:S01]  /*2650*/  LDC R193, c[0x0][0x268] ;  /* 0x00009a00ffc17b82 */ /* 0x000f220000000800 */
[----:B--2---:R-:W-:Y:S01]  /*2660*/  IMAD.SHL.U32 R159, R159, 0x20, RZ ;  /* 0x000000209f9f7824 */ /* 0x004fe200078e00ff */
[----:B------:R-:W-:Y:S01]  /*2670*/  STL [R1+0x11c], R0 ;  /* 0x00011c0001007387 */ /* 0x000fe20000100800 */
[C---:B------:R-:W-:Y:S01]  /*2680*/  IMAD R83, R207.reuse, 0x9, RZ ;  /* 0x00000009cf537824 */ /* 0x040fe200078e02ff */
[----:B------:R-:W-:Y:S01]  /*2690*/  CS2R R108, SRZ ;  /* 0x00000000006c7805 */ /* 0x000fe2000001ff00 */
[C---:B------:R-:W-:Y:S01]  /*26a0*/  IMAD R52, R207.reuse, 0xa, RZ ;  /* 0x0000000acf347824 */ /* 0x040fe200078e02ff */
[----:B------:R2:W-:Y:S01]  /*26b0*/  STL [R1+0x1c], R3 ;  /* 0x00001c0301007387 */ /* 0x0005e20000100800 */
[C---:B------:R-:W-:Y:S01]  /*26c0*/  IMAD R53, R207.reuse, 0x5, RZ ;  /* 0x00000005cf357824 */ /* 0x040fe200078e02ff */
[----:B-1----:R-:W1:Y:S01]  /*26d0*/  LDC R5, c[0x0][0x268] ;  /* 0x00009a00ff057b82 */ /* 0x002e620000000800 */
[----:B0-----:R-:W-:Y:S01]  /*26e0*/  IMAD R6, R6, 0x5c, RZ ;  /* 0x0000005c06067824 */ /* 0x001fe200078e02ff */
[----:B------:R0:W-:Y:S01]  /*26f0*/  STL [R1+0x20], R8 ;  /* 0x0000200801007387 */ /* 0x0001e20000100800 */
[C---:B------:R-:W-:Y:S01]  /*2700*/  IMAD R185, R207.reuse, 0x3, RZ ;  /* 0x00000003cfb97824 */ /* 0x040fe200078e02ff */
[----:B------:R-:W-:Y:S01]  /*2710*/  CS2R R110, SRZ ;  /* 0x00000000006e7805 */ /* 0x000fe2000001ff00 */
[C---:B------:R-:W-:Y:S01]  /*2720*/  IMAD R9, R207.reuse, 0xc, RZ ;  /* 0x0000000ccf097824 */ /* 0x040fe200078e02ff */
[----:B------:R-:W-:Y:S01]  /*2730*/  CS2R R112, SRZ ;  /* 0x0000000000707805 */ /* 0x000fe2000001ff00 */
[C---:B------:R-:W-:Y:S01]  /*2740*/  IMAD R222, R207.reuse, 0x7, RZ ;  /* 0x00000007cfde7824 */ /* 0x040fe200078e02ff */
[----:B------:R-:W5:Y:S01]  /*2750*/  LDC R7, c[0x0][0x268] ;  /* 0x00009a00ff077b82 */ /* 0x000f620000000800 */
[----:B--2---:R-:W-:Y:S01]  /*2760*/  MOV R3, 0x3f800000 ;  /* 0x3f80000000037802 */ /* 0x004fe20000000f00 */
[----:B---3--:R-:W-:Y:S01]  /*2770*/  IMAD R192, R192, 0x61, RZ ;  /* 0x00000061c0c07824 */ /* 0x008fe200078e02ff */
[----:B------:R-:W-:Y:S01]  /*2780*/  CS2R R114, SRZ ;  /* 0x0000000000727805 */ /* 0x000fe2000001ff00 */
[C---:B0-----:R-:W-:Y:S01]  /*2790*/  IMAD R8, R207.reuse, 0x6, RZ ;  /* 0x00000006cf087824 */ /* 0x041fe200078e02ff */
[----:B------:R-:W-:Y:S01]  /*27a0*/  CS2R R116, SRZ ;  /* 0x0000000000747805 */ /* 0x000fe2000001ff00 */
[----:B------:R0:W-:Y:S01]  /*27b0*/  STL [R1+0x118], R3 ;  /* 0x0001180301007387 */ /* 0x0001e20000100800 */
[----:B------:R-:W-:Y:S01]  /*27c0*/  IMAD R207, R207, 0xd, RZ ;  /* 0x0000000dcfcf7824 */ /* 0x000fe200078e02ff */
[----:B------:R-:W2:Y:S01]  /*27d0*/  LDC R251, c[0x0][0x268] ;  /* 0x00009a00fffb7b82 */ /* 0x000ea20000000800 */
[----:B----4-:R-:W-:Y:S01]  /*27e0*/  IMAD R193, R193, 0x31, RZ ;  /* 0x00000031c1c17824 */ /* 0x010fe200078e02ff */
[----:B------:R3:W-:Y:S01]  /*27f0*/  STL.64 [R1+0x578], R152 ;  /* 0x0005789801007387 */ /* 0x0007e20000100a00 */
[----:B------:R-:W-:Y:S01]  /*2800*/  IMAD.MOV.U32 R0, RZ, RZ, RZ ;  /* 0x000000ffff007224 */ /* 0x000fe200078e00ff */
[----:B------:R-:W-:-:S02]  /*2810*/  CS2R R118, SRZ ;  /* 0x0000000000767805 */ /* 0x000fc4000001ff00 */
[----:B------:R-:W-:Y:S01]  /*2820*/  CS2R R120, SRZ ;  /* 0x0000000000787805 */ /* 0x000fe2000001ff00 */
[----:B------:R4:W-:Y:S01]  /*2830*/  STL.64 [R1+0x580], R162 ;  /* 0x000580a201007387 */ /* 0x0009e20000100a00 */
[----:B------:R-:W-:Y:S01]  /*2840*/  CS2R R122, SRZ ;  /* 0x00000000007a7805 */ /* 0x000fe2000001ff00 */
[----:B------:R-:W2:Y:S01]  /*2850*/  LDC R252, c[0x0][0x268] ;  /* 0x00009a00fffc7b82 */ /* 0x000ea20000000800 */
[----:B-1----:R-:W-:Y:S01]  /*2860*/  IMAD R5, R5, 0x2e, RZ ;  /* 0x0000002e05057824 */ /* 0x002fe200078e02ff */
[----:B------:R1:W-:Y:S01]  /*2870*/  STL.64 [R1+0x588], R160 ;  /* 0x000588a001007387 */ /* 0x0003e20000100a00 */
[-C--:B0-----:R-:W-:Y:S02]  /*2880*/  LEA.HI.X.SX32 R3, R190, R155.reuse, 0x1, P2 ;  /* 0x0000009bbe037211 */ /* 0x081fe400010f0eff */
[----:B------:R-:W-:Y:S02]  /*2890*/  CS2R R124, SRZ ;  /* 0x00000000007c7805 */ /* 0x000fe4000001ff00 */
[----:B------:R-:W-:Y:S01]  /*28a0*/  CS2R R126, SRZ ;  /* 0x00000000007e7805 */ /* 0x000fe2000001ff00 */
[----:B------:R0:W-:Y:S01]  /*28b0*/  STL.64 [R1+0x590], R158 ;  /* 0x0005909e01007387 */ /* 0x0001e20000100a00 */
[-C--:B---3--:R-:W-:Y:S01]  /*28c0*/  LEA.HI.X.SX32 R153, R178, R155.reuse, 0x1, P5 ;  /* 0x0000009bb2997211 */ /* 0x088fe200028f0eff */
[----:B------:R-:W3:Y:S01]  /*28d0*/  LDC R152, c[0x0][0x268] ;  /* 0x00009a00ff987b82 */ /* 0x000ee20000000800 */
[----:B-----5:R-:W-:Y:S01]  /*28e0*/  IMAD R7, R7, 0x5e, RZ ;  /* 0x0000005e07077824 */ /* 0x020fe200078e02ff */
[----:B------:R5:W-:Y:S01]  /*28f0*/  STL.64 [R1+0x558], R4 ;  /* 0x0005580401007387 */ /* 0x000be20000100a00 */
[----:B----4-:R-:W-:-:S02]  /*2900*/  LEA.HI.X.SX32 R163, R194, R155, 0x1, P0 ;  /* 0x0000009bc2a37211 */ /* 0x010fc400000f0eff */
[----:B------:R-:W-:Y:S02]  /*2910*/  CS2R R128, SRZ ;  /* 0x0000000000807805 */ /* 0x000fe4000001ff00 */
[----:B------:R-:W-:Y:S01]  /*2920*/  CS2R R130, SRZ ;  /* 0x0000000000827805 */ /* 0x000fe2000001ff00 */
[----:B------:R-:W-:Y:S01]  /*2930*/  STL.64 [R1+0x560], R170 ;  /* 0x000560aa01007387 */ /* 0x000fe20000100a00 */
[-C--:B-1----:R-:W-:Y:S01]  /*2940*/  LEA.HI.X.SX32 R161, R186, R155.reuse, 0x1, P1 ;  /* 0x0000009bbaa17211 */ /* 0x082fe200008f0eff */
[----:B------:R-:W1:Y:S01]  /*2950*/  LDC R151, c[0x0][0x268] ;  /* 0x00009a00ff977b82 */ /* 0x000e620000000800 */
[-C--:B------:R-:W-:Y:S01]  /*2960*/  IADD3 R2, P1, R9, R156.reuse, RZ ;  /* 0x0000009c09027210 */ /* 0x080fe20007f3e0ff */
[----:B------:R4:W-:Y:S01]  /*2970*/  STL.64 [R1+0x568], R172 ;  /* 0x000568ac01007387 */ /* 0x0009e20000100a00 */
[-C--:B0-----:R-:W-:Y:S01]  /*2980*/  LEA.HI.X.SX32 R159, R174, R155.reuse, 0x1, P4 ;  /* 0x0000009bae9f7211 */ /* 0x081fe200020f0eff */
[----:B------:R-:W-:Y:S01]  /*2990*/  UMOV UR4, URZ ;  /* 0x0000003f00047c82 */ /* 0x000fe20008000000 */
[----:B------:R-:W-:Y:S01]  /*29a0*/  ULDC UR6, c[0x0][0x238] ;  /* 0x00008e0000067ab9 */ /* 0x000fe20000000800 */
[----:B------:R0:W-:Y:S01]  /*29b0*/  STL.64 [R1+0x570], R6 ;  /* 0x0005700601007387 */ /* 0x0001e20000100a00 */
[----:B-----5:R-:W-:Y:S01]  /*29c0*/  LEA.HI.X.SX32 R5, R182, R155, 0x1, P6 ;  /* 0x0000009bb6057211 */ /* 0x020fe200030f0eff */
[----:B------:R-:W5:Y:S01]  /*29d0*/  LDC R146, c[0x0][0x268] ;  /* 0x00009a00ff927b82 */ /* 0x000f620000000800 */
[-C--:B--2---:R-:W-:Y:S01]  /*29e0*/  LEA R160, P6, R251, R156.reuse, 0x2 ;  /* 0x0000009cfba07211 */ /* 0x084fe200078c10ff */
[----:B------:R2:W-:Y:S01]  /*29f0*/  STL.64 [R1+0x550], R192 ;  /* 0x000550c001007387 */ /* 0x0005e20000100a00 */
[----:B------:R-:W-:-:S05]  /*2a00*/  LEA R162, P5, R252, R156, 0x3 ;  /* 0x0000009cfca27211 */ /* 0x000fca00078a18ff */
[----:B----4-:R-:W4:Y:S01]  /*2a10*/  LDC R172, c[0x0][0x268] ;  /* 0x00009a00ffac7b82 */ /* 0x010f220000000800 */
[----:B0-----:R-:W-:Y:S02]  /*2a20*/  LEA.HI.X.SX32 R7, R198, R155, 0x1, P3 ;  /* 0x0000009bc6077211 */ /* 0x001fe400018f0eff */
[-C--:B------:R-:W-:Y:S02]  /*2a30*/  IADD3 R170, P3, R168, R156.reuse, RZ ;  /* 0x0000009ca8aa7210 */ /* 0x080fe40007f7e0ff */
[-C--:B------:R-:W-:Y:S01]  /*2a40*/  IADD3 R6, P0, R52, R156.reuse, RZ ;  /* 0x0000009c34067210 */ /* 0x080fe20007f1e0ff */
[----:B------:R-:W-:Y:S01]  /*2a50*/  STL [R1+0x5c], R7 ;  /* 0x00005c0701007387 */ /* 0x000fe20000100800 */
[----:B---3--:R-:W-:Y:S01]  /*2a60*/  LEA.HI.X.SX32 R171, R152, R157, 0x1, P3 ;  /* 0x0000009d98ab7211 */ /* 0x008fe200018f0eff */
[----:B------:R-:W0:Y:S01]  /*2a70*/  LDC R140, c[0x0][0x268] ;  /* 0x00009a00ff8c7b82 */ /* 0x000e220000000800 */
[----:B-1----:R-:W-:Y:S01]  /*2a80*/  IMAD R151, R151, 0x41, RZ ;  /* 0x0000004197977824 */ /* 0x002fe200078e02ff */
[----:B------:R1:W-:Y:S01]  /*2a90*/  STL [R1+0x54], R163 ;  /* 0x000054a301007387 */ /* 0x0003e20000100800 */
[----:B--2---:R-:W-:-:S03]  /*2aa0*/  IADD3 R192, P2, R8, R156, RZ ;  /* 0x0000009c08c07210 */ /* 0x004fc60007f5e0ff */
[----:B------:R-:W-:Y:S01]  /*2ab0*/  STL [R1+0x4c], R3 ;  /* 0x00004c0301007387 */ /* 0x000fe20000100800 */
[----:B-----5:R-:W-:Y:S01]  /*2ac0*/  IMAD R146, R146, 0x42, RZ ;  /* 0x0000004292927824 */ /* 0x020fe200078e02ff */
[----:B------:R-:W2:Y:S02]  /*2ad0*/  LDC R149, c[0x0][0x268] ;  /* 0x00009a00ff957b82 */ /* 0x000ea40000000800 */
[----:B------:R3:W-:Y:S01]  /*2ae0*/  STL [R1+0x44], R161 ;  /* 0x000044a101007387 */ /* 0x0007e20000100800 */
[----:B-1----:R-:W-:-:S03]  /*2af0*/  LEA.HI.X.SX32 R163, R166, R157, 0x1, P5 ;  /* 0x0000009da6a37211 */ /* 0x002fc600028f0eff */
[----:B------:R1:W-:Y:S02]  /*2b00*/  STL [R1+0x3c], R5 ;  /* 0x00003c0501007387 */ /* 0x0003e40000100800 */
[----:B------:R-:W5:Y:S02]  /*2b10*/  LDC R144, c[0x0][0x268] ;  /* 0x00009a00ff907b82 */ /* 0x000f640000000800 */
[----:B------:R-:W-:Y:S01]  /*2b20*/  STL [R1+0x34], R153 ;  /* 0x0000349901007387 */ /* 0x000fe20000100800 */
[----:B---3--:R-:W-:-:S03]  /*2b30*/  LEA.HI.X.SX32 R161, R168, R157, 0x1, P6 ;  /* 0x0000009da8a17211 */ /* 0x008fc600030f0eff */
[----:B------:R3:W-:Y:S02]  /*2b40*/  STL [R1+0x2c], R159 ;  /* 0x00002c9f01007387 */ /* 0x0007e40000100800 */
[----:B-1----:R-:W1:Y:S01]  /*2b50*/  LDC R5, c[0x0][0x268] ;  /* 0x00009a00ff057b82 */ /* 0x002e620000000800 */
[----:B0-----:R-:W-:Y:S01]  /*2b60*/  IMAD R140, R140, 0x22, RZ ;  /* 0x000000228c8c7824 */ /* 0x001fe200078e02ff */
[----:B---3--:R-:W3:Y:S06]  /*2b70*/  LDL.LU.64 R158, [R1+0x590] ;  /* 0x00059000019e7983 */ /* 0x008eec0000300a00 */
[----:B------:R-:W0:Y:S01]  /*2b80*/  LDC R153, c[0x0][0x268] ;  /* 0x00009a00ff997b82 */ /* 0x000e220000000800 */
[----:B--2---:R-:W-:Y:S01]  /*2b90*/  IMAD R149, R149, 0x21, RZ ;  /* 0x0000002195957824 */ /* 0x004fe200078e02ff */
[----:B------:R-:W-:Y:S04]  /*2ba0*/  STL.64 [R1+0x518], R170 ;  /* 0x000518aa01007387 */ /* 0x000fe80000100a00 */
[----:B------:R2:W-:Y:S02]  /*2bb0*/  STL.64 [R1+0x510], R160 ;  /* 0x000510a001007387 */ /* 0x0005e40000100a00 */
[----:B------:R-:W4:Y:S08]  /*2bc0*/  LDC R143, c[0x0][0x268] ;  /* 0x00009a00ff8f7b82 */ /* 0x000f300000000800 */
[----:B------:R-:W4:Y:S08]  /*2bd0*/  LDC R138, c[0x0][0x268] ;  /* 0x00009a00ff8a7b82 */ /* 0x000f300000000800 */
[----:B------:R-:W4:Y:S01]  /*2be0*/  LDC R147, c[0x0][0x268] ;  /* 0x00009a00ff937b82 */ /* 0x000f220000000800 */
[----:B--2---:R-:W2:Y:S07]  /*2bf0*/  LDL.LU.64 R160, [R1+0x588] ;  /* 0x0005880001a07983 */ /* 0x004eae0000300a00 */
[----:B------:R-:W4:Y:S01]  /*2c00*/  LDC R145, c[0x0][0x268] ;  /* 0x00009a00ff917b82 */ /* 0x000f220000000800 */
[----:B------:R4:W-:Y:S01]  /*2c10*/  STL.64 [R1+0x500], R162 ;  /* 0x000500a201007387 */ /* 0x0009e20000100a00 */
[-C--:B-1----:R-:W-:Y:S01]  /*2c20*/  LEA R4, P4, R5, R156.reuse, 0x4 ;  /* 0x0000009c05047211 */ /* 0x082fe200078820ff */
[----:B-----5:R-:W-:Y:S01]  /*2c30*/  IMAD R144, R144, 0x43, RZ ;  /* 0x0000004390907824 */ /* 0x020fe200078e02ff */
[----:B0-----:R-:W-:Y:S01]  /*2c40*/  LEA R152, P3, R153, R156, 0x5 ;  /* 0x0000009c99987211 */ /* 0x001fe200078628ff */
[----:B----4-:R-:W-:-:S03]  /*2c50*/  IMAD R143, R143, 0x11, RZ ;  /* 0x000000118f8f7824 */ /* 0x010fc600078e02ff */
[----:B------:R-:W0:Y:S08]  /*2c60*/  LDC R171, c[0x0][0x268] ;  /* 0x00009a00ffab7b82 */ /* 0x000e300000000800 */
[----:B------:R-:W1:Y:S01]  /*2c70*/  LDC R133, c[0x0][0x268] ;  /* 0x00009a00ff857b82 */ /* 0x000e620000000800 */
[----:B------:R-:W4:Y:S01]  /*2c80*/  LDL.LU.64 R162, [R1+0x580] ;  /* 0x0005800001a27983 */ /* 0x000f220000300a00 */
[----:B------:R-:W-:Y:S01]  /*2c90*/  LEA.HI.X.SX32 R5, R164, R157, 0x1, P4 ;  /* 0x0000009da4057211 */ /* 0x000fe200020f0eff */
[----:B------:R-:W-:-:S05]  /*2ca0*/  IMAD R138, R138, 0x44, RZ ;  /* 0x000000448a8a7824 */ /* 0x000fca00078e02ff */
[----:B------:R-:W5:Y:S01]  /*2cb0*/  LDC R137, c[0x0][0x268] ;  /* 0x00009a00ff897b82 */ /* 0x000f620000000800 */
[----:B------:R4:W-:Y:S01]  /*2cc0*/  STL.64 [R1+0x4e0], R4 ;  /* 0x0004e00401007387 */ /* 0x0009e20000100a00 */
[----:B------:R-:W-:Y:S01]  /*2cd0*/  LEA R172, P5, R172, R156, 0x7 ;  /* 0x0000009cacac7211 */ /* 0x000fe200078a38ff */
[----:B------:R-:W-:Y:S02]  /*2ce0*/  IMAD R147, R147, 0x88, RZ ;  /* 0x0000008893937824 */ /* 0x000fe400078e02ff */
[----:B------:R-:W-:-:S03]  /*2cf0*/  IMAD R145, R145, 0x8a, RZ ;  /* 0x0000008a91917824 */ /* 0x000fc600078e02ff */
[----:B------:R-:W5:Y:S01]  /*2d00*/  LDC R135, c[0x0][0x268] ;  /* 0x00009a00ff877b82 */ /* 0x000f620000000800 */
[----:B0-----:R-:W-:-:S07]  /*2d10*/  LEA R170, P6, R171, R156, 0x6 ;  /* 0x0000009cabaa7211 */ /* 0x001fce00078c30ff */
[----:B------:R-:W0:Y:S01]  /*2d20*/  LDC R141, c[0x0][0x268] ;  /* 0x00009a00ff8d7b82 */ /* 0x000e220000000800 */
[----:B-1----:R-:W-:-:S07]  /*2d30*/  IMAD R133, R133, 0x46, RZ ;  /* 0x0000004685857824 */ /* 0x002fce00078e02ff */
[----:B------:R-:W1:Y:S01]  /*2d40*/  LDC R139, c[0x0][0x268] ;  /* 0x00009a00ff8b7b82 */ /* 0x000e620000000800 */
[----:B-----5:R-:W-:-:S07]  /*2d50*/  IMAD R137, R137, 0x45, RZ ;  /* 0x0000004589897824 */ /* 0x020fce00078e02ff */
[----:B------:R-:W5:Y:S01]  /*2d60*/  LDC R82, c[0x0][0x268] ;  /* 0x00009a00ff527b82 */ /* 0x000f620000000800 */
[----:B------:R-:W-:-:S07]  /*2d70*/  IMAD R135, R135, 0x23, RZ ;  /* 0x0000002387877824 */ /* 0x000fce00078e02ff */
[----:B------:R-:W5:Y:S01]  /*2d80*/  LDC R79, c[0x0][0x268] ;  /* 0x00009a00ff4f7b82 */ /* 0x000f620000000800 */
[----:B0-----:R-:W-:-:S07]  /*2d90*/  IMAD R141, R141, 0x8c, RZ ;  /* 0x0000008c8d8d7824 */ /* 0x001fce00078e02ff */
        /* <DEDUP_REMOVED lines=14> */
[----:B------:R-:W3:Y:S01]  /*2e80*/  LDC R80, c[0x0][0x268] ;  /* 0x00009a00ff507b82 */ /* 0x000ee20000000800 */
[----:B0-----:R-:W-:-:S07]  /*2e90*/  IMAD R71, R71, 0x4a, RZ ;  /* 0x0000004a47477824 */ /* 0x001fce00078e02ff */
[----:B------:R-:W0:Y:S01]  /*2ea0*/  LDC R78, c[0x0][0x268] ;  /* 0x00009a00ff4e7b82 */ /* 0x000e220000000800 */
[----:B-1----:R-:W-:-:S07]  /*2eb0*/  IMAD R76, R76, 0x49, RZ ;  /* 0x000000494c4c7824 */ /* 0x002fce00078e02ff */
[----:B------:R-:W1:Y:S01]  /*2ec0*/  LDC R65, c[0x0][0x268] ;  /* 0x00009a00ff417b82 */ /* 0x000e620000000800 */
[----:B-----5:R-:W-:-:S07]  /*2ed0*/  IMAD R74, R74, 0x25, RZ ;  /* 0x000000254a4a7824 */ /* 0x020fce00078e02ff */
[----:B------:R-:W5:Y:S01]  /*2ee0*/  LDC R63, c[0x0][0x268] ;  /* 0x00009a00ff3f7b82 */ /* 0x000f620000000800 */
[----:B---3--:R-:W-:-:S07]  /*2ef0*/  IMAD R80, R80, 0x94, RZ ;  /* 0x0000009450507824 */ /* 0x008fce00078e02ff */
        /* <DEDUP_REMOVED lines=28> */
[----:B------:R-:W1:Y:S08]  /*30c0*/  LDC R54, c[0x0][0x268] ;  /* 0x00009a00ff367b82 */ /* 0x000e700000000800 */
[----:B------:R-:W2:Y:S08]  /*30d0*/  LDC R40, c[0x0][0x268] ;  /* 0x00009a00ff287b82 */ /* 0x000eb00000000800 */
[----:B------:R-:W2:Y:S08]  /*30e0*/  LDC R50, c[0x0][0x268] ;  /* 0x00009a00ff327b82 */ /* 0x000eb00000000800 */
[----:B------:R-:W2:Y:S08]  /*30f0*/  LDC R57, c[0x0][0x268] ;  /* 0x00009a00ff397b82 */ /* 0x000eb00000000800 */
[----:B------:R-:W2:Y:S08]  /*3100*/  LDC R61, c[0x0][0x268] ;  /* 0x00009a00ff3d7b82 */ /* 0x000eb00000000800 */
[----:B------:R-:W2:Y:S01]  /*3110*/  LDC R51, c[0x0][0x268] ;  /* 0x00009a00ff337b82 */ /* 0x000ea20000000800 */
[----:B----4-:R-:W-:Y:S01]  /*3120*/  LEA.HI.X.SX32 R153, R162, R157, 0x1, P3 ;  /* 0x0000009da2997211 */ /* 0x010fe200018f0eff */
[----:B-----5:R-:W-:Y:S01]  /*3130*/  IMAD R48, R48, 0x28, RZ ;  /* 0x0000002830307824 */ /* 0x020fe200078e02ff */
[----:B------:R-:W-:-:S05]  /*3140*/  IADD3 R4, P4, R163, R156, RZ ;  /* 0x0000009ca3047210 */ /* 0x000fca0007f9e0ff */
[----:B------:R-:W4:Y:S01]  /*3150*/  LDC R73, c[0x0][0x268] ;  /* 0x00009a00ff497b82 */ /* 0x000f220000000800 */
[----:B------:R-:W-:Y:S01]  /*3160*/  LEA.HI.X.SX32 R171, R159, R157, 0x1, P6 ;  /* 0x0000009d9fab7211 */ /* 0x000fe200030f0eff */
[----:B------:R5:W-:Y:S01]  /*3170*/  STL.64 [R1+0x4a0], R152 ;  /* 0x0004a09801007387 */ /* 0x000be20000100a00 */
[----:B---3--:R-:W-:-:S05]  /*3180*/  IMAD R46, R46, 0x50, RZ ;  /* 0x000000502e2e7824 */ /* 0x008fca00078e02ff */
[----:B------:R-:W3:Y:S08]  /*3190*/  LDC R34, c[0x0][0x268] ;  /* 0x00009a00ff227b82 */ /* 0x000ef00000000800 */
[----:B------:R-:W3:Y:S01]  /*31a0*/  LDC R32, c[0x0][0x268] ;  /* 0x00009a00ff207b82 */ /* 0x000ee20000000800 */
[----:B-----5:R-:W5:Y:S01]  /*31b0*/  LDL.LU.64 R152, [R1+0x578] ;  /* 0x0005780001987983 */ /* 0x020f620000300a00 */
[----:B------:R-:W-:Y:S01]  /*31c0*/  IMAD.MOV.U32 R163, RZ, RZ, R173 ;  /* 0x000000ffffa37224 */ /* 0x000fe200078e00ad */
[----:B------:R-:W-:Y:S01]  /*31d0*/  LEA.HI.X.SX32 R5, R151, R157, 0x1, P4 ;  /* 0x0000009d97057211 */ /* 0x000fe200020f0eff */
[----:B0-----:R-:W-:Y:S01]  /*31e0*/  IMAD R56, R56, 0xa0, RZ ;  /* 0x000000a038387824 */ /* 0x001fe200078e02ff */
[----:B------:R0:W-:Y:S01]  /*31f0*/  STL [R1+0x318], R172 ;  /* 0x000318ac01007387 */ /* 0x0001e20000100800 */
[----:B------:R-:W-:-:S02]  /*3200*/  IMAD.MOV.U32 R162, RZ, RZ, R172 ;  /* 0x000000ffffa27224 */ /* 0x000fc400078e00ac */
[----:B------:R-:W3:Y:S01]  /*3210*/  LDC R59, c[0x0][0x268] ;  /* 0x00009a00ff3b7b82 */ /* 0x000ee20000000800 */
[----:B------:R2:W-:Y:S07]  /*3220*/  STL.64 [R1+0x420], R170 ;  /* 0x000420aa01007387 */ /* 0x0005ee0000100a00 */
[----:B------:R-:W3:Y:S01]  /*3230*/  LDC R81, c[0x0][0x268] ;  /* 0x00009a00ff517b82 */ /* 0x000ee20000000800 */
[----:B0-----:R-:W-:Y:S01]  /*3240*/  IADD3 R172, P3, R146, R156, RZ ;  /* 0x0000009c92ac7210 */ /* 0x001fe20007f7e0ff */
[----:B-1----:R-:W-:-:S06]  /*3250*/  IMAD R54, R54, 0xa2, RZ ;  /* 0x000000a236367824 */ /* 0x002fcc00078e02ff */
[----:B------:R-:W0:Y:S01]  /*3260*/  LDC R67, c[0x0][0x268] ;  /* 0x00009a00ff437b82 */ /* 0x000e220000000800 */
[----:B--2---:R-:W-:Y:S01]  /*3270*/  IADD3 R170, P6, R160, R156, RZ ;  /* 0x0000009ca0aa7210 */ /* 0x004fe20007fde0ff */
[----:B------:R-:W-:Y:S01]  /*3280*/  IMAD R40, R40, 0x52, RZ ;  /* 0x0000005228287824 */ /* 0x000fe200078e02ff */
[-C--:B------:R-:W-:Y:S01]  /*3290*/  LEA.HI.X.SX32 R173, R149, R157.reuse, 0x1, P3 ;  /* 0x0000009d95ad7211 */ /* 0x080fe200018f0eff */
[----:B------:R-:W-:Y:S01]  /*32a0*/  IMAD R50, R50, 0xa4, RZ ;  /* 0x000000a432327824 */ /* 0x000fe200078e02ff */
[-C--:B------:R-:W-:Y:S01]  /*32b0*/  LEA.HI.X.SX32 R171, R146, R157.reuse, 0x1, P6 ;  /* 0x0000009d92ab7211 */ /* 0x080fe200030f0eff */
[----:B------:R-:W-:Y:S02]  /*32c0*/  IMAD R57, R57, 0x51, RZ ;  /* 0x0000005139397824 */ /* 0x000fe400078e02ff */
[----:B------:R-:W1:Y:S01]  /*32d0*/  LDC R26, c[0x0][0x268] ;  /* 0x00009a00ff1a7b82 */ /* 0x000e620000000800 */
[----:B------:R-:W-:Y:S01]  /*32e0*/  LEA.HI.X.SX32 R7, R53, R157, 0x1, P0 ;  /* 0x0000009d35077211 */ /* 0x000fe200000f0eff */
[----:B------:R-:W-:-:S02]  /*32f0*/  IMAD R61, R61, 0x29, RZ ;  /* 0x000000293d3d7824 */ /* 0x000fc400078e02ff */
[----:B------:R-:W-:Y:S02]  /*3300*/  IMAD R51, R51, 0xa6, RZ ;  /* 0x000000a633337824 */ /* 0x000fe400078e02ff */
[----:B----4-:R-:W-:Y:S02]  /*3310*/  IMAD R73, R73, 0x53, RZ ;  /* 0x0000005349497824 */ /* 0x010fe400078e02ff */
[----:B------:R-:W2:Y:S01]  /*3320*/  LDC R134, c[0x0][0x268] ;  /* 0x00009a00ff867b82 */ /* 0x000ea20000000800 */
[----:B---3--:R-:W-:Y:S02]  /*3330*/  IMAD R34, R34, 0x2a, RZ ;  /* 0x0000002a22227824 */ /* 0x008fe400078e02ff */
[----:B------:R-:W-:Y:S02]  /*3340*/  IMAD R32, R32, 0x54, RZ ;  /* 0x0000005420207824 */ /* 0x000fe400078e02ff */
[----:B------:R-:W-:Y:S02]  /*3350*/  IMAD R59, R59, 0xa8, RZ ;  /* 0x000000a83b3b7824 */ /* 0x000fe400078e02ff */
[----:B------:R-:W-:Y:S01]  /*3360*/  IMAD R81, R81, 0x15, RZ ;  /* 0x0000001551517824 */ /* 0x000fe200078e02ff */
[----:B------:R-:W3:Y:S01]  /*3370*/  LDC R136, c[0x0][0x268] ;  /* 0x00009a00ff887b82 */ /* 0x000ee20000000800 */
[----:B0-----:R-:W-:-:S07]  /*3380*/  IMAD R67, R67, 0xaa, RZ ;  /* 0x000000aa43437824 */ /* 0x001fce00078e02ff */
[----:B------:R-:W0:Y:S01]  /*3390*/  LDC R75, c[0x0][0x268] ;  /* 0x00009a00ff4b7b82 */ /* 0x000e220000000800 */
[----:B-1----:R-:W-:-:S07]  /*33a0*/  IMAD R26, R26, 0x56, RZ ;  /* 0x000000561a1a7824 */ /* 0x002fce00078e02ff */
[----:B------:R-:W1:Y:S01]  /*33b0*/  LDC R87, c[0x0][0x268] ;  /* 0x00009a00ff577b82 */ /* 0x000e620000000800 */
[----:B--2---:R-:W-:-:S07]  /*33c0*/  IMAD R134, R134, 0x55, RZ ;  /* 0x0000005586867824 */ /* 0x004fce00078e02ff */
[----:B------:R-:W2:Y:S01]  /*33d0*/  LDC R20, c[0x0][0x268] ;  /* 0x00009a00ff147b82 */ /* 0x000ea20000000800 */
[----:B---3--:R-:W-:-:S07]  /*33e0*/  IMAD R136, R136, 0x2b, RZ ;  /* 0x0000002b88887824 */ /* 0x008fce00078e02ff */
[----:B------:R-:W3:Y:S01]  /*33f0*/  LDC R18, c[0x0][0x268] ;  /* 0x00009a00ff127b82 */ /* 0x000ee20000000800 */
[----:B0-----:R-:W-:-:S07]  /*3400*/  IMAD R75, R75, 0xac, RZ ;  /* 0x000000ac4b4b7824 */ /* 0x001fce00078e02ff */
[----:B------:R-:W0:Y:S01]  /*3410*/  LDC R150, c[0x0][0x268] ;  /* 0x00009a00ff967b82 */ /* 0x000e220000000800 */
[----:B-1----:R-:W-:-:S07]  /*3420*/  IMAD R87, R87, 0xae, RZ ;  /* 0x000000ae57577824 */ /* 0x002fce00078e02ff */
[----:B------:R-:W1:Y:S01]  /*3430*/  LDC R16, c[0x0][0x268] ;  /* 0x00009a00ff107b82 */ /* 0x000e620000000800 */
[----:B--2---:R-:W-:Y:S02]  /*3440*/  IMAD R20, R20, 0x16, RZ ;  /* 0x0000001614147824 */ /* 0x004fe400078e02ff */
[----:B---3--:R-:W-:-:S05]  /*3450*/  IMAD R18, R18, 0x2c, RZ ;  /* 0x0000002c12127824 */ /* 0x008fca00078e02ff */
[----:B------:R-:W2:Y:S01]  /*3460*/  LDC R142, c[0x0][0x268] ;  /* 0x00009a00ff8e7b82 */ /* 0x000ea20000000800 */
[----:B0-----:R-:W-:-:S07]  /*3470*/  IMAD R150, R150, 0x57, RZ ;  /* 0x0000005796967824 */ /* 0x001fce00078e02ff */
[----:B------:R-:W0:Y:S01]  /*3480*/  LDC R148, c[0x0][0x268] ;  /* 0x00009a00ff947b82 */ /* 0x000e220000000800 */
[----:B-1----:R-:W-:-:S07]  /*3490*/  IMAD R16, R16, 0x58, RZ ;  /* 0x0000005810107824 */ /* 0x002fce00078e02ff */
[----:B------:R-:W1:Y:S08]  /*34a0*/  LDC R169, c[0x0][0x268] ;  /* 0x00009a00ffa97b82 */ /* 0x000e700000000800 */
[----:B------:R-:W3:Y:S01]  /*34b0*/  LDC R10, c[0x0][0x268] ;  /* 0x00009a00ff0a7b82 */ /* 0x000ee20000000800 */
[----:B--2---:R-:W-:-:S07]  /*34c0*/  IMAD R142, R142, 0xb0, RZ ;  /* 0x000000b08e8e7824 */ /* 0x004fce00078e02ff */
[----:B------:R-:W2:Y:S01]  /*34d0*/  LDC R165, c[0x0][0x268] ;  /* 0x00009a00ffa57b82 */ /* 0x000ea20000000800 */
[----:B0-----:R-:W-:-:S07]  /*34e0*/  IMAD R148, R148, 0xb2, RZ ;  /* 0x000000b294947824 */ /* 0x001fce00078e02ff */
[----:B------:R-:W0:Y:S01]  /*34f0*/  LDC R167, c[0x0][0x268] ;  /* 0x00009a00ffa77b82 */ /* 0x000e220000000800 */
[----:B-1----:R-:W-:-:S07]  /*3500*/  IMAD R169, R169, 0x59, RZ ;  /* 0x00000059a9a97824 */ /* 0x002fce00078e02ff */
[----:B------:R-:W1:Y:S01]  /*3510*/  LDC R176, c[0x0][0x268] ;  /* 0x00009a00ffb07b82 */ /* 0x000e620000000800 */
[----:B---3--:R-:W-:-:S07]  /*3520*/  IMAD R10, R10, 0x5a, RZ ;  /* 0x0000005a0a0a7824 */ /* 0x008fce00078e02ff */
        /* <DEDUP_REMOVED lines=9> */
[----:B--2---:R-:W-:Y:S02]  /*35c0*/  IMAD R179, R179, 0x5d, RZ ;  /* 0x0000005db3b37824 */ /* 0x004fe400078e02ff */
[----:B0-----:R-:W-:Y:S01]  /*35d0*/  IMAD R177, R177, 0xbe, RZ ;  /* 0x000000beb1b17824 */ /* 0x001fe200078e02ff */
[----:B------:R-:W-:-:S04]  /*35e0*/  LEA.HI.X.SX32 R193, R185, R157, 0x1, P2 ;  /* 0x0000009db9c17211 */ /* 0x000fc800010f0eff */
[----:B------:R-:W0:Y:S01]  /*35f0*/  LDC R11, c[0x0][0x268] ;  /* 0x00009a00ff0b7b82 */ /* 0x000e220000000800 */
[----:B-1----:R-:W-:-:S07]  /*3600*/  IMAD R180, R180, 0x2f, RZ ;  /* 0x0000002fb4b47824 */ /* 0x002fce00078e02ff */
[----:B------:R-:W1:Y:S01]  /*3610*/  LDC R12, c[0x0][0x268] ;  /* 0x00009a00ff0c7b82 */ /* 0x000e620000000800 */
[----:B---3--:R-:W-:Y:S01]  /*3620*/  IMAD R184, R184, 0x5f, RZ ;  /* 0x0000005fb8b87824 */ /* 0x008fe200078e02ff */
[----:B------:R-:W-:-:S06]  /*3630*/  LEA.HI.X.SX32 R3, R8, R157, 0x1, P1 ;  /* 0x0000009d08037211 */ /* 0x000fcc00008f0eff */
[----:B------:R-:W2:Y:S08]  /*3640*/  LDC R13, c[0x0][0x268] ;  /* 0x00009a00ff0d7b82 */ /* 0x000eb00000000800 */
        /* <DEDUP_REMOVED lines=19> */
[----:B-1----:R-:W-:Y:S01]  /*3780*/  IMAD R15, R15, 0x32, RZ ;  /* 0x000000320f0f7824 */ /* 0x002fe200078e02ff */
[----:B-----5:R-:W-:Y:S02]  /*3790*/  LEA.HI.X.SX32 R163, R152, R157, 0x1, P5 ;  /* 0x0000009d98a37211 */ /* 0x020fe400028f0eff */
[----:B------:R-:W-:-:S03]  /*37a0*/  IADD3 R162, P5, R158, R156, RZ ;  /* 0x0000009c9ea27210 */ /* 0x000fc60007fbe0ff */
[----:B------:R1:W-:Y:S01]  /*37b0*/  STL [R1+0x31c], R163 ;  /* 0x00031ca301007387 */ /* 0x0003e20000100800 */
[----:B------:R-:W4:Y:S01]  /*37c0*/  LDC R199, c[0x0][0x268] ;  /* 0x00009a00ffc77b82 */ /* 0x000f220000000800 */
[----:B--2---:R-:W-:Y:S02]  /*37d0*/  IMAD R189, R189, 0xc8, RZ ;  /* 0x000000c8bdbd7824 */ /* 0x004fe400078e02ff */
[----:B------:R2:W-:Y:S01]  /*37e0*/  STL.64 [R1+0x310], R4 ;  /* 0x0003100401007387 */ /* 0x0005e20000100a00 */
[----:B------:R-:W-:-:S04]  /*37f0*/  IADD3 R158, P3, R138, R156, RZ ;  /* 0x0000009c8a9e7210 */ /* 0x000fc80007f7e0ff */
[----:B------:R-:W5:Y:S01]  /*3800*/  LDC R201, c[0x0][0x268] ;  /* 0x00009a00ffc97b82 */ /* 0x000f620000000800 */
[-C--:B-1----:R-:W-:Y:S01]  /*3810*/  LEA.HI.X.SX32 R163, R144, R157.reuse, 0x1, P5 ;  /* 0x0000009d90a37211 */ /* 0x082fe200028f0eff */
[----:B---3--:R-:W-:Y:S01]  /*3820*/  IMAD R197, R197, 0x63, RZ ;  /* 0x00000063c5c57824 */ /* 0x008fe200078e02ff */
[C---:B--2---:R-:W-:Y:S01]  /*3830*/  IADD3 R4, P4, R140.reuse, R156, RZ ;  /* 0x0000009c8c047210 */ /* 0x044fe20007f9e0ff */
[----:B------:R1:W-:Y:S04]  /*3840*/  STL.64 [R1+0x308], R170 ;  /* 0x000308aa01007387 */ /* 0x0003e80000100a00 */
[----:B------:R-:W2:Y:S01]  /*3850*/  LDC R19, c[0x0][0x268] ;  /* 0x00009a00ff137b82 */ /* 0x000ea20000000800 */
[----:B0-----:R-:W-:Y:S01]  /*3860*/  IMAD R191, R191, 0xca, RZ ;  /* 0x000000cabfbf7824 */ /* 0x001fe200078e02ff */
[-C--:B------:R-:W-:Y:S01]  /*3870*/  LEA.HI.X.SX32 R5, R143, R157.reuse, 0x1, P4 ;  /* 0x0000009d8f057211 */ /* 0x080fe200020f0eff */
[----:B------:R-:W-:Y:S01]  /*3880*/  STL.64 [R1+0x418], R172 ;  /* 0x000418ac01007387 */ /* 0x000fe20000100a00 */
[----:B------:R-:W-:-:S03]  /*3890*/  LEA.HI.X.SX32 R159, R140, R157, 0x1, P3 ;  /* 0x0000009d8c9f7211 */ /* 0x000fc600018f0eff */
[----:B------:R0:W-:Y:S01]  /*38a0*/  STL.64 [R1+0x300], R162 ;  /* 0x000300a201007387 */ /* 0x0001e20000100a00 */
[----:B------:R-:W3:Y:S01]  /*38b0*/  LDC R195, c[0x0][0x268] ;  /* 0x00009a00ffc37b82 */ /* 0x000ee20000000800 */
[----:B----4-:R-:W-:Y:S01]  /*38c0*/  IMAD R199, R199, 0x19, RZ ;  /* 0x00000019c7c77824 */ /* 0x010fe200078e02ff */
[-C--:B-1----:R-:W-:Y:S01]  /*38d0*/  IADD3 R170, P6, R147, R156.reuse, RZ ;  /* 0x0000009c93aa7210 */ /* 0x082fe20007fde0ff */
[----:B------:R1:W-:Y:S03]  /*38e0*/  STL.64 [R1+0x498], R4 ;  /* 0x0004980401007387 */ /* 0x0003e60000100a00 */
[----:B------:R-:W-:Y:S02]  /*38f0*/  LEA.HI.X.SX32 R171, R138, R157, 0x1, P6 ;  /* 0x0000009d8aab7211 */ /* 0x000fe400030f0eff */
[----:B------:R-:W4:Y:S01]  /*3900*/  LDC R21, c[0x0][0x268] ;  /* 0x00009a00ff157b82 */ /* 0x000f220000000800 */
[----:B-----5:R-:W-:Y:S01]  /*3910*/  IMAD R201, R201, 0x65, RZ ;  /* 0x00000065c9c97824 */ /* 0x020fe200078e02ff */
[-C--:B0-----:R-:W-:Y:S01]  /*3920*/  IADD3 R162, P5, R145, R156.reuse, RZ ;  /* 0x0000009c91a27210 */ /* 0x081fe20007fbe0ff */
[----:B------:R0:W-:Y:S01]  /*3930*/  STL.64 [R1+0x410], R158 ;  /* 0x0004109e01007387 */ /* 0x0001e20000100a00 */
[----:B-1----:R-:W-:-:S04]  /*3940*/  IADD3 R4, P4, R133, R156, RZ ;  /* 0x0000009c85047210 */ /* 0x002fc80007f9e0ff */
[----:B------:R-:W1:Y:S01]  /*3950*/  LDC R196, c[0x0][0x268] ;  /* 0x00009a00ffc47b82 */ /* 0x000e620000000800 */
[-C--:B------:R-:W-:Y:S01]  /*3960*/  LEA.HI.X.SX32 R163, R137, R157.reuse, 0x1, P5 ;  /* 0x0000009d89a37211 */ /* 0x080fe200028f0eff */
[----:B--2---:R-:W-:Y:S01]  /*3970*/  IMAD R19, R19, 0x66, RZ ;  /* 0x0000006613137824 */ /* 0x004fe200078e02ff */
[----:B------:R-:W-:Y:S01]  /*3980*/  LEA.HI.X.SX32 R5, R135, R157, 0x1, P4 ;  /* 0x0000009d87057211 */ /* 0x000fe200020f0eff */
[----:B------:R2:W-:Y:S01]  /*3990*/  STL.64 [R1+0x2f8], R170 ;  /* 0x0002f8aa01007387 */ /* 0x0005e20000100a00 */
[----:B0-----:R-:W-:-:S03]  /*39a0*/  IADD3 R158, P3, R141, R156, RZ ;  /* 0x0000009c8d9e7210 */ /* 0x001fc60007f7e0ff */
[----:B------:R0:W-:Y:S01]  /*39b0*/  STL.64 [R1+0x2f0], R162 ;  /* 0x0002f0a201007387 */ /* 0x0001e20000100a00 */
[----:B------:R-:W5:Y:S01]  /*39c0*/  LDC R203, c[0x0][0x268] ;  /* 0x00009a00ffcb7b82 */ /* 0x000f620000000800 */
[----:B---3--:R-:W-:Y:S01]  /*39d0*/  IMAD R195, R195, 0xcc, RZ ;  /* 0x000000ccc3c37824 */ /* 0x008fe200078e02ff */
[----:B------:R-:W-:Y:S01]  /*39e0*/  LEA.HI.X.SX32 R159, R133, R157, 0x1, P3 ;  /* 0x0000009d859f7211 */ /* 0x000fe200018f0eff */
[----:B------:R3:W-:Y:S01]  /*39f0*/  STL.64 [R1+0x408], R4 ;  /* 0x0004080401007387 */ /* 0x0007e20000100a00 */
[----:B----4-:R-:W-:Y:S01]  /*3a00*/  IMAD R21, R21, 0x1a, RZ ;  /* 0x0000001a15157824 */ /* 0x010fe200078e02ff */
[----:B--2---:R-:W-:-:S03]  /*3a10*/  IADD3 R170, P6, R139, R156, RZ ;  /* 0x0000009c8baa7210 */ /* 0x004fc60007fde0ff */
[----:B------:R-:W2:Y:S01]  /*3a20*/  LDC R22, c[0x0][0x268] ;  /* 0x00009a00ff167b82 */ /* 0x000ea20000000800 */
[-C--:B0-----:R-:W-:Y:S01]  /*3a30*/  IADD3 R162, P5, R82, R156.reuse, RZ ;  /* 0x0000009c52a27210 */ /* 0x081fe20007fbe0ff */
[----:B------:R0:W-:Y:S01]  /*3a40*/  STL.64 [R1+0x2e8], R158 ;  /* 0x0002e89e01007387 */ /* 0x0001e20000100a00 */
[----:B------:R-:W-:Y:S02]  /*3a50*/  LEA.HI.X.SX32 R171, R85, R157, 0x1, P6 ;  /* 0x0000009d55ab7211 */ /* 0x000fe400030f0eff */
[----:B---3--:R-:W-:-:S03]  /*3a60*/  IADD3 R4, P4, R79, R156, RZ ;  /* 0x0000009c4f047210 */ /* 0x008fc60007f9e0ff */
[----:B------:R-:W3:Y:S01]  /*3a70*/  LDC R23, c[0x0][0x268] ;  /* 0x00009a00ff177b82 */ /* 0x000ee20000000800 */
[-C--:B------:R-:W-:Y:S01]  /*3a80*/  LEA.HI.X.SX32 R163, R83, R157.reuse, 0x1, P5 ;  /* 0x0000009d53a37211 */ /* 0x080fe200028f0eff */
[----:B-1----:R-:W-:Y:S01]  /*3a90*/  IMAD R196, R196, 0xce, RZ ;  /* 0x000000cec4c47824 */ /* 0x002fe200078e02ff */
[----:B------:R-:W-:Y:S01]  /*3aa0*/  LEA.HI.X.SX32 R5, R82, R157, 0x1, P4 ;  /* 0x0000009d52057211 */ /* 0x000fe200020f0eff */
[----:B------:R1:W-:Y:S01]  /*3ab0*/  STL.64 [R1+0x2e0], R170 ;  /* 0x0002e0aa01007387 */ /* 0x0003e20000100a00 */
[----:B0-----:R-:W-:-:S03]  /*3ac0*/  IADD3 R158, P3, R77, R156, RZ ;  /* 0x0000009c4d9e7210 */ /* 0x001fc60007f7e0ff */
[----:B------:R0:W-:Y:S01]  /*3ad0*/  STL.64 [R1+0x4d8], R162 ;  /* 0x0004d8a201007387 */ /* 0x0001e20000100a00 */
[----:B------:R-:W4:Y:S01]  /*3ae0*/  LDC R200, c[0x0][0x268] ;  /* 0x00009a00ffc87b82 */ /* 0x000f220000000800 */
[----:B-----5:R-:W-:Y:S01]  /*3af0*/  IMAD R203, R203, 0x33, RZ ;  /* 0x00000033cbcb7824 */ /* 0x020fe200078e02ff */
[----:B------:R-:W-:Y:S01]  /*3b00*/  LEA.HI.X.SX32 R159, R79, R157, 0x1, P3 ;  /* 0x0000009d4f9f7211 */ /* 0x000fe200018f0eff */
[----:B------:R5:W-:Y:S01]  /*3b10*/  STL.64 [R1+0x490], R4 ;  /* 0x0004900401007387 */ /* 0x000be20000100a00 */
[----:B-1----:R-:W-:-:S03]  /*3b20*/  IADD3 R170, P6, R86, R156, RZ ;  /* 0x0000009c56aa7210 */ /* 0x002fc60007fde0ff */
[----:B------:R1:W-:Y:S01]  /*3b30*/  STL.64 [R1+0x400], R158 ;  /* 0x0004009e01007387 */ /* 0x0003e20000100a00 */
[----:B------:R-:W4:Y:S01]  /*3b40*/  LDC R205, c[0x0][0x268] ;  /* 0x00009a00ffcd7b82 */ /* 0x000f220000000800 */
[----:B--2---:R-:W-:Y:S01]  /*3b50*/  IMAD R22, R22, 0x34, RZ ;  /* 0x0000003416167824 */ /* 0x004fe200078e02ff */
[-C--:B0-----:R-:W-:Y:S02]  /*3b60*/  IADD3 R162, P5, R84, R156.reuse, RZ ;  /* 0x0000009c54a27210 */ /* 0x081fe40007fbe0ff */
[-C--:B------:R-:W-:Y:S01]  /*3b70*/  LEA.HI.X.SX32 R171, R77, R157.reuse, 0x1, P6 ;  /* 0x0000009d4dab7211 */ /* 0x080fe200030f0eff */
[----:B---3--:R-:W-:Y:S01]  /*3b80*/  IMAD R23, R23, 0x68, RZ ;  /* 0x0000006817177824 */ /* 0x008fe200078e02ff */
[----:B-----5:R-:W-:Y:S02]  /*3b90*/  IADD3 R4, P4, R71, R156, RZ ;  /* 0x0000009c47047210 */ /* 0x020fe40007f9e0ff */
[----:B------:R-:W0:Y:S01]  /*3ba0*/  LDC R24, c[0x0][0x268] ;  /* 0x00009a00ff187b82 */ /* 0x000e220000000800 */
[----:B------:R-:W-:-:S02]  /*3bb0*/  LEA.HI.X.SX32 R163, R76, R157, 0x1, P5 ;  /* 0x0000009d4ca37211 */ /* 0x000fc400028f0eff */
[-C--:B-1----:R-:W-:Y:S02]  /*3bc0*/  IADD3 R158, P3, R80, R156.reuse, RZ ;  /* 0x0000009c509e7210 */ /* 0x082fe40007f7e0ff */
[-C--:B------:R-:W-:Y:S01]  /*3bd0*/  LEA.HI.X.SX32 R5, R74, R157.reuse, 0x1, P4 ;  /* 0x0000009d4a057211 */ /* 0x080fe200020f0eff */
[----:B------:R1:W-:Y:S01]  /*3be0*/  STL.64 [R1+0x2d8], R170 ;  /* 0x0002d8aa01007387 */ /* 0x0003e20000100a00 */
[----:B------:R-:W-:Y:S01]  /*3bf0*/  LEA.HI.X.SX32 R159, R71, R157, 0x1, P3 ;  /* 0x0000009d479f7211 */ /* 0x000fe200018f0eff */
[----:B------:R-:W2:Y:S01]  /*3c00*/  LDC R202, c[0x0][0x268] ;  /* 0x00009a00ffca7b82 */ /* 0x000ea20000000800 */
[----:B----4-:R-:W-:Y:S01]  /*3c10*/  IMAD R200, R200, 0xd0, RZ ;  /* 0x000000d0c8c87824 */ /* 0x010fe200078e02ff */
[----:B------:R3:W-:Y:S04]  /*3c20*/  STL.64 [R1+0x2d0], R162 ;  /* 0x0002d0a201007387 */ /* 0x0007e80000100a00 */
[----:B------:R4:W-:Y:S02]  /*3c30*/  STL.64 [R1+0x3f8], R4 ;  /* 0x0003f80401007387 */ /* 0x0009e40000100a00 */
[----:B------:R-:W5:Y:S01]  /*3c40*/  LDC R204, c[0x0][0x268] ;  /* 0x00009a00ffcc7b82 */ /* 0x000f620000000800 */
[----:B------:R-:W-:Y:S01]  /*3c50*/  IMAD R205, R205, 0x67, RZ ;  /* 0x00000067cdcd7824 */ /* 0x000fe200078e02ff */
[----:B-1----:R-:W-:-:S02]  /*3c60*/  IADD3 R170, P6, R78, R156, RZ ;  /* 0x0000009c4eaa7210 */ /* 0x002fc40007fde0ff */
[-C--:B---3--:R-:W-:Y:S01]  /*3c70*/  IADD3 R162, P5, R65, R156.reuse, RZ ;  /* 0x0000009c41a27210 */ /* 0x088fe20007fbe0ff */
[----:B------:R1:W-:Y:S01]  /*3c80*/  STL.64 [R1+0x2c8], R158 ;  /* 0x0002c89e01007387 */ /* 0x0003e20000100a00 */
[-C--:B------:R-:W-:Y:S02]  /*3c90*/  LEA.HI.X.SX32 R171, R69, R157.reuse, 0x1, P6 ;  /* 0x0000009d45ab7211 */ /* 0x080fe400030f0eff */
[----:B------:R-:W3:Y:S01]  /*3ca0*/  LDC R206, c[0x0][0x268] ;  /* 0x00009a00ffce7b82 */ /* 0x000ee20000000800 */
[-C--:B----4-:R-:W-:Y:S01]  /*3cb0*/  IADD3 R4, P4, R63, R156.reuse, RZ ;  /* 0x0000009c3f047210 */ /* 0x090fe20007f9e0ff */
[----:B0-----:R-:W-:Y:S01]  /*3cc0*/  IMAD R24, R24, 0x6a, RZ ;  /* 0x0000006a18187824 */ /* 0x001fe200078e02ff */
[-C--:B------:R-:W-:Y:S02]  /*3cd0*/  LEA.HI.X.SX32 R163, R68, R157.reuse, 0x1, P5 ;  /* 0x0000009d44a37211 */ /* 0x080fe400028f0eff */
[-C--:B------:R-:W-:Y:S01]  /*3ce0*/  LEA.HI.X.SX32 R5, R65, R157.reuse, 0x1, P4 ;  /* 0x0000009d41057211 */ /* 0x080fe200020f0eff */
[----:B------:R0:W-:Y:S01]  /*3cf0*/  STL.64 [R1+0x2c0], R170 ;  /* 0x0002c0aa01007387 */ /* 0x0001e20000100a00 */
[----:B--2---:R-:W-:Y:S01]  /*3d00*/  IMAD R202, R202, 0xd2, RZ ;  /* 0x000000d2caca7824 */ /* 0x004fe200078e02ff */
[----:B------:R-:W2:Y:S01]  /*3d10*/  LDC R211, c[0x0][0x268] ;  /* 0x00009a00ffd37b82 */ /* 0x000ea20000000800 */
[-C--:B-1----:R-:W-:Y:S01]  /*3d20*/  IADD3 R158, P3, R72, R156.reuse, RZ ;  /* 0x0000009c489e7210 */ /* 0x082fe20007f7e0ff */
[----:B------:R1:W-:Y:S03]  /*3d30*/  STL.64 [R1+0x488], R162 ;  /* 0x000488a201007387 */ /* 0x0003e60000100a00 */
[-C--:B------:R-:W-:Y:S01]  /*3d40*/  LEA.HI.X.SX32 R159, R63, R157.reuse, 0x1, P3 ;  /* 0x0000009d3f9f7211 */ /* 0x080fe200018f0eff */
[----:B------:R4:W-:Y:S02]  /*3d50*/  STL.64 [R1+0x3f0], R4 ;  /* 0x0003f00401007387 */ /* 0x0009e40000100a00 */
[----:B------:R-:W2:Y:S01]  /*3d60*/  LDC R25, c[0x0][0x268] ;  /* 0x00009a00ff197b82 */ /* 0x000ea20000000800 */
[----:B-----5:R-:W-:Y:S01]  /*3d70*/  IMAD R204, R204, 0xd4, RZ ;  /* 0x000000d4cccc7824 */ /* 0x020fe200078e02ff */
[----:B0-----:R-:W-:Y:S01]  /*3d80*/  IADD3 R170, P6, R70, R156, RZ ;  /* 0x0000009c46aa7210 */ /* 0x001fe20007fde0ff */
[----:B------:R0:W-:Y:S03]  /*3d90*/  STL.64 [R1+0x2b8], R158 ;  /* 0x0002b89e01007387 */ /* 0x0001e60000100a00 */
[----:B------:R-:W-:-:S02]  /*3da0*/  LEA.HI.X.SX32 R171, R62, R157, 0x1, P6 ;  /* 0x0000009d3eab7211 */ /* 0x000fc400030f0eff */
[-C--:B-1----:R-:W-:Y:S01]  /*3db0*/  IADD3 R162, P5, R58, R156.reuse, RZ ;  /* 0x0000009c3aa27210 */ /* 0x082fe20007fbe0ff */
[----:B------:R-:W1:Y:S01]  /*3dc0*/  LDC R210, c[0x0][0x268] ;  /* 0x00009a00ffd27b82 */ /* 0x000e620000000800 */
[----:B---3--:R-:W-:Y:S01]  /*3dd0*/  IMAD R206, R206, 0xd6, RZ ;  /* 0x000000d6cece7824 */ /* 0x008fe200078e02ff */
[-C--:B----4-:R-:W-:Y:S01]  /*3de0*/  IADD3 R4, P4, R66, R156.reuse, RZ ;  /* 0x0000009c42047210 */ /* 0x090fe20007f9e0ff */
[----:B------:R3:W-:Y:S01]  /*3df0*/  STL.64 [R1+0x2b0], R170 ;  /* 0x0002b0aa01007387 */ /* 0x0007e20000100a00 */
[-C--:B------:R-:W-:Y:S02]  /*3e00*/  IADD3 R172, P6, R49, R156.reuse, RZ ;  /* 0x0000009c31ac7210 */ /* 0x080fe40007fde0ff */
[----:B0-----:R-:W-:Y:S01]  /*3e10*/  IADD3 R158, P3, R64, R156, RZ ;  /* 0x0000009c409e7210 */ /* 0x001fe20007f7e0ff */
[----:B--2---:R-:W-:Y:S01]  /*3e20*/  IMAD R211, R211, 0x35, RZ ;  /* 0x00000035d3d37824 */ /* 0x004fe200078e02ff */
[-C--:B------:R-:W-:Y:S01]  /*3e30*/  LEA.HI.X.SX32 R5, R58, R157.reuse, 0x1, P4 ;  /* 0x0000009d3a057211 */ /* 0x080fe200020f0eff */
[----:B------:R-:W0:Y:S01]  /*3e40*/  LDC R27, c[0x0][0x268] ;  /* 0x00009a00ff1b7b82 */ /* 0x000e220000000800 */
[----:B------:R-:W-:-:S02]  /*3e50*/  LEA.HI.X.SX32 R163, R60, R157, 0x1, P5 ;  /* 0x0000009d3ca37211 */ /* 0x000fc400028f0eff */
[-C--:B------:R-:W-:Y:S01]  /*3e60*/  LEA.HI.X.SX32 R159, R55, R157.reuse, 0x1, P3 ;  /* 0x0000009d379f7211 */ /* 0x080fe200018f0eff */
[----:B------:R2:W-:Y:S01]  /*3e70*/  STL.64 [R1+0x2a8], R4 ;  /* 0x0002a80401007387 */ /* 0x0005e20000100a00 */
[-C--:B---3--:R-:W-:Y:S01]  /*3e80*/  IADD3 R170, P5, R48, R156.reuse, RZ ;  /* 0x0000009c30aa7210 */ /* 0x088fe20007fbe0ff */
[----:B------:R-:W-:Y:S01]  /*3e90*/  IMAD R25, R25, 0x36, RZ ;  /* 0x0000003619197824 */ /* 0x000fe200078e02ff */
[-C--:B------:R-:W-:Y:S01]  /*3ea0*/  LEA.HI.X.SX32 R173, R52, R157.reuse, 0x1, P6 ;  /* 0x0000009d34ad7211 */ /* 0x080fe200030f0eff */
[----:B------:R3:W-:Y:S01]  /*3eb0*/  STL.64 [R1+0x3e8], R162 ;  /* 0x0003e8a201007387 */ /* 0x0007e20000100a00 */
[----:B------:R-:W-:Y:S01]  /*3ec0*/  LEA.HI.X.SX32 R171, R49, R157, 0x1, P5 ;  /* 0x0000009d31ab7211 */ /* 0x000fe200028f0eff */
[----:B------:R-:W4:Y:S02]  /*3ed0*/  LDC R208, c[0x0][0x268] ;  /* 0x00009a00ffd07b82 */ /* 0x000f240000000800 */
[----:B------:R5:W-:Y:S01]  /*3ee0*/  STL.64 [R1+0x4f8], R6 ;  /* 0x0004f80601007387 */ /* 0x000be20000100a00 */
[----:B-1----:R-:W-:Y:S01]  /*3ef0*/  IMAD R210, R210, 0x69, RZ ;  /* 0x00000069d2d27824 */ /* 0x002fe200078e02ff */
[----:B--2---:R-:W-:-:S02]  /*3f00*/  IADD3 R4, P4, R46, R156, RZ ;  /* 0x0000009c2e047210 */ /* 0x004fc40007f9e0ff */
[----:B------:R1:W-:Y:S02]  /*3f10*/  STL.64 [R1+0x2a0], R158 ;  /* 0x0002a09e01007387 */ /* 0x0003e40000100a00 */
[----:B------:R-:W2:Y:S01]  /*3f20*/  LDC R214, c[0x0][0x268] ;  /* 0x00009a00ffd67b82 */ /* 0x000ea20000000800 */
[-C--:B------:R-:W-:Y:S02]  /*3f30*/  LEA.HI.X.SX32 R5, R48, R157.reuse, 0x1, P4 ;  /* 0x0000009d30057211 */ /* 0x080fe400020f0eff */
[-C--:B---3--:R-:W-:Y:S01]  /*3f40*/  IADD3 R162, P3, R56, R156.reuse, RZ ;  /* 0x0000009c38a27210 */ /* 0x088fe20007f7e0ff */
[----:B0-----:R-:W-:Y:S01]  /*3f50*/  IMAD R27, R27, 0x6c, RZ ;  /* 0x0000006c1b1b7824 */ /* 0x001fe200078e02ff */
[----:B-----5:R-:W3:Y:S02]  /*3f60*/  LDL.LU.64 R6, [R1+0x570] ;  /* 0x0005700001067983 */ /* 0x020ee40000300a00 */
[-C--:B------:R-:W-:Y:S01]  /*3f70*/  LEA.HI.X.SX32 R163, R46, R157.reuse, 0x1, P3 ;  /* 0x0000009d2ea37211 */ /* 0x080fe200018f0eff */
[----:B------:R-:W0:Y:S01]  /*3f80*/  LDC R215, c[0x0][0x268] ;  /* 0x00009a00ffd77b82 */ /* 0x000e220000000800 */
[-C--:B-1----:R-:W-:Y:S01]  /*3f90*/  IADD3 R158, P0, R54, R156.reuse, RZ ;  /* 0x0000009c369e7210 */ /* 0x082fe20007f1e0ff */
[----:B------:R1:W-:Y:S04]  /*3fa0*/  STL.64 [R1+0x4d0], R172 ;  /* 0x0004d0ac01007387 */ /* 0x0003e80000100a00 */
[----:B------:R5:W-:Y:S01]  /*3fb0*/  STL.64 [R1+0x480], R170 ;  /* 0x000480aa01007387 */ /* 0x000be20000100a00 */
[----:B------:R-:W-:Y:S01]  /*3fc0*/  LEA.HI.X.SX32 R159, R57, R157, 0x1, P0 ;  /* 0x0000009d399f7211 */ /* 0x000fe200000f0eff */
[----:B------:R-:W0:Y:S01]  /*3fd0*/  LDC R209, c[0x0][0x268] ;  /* 0x00009a00ffd17b82 */ /* 0x000e220000000800 */
[----:B----4-:R-:W-:Y:S01]  /*3fe0*/  IMAD R208, R208, 0xd8, RZ ;  /* 0x000000d8d0d07824 */ /* 0x010fe200078e02ff */
[----:B------:R4:W-:Y:S01]  /*3ff0*/  STL.64 [R1+0x3e0], R4 ;  /* 0x0003e00401007387 */ /* 0x0009e20000100a00 */
[----:B-1----:R-:W-:Y:S01]  /*4000*/  IADD3 R172, P6, R40, R156, RZ ;  /* 0x0000009c28ac7210 */ /* 0x002fe20007fde0ff */
[----:B--2---:R-:W-:-:S04]  /*4010*/  IMAD R214, R214, 0x6b, RZ ;  /* 0x0000006bd6d67824 */ /* 0x004fc800078e02ff */
[----:B------:R-:W1:Y:S01]  /*4020*/  LDC R28, c[0x0][0x268] ;  /* 0x00009a00ff1c7b82 */ /* 0x000e620000000800 */
[-C--:B-----5:R-:W-:Y:S02]  /*4030*/  IADD3 R170, P5, R50, R156.reuse, RZ ;  /* 0x0000009c32aa7210 */ /* 0x0a0fe40007fbe0ff */
[-C--:B------:R-:W-:Y:S02]  /*4040*/  LEA.HI.X.SX32 R173, R61, R157.reuse, 0x1, P6 ;  /* 0x0000009d3dad7211 */ /* 0x080fe400030f0eff */
[----:B----4-:R-:W-:Y:S01]  /*4050*/  IADD3 R4, P4, R51, R156, RZ ;  /* 0x0000009c33047210 */ /* 0x010fe20007f9e0ff */
[----:B------:R2:W-:Y:S01]  /*4060*/  STL.64 [R1+0x298], R162 ;  /* 0x000298a201007387 */ /* 0x0005e20000100a00 */
[-C--:B------:R-:W-:Y:S01]  /*4070*/  LEA.HI.X.SX32 R171, R40, R157.reuse, 0x1, P5 ;  /* 0x0000009d28ab7211 */ /* 0x080fe200028f0eff */
[----:B------:R-:W4:Y:S01]  /*4080*/  LDC R212, c[0x0][0x268] ;  /* 0x00009a00ffd47b82 */ /* 0x000f220000000800 */
[----:B------:R-:W-:Y:S01]  /*4090*/  LEA.HI.X.SX32 R5, R73, R157, 0x1, P4 ;  /* 0x0000009d49057211 */ /* 0x000fe200020f0eff */
[----:B------:R5:W-:Y:S01]  /*40a0*/  STL.64 [R1+0x290], R158 ;  /* 0x0002909e01007387 */ /* 0x000be20000100a00 */
[----:B0-----:R-:W-:-:S03]  /*40b0*/  IMAD R215, R215, 0x1b, RZ ;  /* 0x0000001bd7d77824 */ /* 0x001fc600078e02ff */
[----:B------:R0:W-:Y:S01]  /*40c0*/  STL.64 [R1+0x3d0], R172 ;  /* 0x0003d0ac01007387 */ /* 0x0001e20000100a00 */
[----:B------:R-:W-:Y:S01]  /*40d0*/  IMAD R209, R209, 0xda, RZ ;  /* 0x000000dad1d17824 */ /* 0x000fe200078e02ff */
[----:B------:R-:W4:Y:S01]  /*40e0*/  LDC R213, c[0x0][0x268] ;  /* 0x00009a00ffd57b82 */ /* 0x000f220000000800 */
[-C--:B--2---:R-:W-:Y:S01]  /*40f0*/  IADD3 R162, P3, R34, R156.reuse, RZ ;  /* 0x0000009c22a27210 */ /* 0x084fe20007f7e0ff */
[----:B------:R2:W-:Y:S01]  /*4100*/  STL.64 [R1+0x288], R170 ;  /* 0x000288aa01007387 */ /* 0x0005e20000100a00 */
[----:B-----5:R-:W-:-:S03]  /*4110*/  IADD3 R158, P0, R32, R156, RZ ;  /* 0x0000009c209e7210 */ /* 0x020fc60007f1e0ff */
[----:B------:R5:W-:Y:S01]  /*4120*/  STL.64 [R1+0x280], R4 ;  /* 0x0002800401007387 */ /* 0x000be20000100a00 */
[-C--:B------:R-:W-:Y:S01]  /*4130*/  LEA.HI.X.SX32 R163, R81, R157.reuse, 0x1, P3 ;  /* 0x0000009d51a37211 */ /* 0x080fe200018f0eff */
[----:B------:R-:W5:Y:S01]  /*4140*/  LDC R216, c[0x0][0x268] ;  /* 0x00009a00ffd87b82 */ /* 0x000f620000000800 */
[-C--:B0-----:R-:W-:Y:S01]  /*4150*/  IADD3 R172, P6, R59, R156.reuse, RZ ;  /* 0x0000009c3bac7210 */ /* 0x081fe20007fde0ff */
[----:B-1----:R-:W-:Y:S01]  /*4160*/  IMAD R28, R28, 0x6e, RZ ;  /* 0x0000006e1c1c7824 */ /* 0x002fe200078e02ff */
[-C--:B------:R-:W-:Y:S02]  /*4170*/  LEA.HI.X.SX32 R159, R34, R157.reuse, 0x1, P0 ;  /* 0x0000009d229f7211 */ /* 0x080fe400000f0eff */
[-C--:B--2---:R-:W-:Y:S01]  /*4180*/  IADD3 R170, P5, R67, R156.reuse, RZ ;  /* 0x0000009c43aa7210 */ /* 0x084fe20007fbe0ff */
[----:B----4-:R-:W-:Y:S01]  /*4190*/  IMAD R212, R212, 0xdc, RZ ;  /* 0x000000dcd4d47824 */ /* 0x010fe200078e02ff */
[-C--:B------:R-:W-:Y:S01]  /*41a0*/  LEA.HI.X.SX32 R173, R32, R157.reuse, 0x1, P6 ;  /* 0x0000009d20ad7211 */ /* 0x080fe200030f0eff */
[----:B------:R-:W0:Y:S01]  /*41b0*/  LDC R29, c[0x0][0x268] ;  /* 0x00009a00ff1d7b82 */ /* 0x000e220000000800 */
[----:B-----5:R-:W-:Y:S01]  /*41c0*/  IADD3 R4, P4, R26, R156, RZ ;  /* 0x0000009c1a047210 */ /* 0x020fe20007f9e0ff */
[----:B------:R1:W-:Y:S01]  /*41d0*/  STL.64 [R1+0x478], R162 ;  /* 0x000478a201007387 */ /* 0x0003e20000100a00 */
[----:B------:R-:W-:-:S02]  /*41e0*/  LEA.HI.X.SX32 R171, R134, R157, 0x1, P5 ;  /* 0x0000009d86ab7211 */ /* 0x000fc400028f0eff */
[----:B------:R-:W-:Y:S01]  /*41f0*/  LEA.HI.X.SX32 R5, R136, R157, 0x1, P4 ;  /* 0x0000009d88057211 */ /* 0x000fe200020f0eff */
[----:B------:R2:W-:Y:S01]  /*4200*/  STL.64 [R1+0x3c8], R158 ;  /* 0x0003c89e01007387 */ /* 0x0005e20000100a00 */
[----:B------:R-:W-:Y:S01]  /*4210*/  IMAD R213, R213, 0xde, RZ ;  /* 0x000000ded5d57824 */ /* 0x000fe200078e02ff */
[----:B------:R-:W4:Y:S02]  /*4220*/  LDC R218, c[0x0][0x268] ;  /* 0x00009a00ffda7b82 */ /* 0x000f240000000800 */
[----:B------:R5:W-:Y:S01]  /*4230*/  STL.64 [R1+0x278], R172 ;  /* 0x000278ac01007387 */ /* 0x000be20000100a00 */
[----:B-1----:R-:W-:-:S03]  /*4240*/  IADD3 R162, P3, R75, R156, RZ ;  /* 0x0000009c4ba27210 */ /* 0x002fc60007f7e0ff */
[----:B------:R1:W-:Y:S02]  /*4250*/  STL.64 [R1+0x270], R170 ;  /* 0x000270aa01007387 */ /* 0x0003e40000100a00 */
[----:B------:R-:W4:Y:S01]  /*4260*/  LDC R30, c[0x0][0x268] ;  /* 0x00009a00ff1e7b82 */ /* 0x000f220000000800 */
[----:B------:R-:W-:Y:S01]  /*4270*/  IMAD R216, R216, 0x6d, RZ ;  /* 0x0000006dd8d87824 */ /* 0x000fe200078e02ff */
[-C--:B--2---:R-:W-:Y:S01]  /*4280*/  IADD3 R158, P0, R87, R156.reuse, RZ ;  /* 0x0000009c579e7210 */ /* 0x084fe20007f1e0ff */
[----:B------:R2:W-:Y:S01]  /*4290*/  STL.64 [R1+0x3c0], R4 ;  /* 0x0003c00401007387 */ /* 0x0005e20000100a00 */
[-C--:B------:R-:W-:Y:S02]  /*42a0*/  LEA.HI.X.SX32 R163, R26, R157.reuse, 0x1, P3 ;  /* 0x0000009d1aa37211 */ /* 0x080fe400018f0eff */
[-C--:B-----5:R-:W-:Y:S02]  /*42b0*/  IADD3 R172, P6, R20, R156.reuse, RZ ;  /* 0x0000009c14ac7210 */ /* 0x0a0fe40007fde0ff */
[----:B------:R-:W-:Y:S01]  /*42c0*/  LEA.HI.X.SX32 R159, R150, R157, 0x1, P0 ;  /* 0x0000009d969f7211 */ /* 0x000fe200000f0eff */
[----:B------:R-:W5:Y:S01]  /*42d0*/  LDC R31, c[0x0][0x268] ;  /* 0x00009a00ff1f7b82 */ /* 0x000f620000000800 */
[----:B0-----:R-:W-:Y:S01]  /*42e0*/  IMAD R29, R29, 0xe, RZ ;  /* 0x0000000e1d1d7824 */ /* 0x001fe200078e02ff */
[----:B-1----:R-:W-:-:S02]  /*42f0*/  IADD3 R170, P5, R18, R156, RZ ;  /* 0x0000009c12aa7210 */ /* 0x002fc40007fbe0ff */
[-C--:B------:R-:W-:Y:S02]  /*4300*/  LEA.HI.X.SX32 R173, R161, R157.reuse, 0x1, P6 ;  /* 0x0000009da1ad7211 */ /* 0x080fe400030f0eff */
[----:B--2---:R-:W-:Y:S01]  /*4310*/  IADD3 R4, P4, R16, R156, RZ ;  /* 0x0000009c10047210 */ /* 0x004fe20007f9e0ff */
[----:B------:R-:W-:Y:S01]  /*4320*/  STL.64 [R1+0x268], R162 ;  /* 0x000268a201007387 */ /* 0x000fe20000100a00 */
[-C--:B------:R-:W-:Y:S01]  /*4330*/  LEA.HI.X.SX32 R171, R20, R157.reuse, 0x1, P5 ;  /* 0x0000009d14ab7211 */ /* 0x080fe200028f0eff */
[----:B------:R-:W0:Y:S01]  /*4340*/  LDC R220, c[0x0][0x268] ;  /* 0x00009a00ffdc7b82 */ /* 0x000e220000000800 */
[----:B------:R-:W-:Y:S01]  /*4350*/  LEA.HI.X.SX32 R5, R18, R157, 0x1, P4 ;  /* 0x0000009d12057211 */ /* 0x000fe200020f0eff */
[----:B------:R-:W-:Y:S01]  /*4360*/  STL.64 [R1+0x260], R158 ;  /* 0x0002609e01007387 */ /* 0x000fe20000100a00 */
[----:B----4-:R-:W-:-:S03]  /*4370*/  IMAD R218, R218, 0x37, RZ ;  /* 0x00000037dada7824 */ /* 0x010fc600078e02ff */
[----:B------:R1:W-:Y:S01]  /*4380*/  STL.64 [R1+0x4c8], R172 ;  /* 0x0004c8ac01007387 */ /* 0x0003e20000100a00 */
[----:B------:R-:W-:Y:S01]  /*4390*/  IMAD R30, R30, 0x1c, RZ ;  /* 0x0000001c1e1e7824 */ /* 0x000fe200078e02ff */
[----:B------:R-:W2:Y:S01]  /*43a0*/  LDC R33, c[0x0][0x268] ;  /* 0x00009a00ff217b82 */ /* 0x000ea20000000800 */
[----:B-----5:R-:W-:-:S07]  /*43b0*/  IMAD R31, R31, 0x38, RZ ;  /* 0x000000381f1f7824 */ /* 0x020fce00078e02ff */
[----:B------:R-:W4:Y:S01]  /*43c0*/  LDC R217, c[0x0][0x268] ;  /* 0x00009a00ffd97b82 */ /* 0x000f220000000800 */
[----:B-1----:R-:W5:Y:S04]  /*43d0*/  LDL.LU.64 R172, [R1+0x568] ;  /* 0x0005680001ac7983 */ /* 0x002f680000300a00 */
[----:B------:R1:W-:Y:S01]  /*43e0*/  STL.64 [R1+0x470], R170 ;  /* 0x000470aa01007387 */ /* 0x0003e20000100a00 */
[-C--:B------:R-:W-:Y:S02]  /*43f0*/  IADD3 R162, P3, R142, R156.reuse, RZ ;  /* 0x0000009c8ea27210 */ /* 0x080fe40007f7e0ff */
[----:B------:R-:W4:Y:S01]  /*4400*/  LDC R219, c[0x0][0x268] ;  /* 0x00009a00ffdb7b82 */ /* 0x000f220000000800 */
[-C--:B------:R-:W-:Y:S01]  /*4410*/  IADD3 R158, P0, R148, R156.reuse, RZ ;  /* 0x0000009c949e7210 */ /* 0x080fe20007f1e0ff */
[----:B0-----:R-:W-:Y:S01]  /*4420*/  IMAD R220, R220, 0x6f, RZ ;  /* 0x0000006fdcdc7824 */ /* 0x001fe200078e02ff */
[----:B------:R-:W-:-:S02]  /*4430*/  IADD3 R160, P6, R10, R156, RZ ;  /* 0x0000009c0aa07210 */ /* 0x000fc40007fde0ff */
[-C--:B------:R-:W-:Y:S02]  /*4440*/  IADD3 R164, P5, R165, R156.reuse, RZ ;  /* 0x0000009ca5a47210 */ /* 0x080fe40007fbe0ff */
[----:B------:R-:W-:Y:S01]  /*4450*/  IADD3 R166, P4, R167, R156, RZ ;  /* 0x0000009ca7a67210 */ /* 0x000fe20007f9e0ff */
[----:B------:R-:W0:Y:S01]  /*4460*/  LDC R35, c[0x0][0x268] ;  /* 0x00009a00ff237b82 */ /* 0x000e220000000800 */
[----:B--2---:R-:W-:Y:S01]  /*4470*/  IMAD R33, R33, 0x70, RZ ;  /* 0x0000007021217824 */ /* 0x004fe200078e02ff */
[----:B-1----:R-:W2:Y:S04]  /*4480*/  LDL.LU.64 R170, [R1+0x560] ;  /* 0x0005600001aa7983 */ /* 0x002ea80000300a00 */
[----:B------:R1:W-:Y:S01]  /*4490*/  STL.64 [R1+0x3b8], R4 ;  /* 0x0003b80401007387 */ /* 0x0003e20000100a00 */
[----:B------:R-:W-:Y:S01]  /*44a0*/  LEA.HI.X.SX32 R163, R16, R157, 0x1, P3 ;  /* 0x0000009d10a37211 */ /* 0x000fe200018f0eff */
[----:B------:R-:W0:Y:S01]  /*44b0*/  LDC R221, c[0x0][0x268] ;  /* 0x00009a00ffdd7b82 */ /* 0x000e220000000800 */
[----:B----4-:R-:W-:-:S07]  /*44c0*/  IMAD R217, R217, 0xe0, RZ ;  /* 0x000000e0d9d97824 */ /* 0x010fce00078e02ff */
[----:B------:R-:W4:Y:S01]  /*44d0*/  LDC R223, c[0x0][0x268] ;  /* 0x00009a00ffdf7b82 */ /* 0x000f220000000800 */
[----:B------:R-:W-:Y:S01]  /*44e0*/  IMAD R219, R219, 0xe2, RZ ;  /* 0x000000e2dbdb7824 */ /* 0x000fe200078e02ff */
[----:B-1----:R-:W2:Y:S01]  /*44f0*/  LDL.LU.64 R4, [R1+0x558] ;  /* 0x0005580001047983 */ /* 0x002ea20000300a00 */
[----:B------:R-:W-:-:S03]  /*4500*/  LEA.HI.X.SX32 R159, R169, R157, 0x1, P0 ;  /* 0x0000009da99f7211 */ /* 0x000fc600000f0eff */
[----:B------:R-:W-:Y:S01]  /*4510*/  STL.64 [R1+0x258], R162 ;  /* 0x000258a201007387 */ /* 0x000fe20000100a00 */
[----:B------:R-:W-:Y:S01]  /*4520*/  LEA.HI.X.SX32 R165, R10, R157, 0x1, P5 ;  /* 0x0000009d0aa57211 */ /* 0x000fe200028f0eff */
[----:B------:R-:W1:Y:S01]  /*4530*/  LDC R226, c[0x0][0x268] ;  /* 0x00009a00ffe27b82 */ /* 0x000e620000000800 */
[----:B0-----:R-:W-:Y:S01]  /*4540*/  IMAD R35, R35, 0x72, RZ ;  /* 0x0000007223237824 */ /* 0x001fe200078e02ff */
[----:B------:R3:W-:Y:S06]  /*4550*/  STL.64 [R1+0x250], R158 ;  /* 0x0002509e01007387 */ /* 0x0007ec0000100a00 */
[----:B------:R-:W0:Y:S01]  /*4560*/  LDC R36, c[0x0][0x268] ;  /* 0x00009a00ff247b82 */ /* 0x000e220000000800 */
[----:B------:R-:W-:-:S07]  /*4570*/  IMAD R221, R221, 0xe4, RZ ;  /* 0x000000e4dddd7824 */ /* 0x000fce00078e02ff */
[----:B------:R-:W3:Y:S01]  /*4580*/  LDC R227, c[0x0][0x268] ;  /* 0x00009a00ffe37b82 */ /* 0x000ee20000000800 */
[----:B----4-:R-:W-:-:S07]  /*4590*/  IMAD R223, R223, 0xe6, RZ ;  /* 0x000000e6dfdf7824 */ /* 0x010fce00078e02ff */
[----:B------:R-:W4:Y:S01]  /*45a0*/  LDC R230, c[0x0][0x268] ;  /* 0x00009a00ffe67b82 */ /* 0x000f220000000800 */
[----:B-1----:R-:W-:-:S07]  /*45b0*/  IMAD R226, R226, 0x71, RZ ;  /* 0x00000071e2e27824 */ /* 0x002fce00078e02ff */
[----:B------:R-:W1:Y:S01]  /*45c0*/  LDC R231, c[0x0][0x268] ;  /* 0x00009a00ffe77b82 */ /* 0x000e620000000800 */
[----:B0-----:R-:W-:-:S07]  /*45d0*/  IMAD R36, R36, 0x3a, RZ ;  /* 0x0000003a24247824 */ /* 0x001fce00078e02ff */
[----:B------:R-:W0:Y:S01]  /*45e0*/  LDC R37, c[0x0][0x268] ;  /* 0x00009a00ff257b82 */ /* 0x000e220000000800 */
[----:B---3--:R-:W-:-:S07]  /*45f0*/  IMAD R227, R227, 0x39, RZ ;  /* 0x00000039e3e37824 */ /* 0x008fce00078e02ff */
        /* <DEDUP_REMOVED lines=27> */
[----:B-1----:R-:W-:Y:S01]  /*47b0*/  IMAD R41, R41, 0x3c, RZ ;  /* 0x0000003c29297824 */ /* 0x002fe200078e02ff */
[----:B------:R-:W-:-:S06]  /*47c0*/  IADD3 R158, P0, R6, R156, RZ ;  /* 0x0000009c069e7210 */ /* 0x000fcc0007f1e0ff */
        /* <DEDUP_REMOVED lines=25> */
[----:B0-----:R-:W-:Y:S01]  /*4960*/  IMAD R241, R241, 0xfa, RZ ;  /* 0x000000faf1f17824 */ /* 0x001fe200078e02ff */
[----:B-----5:R-:W-:-:S06]  /*4970*/  LEA.HI.X.SX32 R167, R173, R157, 0x1, P4 ;  /* 0x0000009dada77211 */ /* 0x020fcc00020f0eff */
[----:B------:R-:W0:Y:S01]  /*4980*/  LDC R245, c[0x0][0x268] ;  /* 0x00009a00fff57b82 */ /* 0x000e220000000800 */
[----:B---3--:R-:W-:-:S07]  /*4990*/  IMAD R250, R250, 0x1f, RZ ;  /* 0x0000001ffafa7824 */ /* 0x008fce00078e02ff */
[----:B------:R-:W3:Y:S01]  /*49a0*/  LDC R248, c[0x0][0x268] ;  /* 0x00009a00fff87b82 */ /* 0x000ee20000000800 */
[----:B----4-:R-:W-:Y:S01]  /*49b0*/  IMAD R44, R44, 0x7e, RZ ;  /* 0x0000007e2c2c7824 */ /* 0x010fe200078e02ff */
[----:B--2---:R-:W-:-:S06]  /*49c0*/  LEA.HI.X.SX32 R161, R171, R157, 0x1, P6 ;  /* 0x0000009daba17211 */ /* 0x004fcc00030f0eff */
[----:B------:R-:W2:Y:S01]  /*49d0*/  LDC R249, c[0x0][0x268] ;  /* 0x00009a00fff97b82 */ /* 0x000ea20000000800 */
[----:B-1----:R-:W-:Y:S01]  /*49e0*/  IMAD R244, R244, 0xfc, RZ ;  /* 0x000000fcf4f47824 */ /* 0x002fe200078e02ff */
[----:B------:R1:W-:Y:S04]  /*49f0*/  STL.64 [R1+0x3b0], R160 ;  /* 0x0003b0a001007387 */ /* 0x0003e80000100a00 */
[----:B------:R4:W-:Y:S02]  /*4a00*/  STL.64 [R1+0x248], R164 ;  /* 0x000248a401007387 */ /* 0x0009e40000100a00 */
[----:B------:R-:W5:Y:S01]  /*4a10*/  LDC R247, c[0x0][0x268] ;  /* 0x00009a00fff77b82 */ /* 0x000f620000000800 */
[----:B0-----:R-:W-:Y:S01]  /*4a20*/  IMAD R245, R245, 0xfe, RZ ;  /* 0x000000fef5f57824 */ /* 0x001fe200078e02ff */
[----:B------:R-:W-:-:S02]  /*4a30*/  IADD3 R162, P3, R5, R156, RZ ;  /* 0x0000009c05a27210 */ /* 0x000fc40007f7e0ff */
[-C--:B------:R-:W-:Y:S01]  /*4a40*/  LEA.HI.X.SX32 R159, R5, R157.reuse, 0x1, P0 ;  /* 0x0000009d059f7211 */ /* 0x080fe200000f0eff */
[----:B---3--:R-:W-:Y:S01]  /*4a50*/  IMAD R248, R248, 0x7d, RZ ;  /* 0x0000007df8f87824 */ /* 0x008fe200078e02ff */
[-C--:B------:R-:W-:Y:S01]  /*4a60*/  LEA.HI.X.SX32 R163, R176, R157.reuse, 0x1, P3 ;  /* 0x0000009db0a37211 */ /* 0x080fe200018f0eff */
[----:B------:R0:W-:Y:S01]  /*4a70*/  STL.64 [R1+0x240], R166 ;  /* 0x000240a601007387 */ /* 0x0001e20000100a00 */
[-C--:B-1----:R-:W-:Y:S02]  /*4a80*/  IADD3 R160, P6, R170, R156.reuse, RZ ;  /* 0x0000009caaa07210 */ /* 0x082fe40007fde0ff */
[-C--:B----4-:R-:W-:Y:S01]  /*4a90*/  IADD3 R164, P5, R172, R156.reuse, RZ ;  /* 0x0000009caca47210 */ /* 0x090fe20007fbe0ff */
[----:B------:R1:W-:Y:S01]  /*4aa0*/  STL.64 [R1+0x468], R162 ;  /* 0x000468a201007387 */ /* 0x0003e20000100a00 */
[-C--:B------:R-:W-:Y:S01]  /*4ab0*/  LEA.HI.X.SX32 R161, R6, R157.reuse, 0x1, P6 ;  /* 0x0000009d06a17211 */ /* 0x080fe200030f0eff */
[----:B--2---:R-:W-:Y:S01]  /*4ac0*/  IMAD R249, R249, 0x3f, RZ ;  /* 0x0000003ff9f97824 */ /* 0x004fe200078e02ff */
[----:B------:R-:W-:Y:S01]  /*4ad0*/  LEA.HI.X.SX32 R165, R179, R157, 0x1, P5 ;  /* 0x0000009db3a57211 */ /* 0x000fe200028f0eff */
[----:B------:R2:W-:Y:S01]  /*4ae0*/  STL.64 [R1+0x3a8], R158 ;  /* 0x0003a89e01007387 */ /* 0x0005e20000100a00 */
[-C--:B0-----:R-:W-:Y:S01]  /*4af0*/  IADD3 R166, P4, R7, R156.reuse, RZ ;  /* 0x0000009c07a67210 */ /* 0x081fe20007f9e0ff */
[----:B-----5:R-:W-:Y:S01]  /*4b00*/  IMAD R247, R247, 0x7f, RZ ;  /* 0x0000007ff7f77824 */ /* 0x020fe200078e02ff */
[----:B-1----:R-:W-:-:S02]  /*4b10*/  IADD3 R162, P3, R175, R156, RZ ;  /* 0x0000009cafa27210 */ /* 0x002fc40007f7e0ff */
[-C--:B------:R-:W-:Y:S02]  /*4b20*/  LEA.HI.X.SX32 R167, R180, R157.reuse, 0x1, P4 ;  /* 0x0000009db4a77211 */ /* 0x080fe400020f0eff */
[----:B--2---:R-:W-:Y:S02]  /*4b30*/  IADD3 R158, P0, R177, R156, RZ ;  /* 0x0000009cb19e7210 */ /* 0x004fe40007f1e0ff */
[-C--:B------:R-:W-:Y:S01]  /*4b40*/  LEA.HI.X.SX32 R163, R7, R157.reuse, 0x1, P3 ;  /* 0x0000009d07a37211 */ /* 0x080fe200018f0eff */
[----:B------:R-:W-:Y:S01]  /*4b50*/  STL.64 [R1+0x238], R160 ;  /* 0x000238a001007387 */ /* 0x000fe20000100a00 */
[----:B------:R-:W-:-:S03]  /*4b60*/  LEA.HI.X.SX32 R159, R184, R157, 0x1, P0 ;  /* 0x0000009db89f7211 */ /* 0x000fc600000f0eff */
[----:B------:R-:W-:Y:S04]  /*4b70*/  STL.64 [R1+0x230], R164 ;  /* 0x000230a401007387 */ /* 0x000fe80000100a00 */
[----:B------:R-:W-:Y:S04]  /*4b80*/  STL.64 [R1+0x3a0], R166 ;  /* 0x0003a0a601007387 */ /* 0x000fe80000100a00 */
[----:B------:R-:W-:Y:S04]  /*4b90*/  STL.64 [R1+0x228], R162 ;  /* 0x000228a201007387 */ /* 0x000fe80000100a00 */
[----:B------:R0:W-:Y:S04]  /*4ba0*/  STL.64 [R1+0x508], R192 ;  /* 0x000508c001007387 */ /* 0x0001e80000100a00 */
[----:B------:R-:W-:Y:S04]  /*4bb0*/  STL.64 [R1+0x220], R158 ;  /* 0x0002209e01007387 */ /* 0x000fe80000100a00 */
[----:B0-----:R-:W2:Y:S04]  /*4bc0*/  LDL.LU.64 R192, [R1+0x550] ;  /* 0x0005500001c07983 */ /* 0x001ea80000300a00 */
[----:B------:R0:W-:Y:S04]  /*4bd0*/  STL.64 [R1+0x4f0], R2 ;  /* 0x0004f00201007387 */ /* 0x0001e80000100a00 */
[----:B0-----:R-:W3:Y:S01]  /*4be0*/  LDL.LU.64 R2, [R1+0x548] ;  /* 0x0005480001027983 */ /* 0x001ee20000300a00 */
[----:B------:R-:W-:-:S02]  /*4bf0*/  IADD3 R160, P6, R11, R156, RZ ;  /* 0x0000009c0ba07210 */ /* 0x000fc40007fde0ff */
[-C--:B------:R-:W-:Y:S02]  /*4c00*/  IADD3 R164, P5, R12, R156.reuse, RZ ;  /* 0x0000009c0ca47210 */ /* 0x080fe40007fbe0ff */
[-C--:B------:R-:W-:Y:S02]  /*4c10*/  IADD3 R168, P4, R13, R156.reuse, RZ ;  /* 0x0000009c0da87210 */ /* 0x080fe40007f9e0ff */
[-C--:B------:R-:W-:Y:S02]  /*4c20*/  IADD3 R6, P0, R183, R156.reuse, RZ ;  /* 0x0000009cb7067210 */ /* 0x080fe40007f1e0ff */
[-C--:B------:R-:W-:Y:S02]  /*4c30*/  LEA.HI.X.SX32 R161, R9, R157.reuse, 0x1, P6 ;  /* 0x0000009d09a17211 */ /* 0x080fe400030f0eff */
[----:B------:R-:W-:Y:S02]  /*4c40*/  LEA.HI.X.SX32 R165, R11, R157, 0x1, P5 ;  /* 0x0000009d0ba57211 */ /* 0x000fe400028f0eff */
[----:B------:R-:W-:-:S02]  /*4c50*/  IADD3 R166, P3, R181, R156, RZ ;  /* 0x0000009cb5a67210 */ /* 0x000fc40007f7e0ff */
[-C--:B------:R-:W-:Y:S01]  /*4c60*/  LEA.HI.X.SX32 R169, R12, R157.reuse, 0x1, P4 ;  /* 0x0000009d0ca97211 */ /* 0x080fe200020f0eff */
[----:B------:R0:W-:Y:S01]  /*4c70*/  STL.64 [R1+0x4c0], R160 ;  /* 0x0004c0a001007387 */ /* 0x0001e20000100a00 */
[-C--:B------:R-:W-:Y:S02]  /*4c80*/  IADD3 R158, P2, R14, R156.reuse, RZ ;  /* 0x0000009c0e9e7210 */ /* 0x080fe40007f5e0ff */
[-C--:B------:R-:W-:Y:S01]  /*4c90*/  IADD3 R162, P1, R187, R156.reuse, RZ ;  /* 0x0000009cbba27210 */ /* 0x080fe20007f3e0ff */
[----:B------:R1:W-:Y:S01]  /*4ca0*/  STL.64 [R1+0x460], R164 ;  /* 0x000460a401007387 */ /* 0x0003e20000100a00 */
[-C--:B------:R-:W-:Y:S02]  /*4cb0*/  IADD3 R10, P4, R17, R156.reuse, RZ ;  /* 0x0000009c110a7210 */ /* 0x080fe40007f9e0ff */
[----:B------:R-:W-:Y:S01]  /*4cc0*/  LEA.HI.X.SX32 R167, R13, R157, 0x1, P3 ;  /* 0x0000009d0da77211 */ /* 0x000fe200018f0eff */
[----:B------:R-:W-:Y:S01]  /*4cd0*/  STL.64 [R1+0x398], R168 ;  /* 0x000398a801007387 */ /* 0x000fe20000100a00 */
[----:B------:R-:W-:-:S02]  /*4ce0*/  IADD3 R8, P3, R189, R156, RZ ;  /* 0x0000009cbd087210 */ /* 0x000fc40007f7e0ff */
[-C--:B0-----:R-:W-:Y:S02]  /*4cf0*/  IADD3 R160, P6, R188, R156.reuse, RZ ;  /* 0x0000009cbca07210 */ /* 0x081fe40007fde0ff */
[-C--:B------:R-:W-:Y:S02]  /*4d00*/  LEA.HI.X.SX32 R163, R14, R157.reuse, 0x1, P1 ;  /* 0x0000009d0ea37211 */ /* 0x080fe400008f0eff */
[----:B-1----:R-:W-:Y:S02]  /*4d10*/  IADD3 R164, P5, R15, R156, RZ ;  /* 0x0000009c0fa47210 */ /* 0x002fe40007fbe0ff */
[-C--:B------:R-:W-:Y:S02]  /*4d20*/  LEA.HI.X.SX32 R161, R197, R157.reuse, 0x1, P6 ;  /* 0x0000009dc5a17211 */ /* 0x080fe400030f0eff */
[-C--:B------:R-:W-:Y:S02]  /*4d30*/  LEA.HI.X.SX32 R11, R15, R157.reuse, 0x1, P4 ;  /* 0x0000009d0f0b7211 */ /* 0x080fe400020f0eff */
[----:B------:R-:W-:-:S02]  /*4d40*/  LEA.HI.X.SX32 R165, R199, R157, 0x1, P5 ;  /* 0x0000009dc7a57211 */ /* 0x000fc400028f0eff */
[----:B------:R-:W-:Y:S02]  /*4d50*/  LEA.HI.X.SX32 R9, R17, R157, 0x1, P3 ;  /* 0x0000009d11097211 */ /* 0x000fe400018f0eff */
[----:B------:R-:W-:-:S04]  /*4d60*/  IADD3 R12, P5, R21, R156, RZ ;  /* 0x0000009c150c7210 */ /* 0x000fc80007fbe0ff */
[----:B------:R-:W-:Y:S02]  /*4d70*/  LEA.HI.X.SX32 R13, R207, R157, 0x1, P5 ;  /* 0x0000009dcf0d7211 */ /* 0x000fe400028f0eff */
        /* <DEDUP_REMOVED lines=9> */
[----:B------:R-:W-:Y:S01]  /*4e10*/  CS2R R150, SRZ ;  /* 0x0000000000967805 */ /* 0x000fe2000001ff00 */
[----:B------:R-:W-:Y:S02]  /*4e20*/  UIADD3.64 UR42, UR10, 0x2, URZ ;  /* 0x000000020a2a7897 */ /* 0x000fe4000fffe03f */
[----:B------:R-:W-:-:S02]  /*4e30*/  UIADD3.64 UR38, UR10, 0x4, URZ ;  /* 0x000000040a267897 */ /* 0x000fc4000fffe03f */
[----:B------:R-:W-:Y:S02]  /*4e40*/  UIADD3.64 UR34, UR10, 0x3fe, URZ ;  /* 0x000003fe0a227897 */ /* 0x000fe4000fffe03f */
[----:B------:R-:W-:Y:S02]  /*4e50*/  UIADD3.64 UR30, UR10, 0x400, URZ ;  /* 0x000004000a1e7897 */ /* 0x000fe4000fffe03f */
[----:B------:R-:W-:Y:S02]  /*4e60*/  UIADD3.64 UR26, UR10, 0x402, URZ ;  /* 0x000004020a1a7897 */ /* 0x000fe4000fffe03f */
[----:B------:R-:W-:Y:S02]  /*4e70*/  UIADD3.64 UR22, UR10, 0x404, URZ ;  /* 0x000004040a167897 */ /* 0x000fe4000fffe03f */
[----:B------:R-:W-:Y:S02]  /*4e80*/  UIADD3.64 UR40, UR8, 0x80, URZ ;  /* 0x0000008008287897 */ /* 0x000fe4000fffe03f */
[----:B------:R-:W-:-:S02]  /*4e90*/  UIADD3.64 UR36, UR8, 0x100, URZ ;  /* 0x0000010008247897 */ /* 0x000fc4000fffe03f */
[----:B------:R-:W-:Y:S02]  /*4ea0*/  UIADD3.64 UR32, UR8, 0x180, URZ ;  /* 0x0000018008207897 */ /* 0x000fe4000fffe03f */
[----:B------:R-:W-:Y:S02]  /*4eb0*/  UIADD3.64 UR28, UR8, 0x200, URZ ;  /* 0x00000200081c7897 */ /* 0x000fe4000fffe03f */
[----:B------:R-:W-:Y:S02]  /*4ec0*/  UIADD3.64 UR24, UR8, 0x280, URZ ;  /* 0x0000028008187897 */ /* 0x000fe4000fffe03f */
[----:B------:R-:W-:Y:S01]  /*4ed0*/  UIADD3.64 UR20, UR8, 0x300, URZ ;  /* 0x0000030008147897 */ /* 0x000fe2000fffe03f */
[----:B------:R-:W-:Y:S01]  /*4ee0*/  UMOV UR19, 0x40000040 ;  /* 0x4000004000137882 */ /* 0x000fe20000000000 */
[-C--:B--2---:R-:W-:Y:S02]  /*4ef0*/  LEA.HI.X.SX32 R7, R192, R157.reuse, 0x1, P0 ;  /* 0x0000009dc0077211 */ /* 0x084fe400000f0eff */
[----:B------:R-:W-:-:S03]  /*4f00*/  LEA.HI.X.SX32 R159, R193, R157, 0x1, P2 ;  /* 0x0000009dc19f7211 */ /* 0x000fc600010f0eff */
[----:B------:R0:W-:Y:S04]  /*4f10*/  STL.64 [R1+0x210], R6 ;  /* 0x0002100601007387 */ /* 0x0001e80000100a00 */
[----:B------:R-:W-:Y:S04]  /*4f20*/  STL.64 [R1+0x218], R166 ;  /* 0x000218a601007387 */ /* 0x000fe80000100a00 */
[----:B------:R1:W-:Y:S01]  /*4f30*/  STL.64 [R1+0x390], R158 ;  /* 0x0003909e01007387 */ /* 0x0003e20000100a00 */
[----:B0-----:R-:W-:-:S03]  /*4f40*/  IADD3 R6, P0, R191, R156, RZ ;  /* 0x0000009cbf067210 */ /* 0x001fc60007f1e0ff */
[----:B------:R0:W-:Y:S01]  /*4f50*/  STL.64 [R1+0x208], R162 ;  /* 0x000208a201007387 */ /* 0x0001e20000100a00 */
[----:B------:R-:W-:-:S03]  /*4f60*/  LEA.HI.X.SX32 R7, R201, R157, 0x1, P0 ;  /* 0x0000009dc9077211 */ /* 0x000fc600000f0eff */
[----:B------:R2:W-:Y:S01]  /*4f70*/  STL.64 [R1+0x200], R160 ;  /* 0x000200a001007387 */ /* 0x0005e20000100a00 */
[----:B-1----:R-:W-:-:S03]  /*4f80*/  IADD3 R158, P2, R19, R156, RZ ;  /* 0x0000009c139e7210 */ /* 0x002fc60007f5e0ff */
[----:B------:R1:W-:Y:S01]  /*4f90*/  STL.64 [R1+0x388], R10 ;  /* 0x0003880a01007387 */ /* 0x0003e20000100a00 */
[----:B0-----:R-:W-:-:S03]  /*4fa0*/  IADD3 R162, P1, R195, R156, RZ ;  /* 0x0000009cc3a27210 */ /* 0x001fc60007f3e0ff */
[----:B------:R-:W-:Y:S01]  /*4fb0*/  STL.64 [R1+0x458], R164 ;  /* 0x000458a401007387 */ /* 0x000fe20000100a00 */
[-C--:B------:R-:W-:Y:S02]  /*4fc0*/  LEA.HI.X.SX32 R159, R203, R157.reuse, 0x1, P2 ;  /* 0x0000009dcb9f7211 */ /* 0x080fe400010f0eff */
[-C--:B--2---:R-:W-:Y:S01]  /*4fd0*/  IADD3 R160, P6, R196, R156.reuse, RZ ;  /* 0x0000009cc4a07210 */ /* 0x084fe20007fde0ff */
[----:B------:R0:W-:Y:S01]  /*4fe0*/  STL.64 [R1+0x1f8], R8 ;  /* 0x0001f80801007387 */ /* 0x0001e20000100a00 */
[-C--:B------:R-:W-:Y:S02]  /*4ff0*/  LEA.HI.X.SX32 R163, R19, R157.reuse, 0x1, P1 ;  /* 0x0000009d13a37211 */ /* 0x080fe400008f0eff */
[-C--:B-1----:R-:W-:Y:S01]  /*5000*/  IADD3 R10, P4, R22, R156.reuse, RZ ;  /* 0x0000009c160a7210 */ /* 0x082fe20007f9e0ff */
[----:B------:R1:W-:Y:S01]  /*5010*/  STL.64 [R1+0x1f0], R6 ;  /* 0x0001f00601007387 */ /* 0x0003e20000100a00 */
[-C--:B------:R-:W-:Y:S02]  /*5020*/  LEA.HI.X.SX32 R161, R205, R157.reuse, 0x1, P6 ;  /* 0x0000009dcda17211 */ /* 0x080fe400030f0eff */
[----:B------:R-:W-:Y:S01]  /*5030*/  LEA.HI.X.SX32 R11, R21, R157, 0x1, P4 ;  /* 0x0000009d150b7211 */ /* 0x000fe200020f0eff */
[----:B------:R2:W-:Y:S01]  /*5040*/  STL.64 [R1+0x380], R158 ;  /* 0x0003809e01007387 */ /* 0x0005e20000100a00 */
[----:B0-----:R-:W-:-:S02]  /*5050*/  IADD3 R8, P3, R23, R156, RZ ;  /* 0x0000009c17087210 */ /* 0x001fc40007f7e0ff */
[-C--:B-1----:R-:W-:Y:S01]  /*5060*/  IADD3 R6, P0, R200, R156.reuse, RZ ;  /* 0x0000009cc8067210 */ /* 0x082fe20007f1e0ff */
[----:B------:R-:W-:Y:S01]  /*5070*/  STL.64 [R1+0x1e8], R162 ;  /* 0x0001e8a201007387 */ /* 0x000fe20000100a00 */
[-C--:B------:R-:W-:Y:S02]  /*5080*/  LEA.HI.X.SX32 R9, R22, R157.reuse, 0x1, P3 ;  /* 0x0000009d16097211 */ /* 0x080fe400018f0eff */
[-C--:B------:R-:W-:Y:S01]  /*5090*/  IADD3 R16, P1, R24, R156.reuse, RZ ;  /* 0x0000009c18107210 */ /* 0x080fe20007f3e0ff */
[----:B------:R0:W-:Y:S01]  /*50a0*/  STL.64 [R1+0x4b8], R12 ;  /* 0x0004b80c01007387 */ /* 0x0001e20000100a00 */
[----:B------:R-:W-:Y:S02]  /*50b0*/  LEA.HI.X.SX32 R7, R23, R157, 0x1, P0 ;  /* 0x0000009d17077211 */ /* 0x000fe400000f0eff */
[-C--:B--2---:R-:W-:Y:S01]  /*50c0*/  IADD3 R158, P2, R202, R156.reuse, RZ ;  /* 0x0000009cca9e7210 */ /* 0x084fe20007f5e0ff */
[----:B------:R-:W-:Y:S01]  /*50d0*/  STL.64 [R1+0x1e0], R160 ;  /* 0x0001e0a001007387 */ /* 0x000fe20000100a00 */
[----:B------:R-:W-:-:S02]  /*50e0*/  IADD3 R14, P6, R204, R156, RZ ;  /* 0x0000009ccc0e7210 */ /* 0x000fc40007fde0ff */
[-C--:B------:R-:W-:Y:S01]  /*50f0*/  LEA.HI.X.SX32 R17, R211, R157.reuse, 0x1, P1 ;  /* 0x0000009dd3117211 */ /* 0x080fe200008f0eff */
[----:B------:R1:W-:Y:S01]  /*5100*/  STL.64 [R1+0x450], R10 ;  /* 0x0004500a01007387 */ /* 0x0003e20000100a00 */
[-C--:B------:R-:W-:Y:S02]  /*5110*/  LEA.HI.X.SX32 R159, R210, R157.reuse, 0x1, P2 ;  /* 0x0000009dd29f7211 */ /* 0x080fe400010f0eff */
[----:B0-----:R-:W-:Y:S01]  /*5120*/  IADD3 R12, P5, R206, R156, RZ ;  /* 0x0000009cce0c7210 */ /* 0x001fe20007fbe0ff */
[----:B------:R0:W-:Y:S01]  /*5130*/  STL.64 [R1+0x378], R8 ;  /* 0x0003780801007387 */ /* 0x0001e20000100a00 */
[----:B------:R-:W-:-:S03]  /*5140*/  LEA.HI.X.SX32 R15, R24, R157, 0x1, P6 ;  /* 0x0000009d180f7211 */ /* 0x000fc600030f0eff */
[----:B------:R2:W-:Y:S01]  /*5150*/  STL.64 [R1+0x1d8], R6 ;  /* 0x0001d80601007387 */ /* 0x0005e20000100a00 */
[-C--:B-1----:R-:W-:Y:S02]  /*5160*/  IADD3 R10, P4, R25, R156.reuse, RZ ;  /* 0x0000009c190a7210 */ /* 0x082fe40007f9e0ff */
[-C--:B------:R-:W-:Y:S02]  /*5170*/  LEA.HI.X.SX32 R13, R214, R157.reuse, 0x1, P5 ;  /* 0x0000009dd60d7211 */ /* 0x080fe400028f0eff */
[-C--:B0-----:R-:W-:Y:S01]  /*5180*/  IADD3 R8, P3, R27, R156.reuse, RZ ;  /* 0x0000009c1b087210 */ /* 0x081fe20007f7e0ff */
[----:B------:R0:W-:Y:S01]  /*5190*/  STL.64 [R1+0x370], R16 ;  /* 0x0003701001007387 */ /* 0x0001e20000100a00 */
[-C--:B------:R-:W-:Y:S02]  /*51a0*/  LEA.HI.X.SX32 R11, R215, R157.reuse, 0x1, P4 ;  /* 0x0000009dd70b7211 */ /* 0x080fe400020f0eff */
[----:B--2---:R-:W-:Y:S01]  /*51b0*/  IADD3 R6, P0, R208, R156, RZ ;  /* 0x0000009cd0067210 */ /* 0x004fe20007f1e0ff */
[----:B------:R-:W-:Y:S01]  /*51c0*/  STL.64 [R1+0x1d0], R158 ;  /* 0x0001d09e01007387 */ /* 0x000fe20000100a00 */
[----:B------:R-:W-:-:S02]  /*51d0*/  LEA.HI.X.SX32 R9, R25, R157, 0x1, P3 ;  /* 0x0000009d19097211 */ /* 0x000fc400018f0eff */
[-C--:B------:R-:W-:Y:S01]  /*51e0*/  IADD3 R18, P2, R209, R156.reuse, RZ ;  /* 0x0000009cd1127210 */ /* 0x080fe20007f5e0ff */
[----:B------:R1:W-:Y:S01]  /*51f0*/  STL.64 [R1+0x1c8], R14 ;  /* 0x0001c80e01007387 */ /* 0x0003e20000100a00 */
[-C--:B------:R-:W-:Y:S02]  /*5200*/  LEA.HI.X.SX32 R7, R27, R157.reuse, 0x1, P0 ;  /* 0x0000009d1b077211 */ /* 0x080fe400000f0eff */
[----:B0-----:R-:W-:Y:S01]  /*5210*/  IADD3 R16, P1, R28, R156, RZ ;  /* 0x0000009c1c107210 */ /* 0x001fe20007f3e0ff */
[----:B------:R0:W-:Y:S01]  /*5220*/  STL.64 [R1+0x1c0], R12 ;  /* 0x0001c00c01007387 */ /* 0x0001e20000100a00 */
[----:B------:R-:W-:-:S03]  /*5230*/  LEA.HI.X.SX32 R19, R216, R157, 0x1, P2 ;  /* 0x0000009dd8137211 */ /* 0x000fc600010f0eff */
[----:B------:R2:W-:Y:S01]  /*5240*/  STL.64 [R1+0x448], R10 ;  /* 0x0004480a01007387 */ /* 0x0005e20000100a00 */
[----:B-1----:R-:W-:-:S03]  /*5250*/  IADD3 R14, P6, R212, R156, RZ ;  /* 0x0000009cd40e7210 */ /* 0x002fc60007fde0ff */
[----:B------:R1:W-:Y:S01]  /*5260*/  STL.64 [R1+0x368], R8 ;  /* 0x0003680801007387 */ /* 0x0003e20000100a00 */
[-C--:B------:R-:W-:Y:S02]  /*5270*/  LEA.HI.X.SX32 R17, R218, R157.reuse, 0x1, P1 ;  /* 0x0000009dda117211 */ /* 0x080fe400008f0eff */
[-C--:B0-----:R-:W-:Y:S01]  /*5280*/  IADD3 R12, P5, R213, R156.reuse, RZ ;  /* 0x0000009cd50c7210 */ /* 0x081fe20007fbe0ff */
[----:B------:R0:W-:Y:S01]  /*5290*/  STL.64 [R1+0x1b8], R6 ;  /* 0x0001b80601007387 */ /* 0x0001e20000100a00 */
[-C--:B------:R-:W-:Y:S02]  /*52a0*/  LEA.HI.X.SX32 R15, R28, R157.reuse, 0x1, P6 ;  /* 0x0000009d1c0f7211 */ /* 0x080fe400030f0eff */
[-C--:B--2---:R-:W-:Y:S02]  /*52b0*/  IADD3 R10, P4, R29, R156.reuse, RZ ;  /* 0x0000009c1d0a7210 */ /* 0x084fe40007f9e0ff */
[-C--:B------:R-:W-:Y:S02]  /*52c0*/  LEA.HI.X.SX32 R13, R220, R157.reuse, 0x1, P5 ;  /* 0x0000009ddc0d7211 */ /* 0x080fe400028f0eff */
[----:B-1----:R-:W-:Y:S01]  /*52d0*/  IADD3 R8, P3, R30, R156, RZ ;  /* 0x0000009c1e087210 */ /* 0x002fe20007f7e0ff */
[----:B------:R1:W-:Y:S01]  /*52e0*/  STL.64 [R1+0x1b0], R18 ;  /* 0x0001b01201007387 */ /* 0x0003e20000100a00 */
[----:B------:R-:W-:-:S02]  /*52f0*/  LEA.HI.X.SX32 R11, R222, R157, 0x1, P4 ;  /* 0x0000009dde0b7211 */ /* 0x000fc400020f0eff */
[-C--:B0-----:R-:W-:Y:S01]  /*5300*/  IADD3 R6, P0, R31, R156.reuse, RZ ;  /* 0x0000009c1f067210 */ /* 0x081fe20007f1e0ff */
[----:B------:R0:W-:Y:S01]  /*5310*/  STL.64 [R1+0x360], R16 ;  /* 0x0003601001007387 */ /* 0x0001e20000100a00 */
[-C--:B------:R-:W-:Y:S02]  /*5320*/  LEA.HI.X.SX32 R9, R29, R157.reuse, 0x1, P3 ;  /* 0x0000009d1d097211 */ /* 0x080fe400018f0eff */
[----:B------:R-:W-:Y:S01]  /*5330*/  LEA.HI.X.SX32 R7, R30, R157, 0x1, P0 ;  /* 0x0000009d1e077211 */ /* 0x000fe200000f0eff */
[----:B------:R2:W-:Y:S01]  /*5340*/  STL.64 [R1+0x1a8], R14 ;  /* 0x0001a80e01007387 */ /* 0x0005e20000100a00 */
[----:B-1----:R-:W-:-:S03]  /*5350*/  IADD3 R18, P2, R33, R156, RZ ;  /* 0x0000009c21127210 */ /* 0x002fc60007f5e0ff */
[----:B------:R1:W-:Y:S01]  /*5360*/  STL.64 [R1+0x1a0], R12 ;  /* 0x0001a00c01007387 */ /* 0x0003e20000100a00 */
[----:B0-----:R-:W-:-:S03]  /*5370*/  IADD3 R16, P1, R217, R156, RZ ;  /* 0x0000009cd9107210 */ /* 0x001fc60007f3e0ff */
[----:B------:R0:W-:Y:S01]  /*5380*/  STL.64 [R1+0x4e8], R10 ;  /* 0x0004e80a01007387 */ /* 0x0001e20000100a00 */
[-C--:B------:R-:W-:Y:S02]  /*5390*/  LEA.HI.X.SX32 R19, R31, R157.reuse, 0x1, P2 ;  /* 0x0000009d1f137211 */ /* 0x080fe400010f0eff */
[-C--:B--2---:R-:W-:Y:S01]  /*53a0*/  IADD3 R14, P6, R219, R156.reuse, RZ ;  /* 0x0000009cdb0e7210 */ /* 0x084fe20007fde0ff */
[----:B------:R2:W-:Y:S01]  /*53b0*/  STL.64 [R1+0x4b0], R8 ;  /* 0x0004b00801007387 */ /* 0x0005e20000100a00 */
[-C--:B------:R-:W-:Y:S02]  /*53c0*/  LEA.HI.X.SX32 R17, R33, R157.reuse, 0x1, P1 ;  /* 0x0000009d21117211 */ /* 0x080fe400008f0eff */
[-C--:B-1----:R-:W-:Y:S01]  /*53d0*/  IADD3 R12, P5, R35, R156.reuse, RZ ;  /* 0x0000009c230c7210 */ /* 0x082fe20007fbe0ff */
[----:B------:R1:W-:Y:S01]  /*53e0*/  STL.64 [R1+0x440], R6 ;  /* 0x0004400601007387 */ /* 0x0003e20000100a00 */
[----:B------:R-:W-:Y:S02]  /*53f0*/  LEA.HI.X.SX32 R15, R226, R157, 0x1, P6 ;  /* 0x0000009de20f7211 */ /* 0x000fe400030f0eff */
[----:B0-----:R-:W-:-:S02]  /*5400*/  IADD3 R10, P4, R221, R156, RZ ;  /* 0x0000009cdd0a7210 */ /* 0x001fc40007f9e0ff */
        /* <DEDUP_REMOVED lines=9> */
[----:B0-----:R-:W-:-:S03]  /*54a0*/  IADD3 R18, P2, R37, R156, RZ ;  /* 0x0000009c25127210 */ /* 0x001fc60007f5e0ff */
[----:B------:R0:W-:Y:S01]  /*54b0*/  STL.64 [R1+0x350], R12 ;  /* 0x0003500c01007387 */ /* 0x0001e20000100a00 */
[----:B-1----:R-:W-:-:S03]  /*54c0*/  IADD3 R16, P1, R224, R156, RZ ;  /* 0x0000009ce0107210 */ /* 0x002fc60007f3e0ff */
[----:B------:R1:W-:Y:S01]  /*54d0*/  STL.64 [R1+0x188], R10 ;  /* 0x0001880a01007387 */ /* 0x0003e20000100a00 */
[-C--:B------:R-:W-:Y:S02]  /*54e0*/  LEA.HI.X.SX32 R19, R36, R157.reuse, 0x1, P2 ;  /* 0x0000009d24137211 */ /* 0x080fe400010f0eff */
[-C--:B--2---:R-:W-:Y:S01]  /*54f0*/  IADD3 R14, P6, R225, R156.reuse, RZ ;  /* 0x0000009ce10e7210 */ /* 0x084fe20007fde0ff */
[----:B------:R2:W-:Y:S01]  /*5500*/  STL.64 [R1+0x180], R8 ;  /* 0x0001800801007387 */ /* 0x0005e20000100a00 */
[-C--:B------:R-:W-:Y:S02]  /*5510*/  LEA.HI.X.SX32 R17, R37, R157.reuse, 0x1, P1 ;  /* 0x0000009d25117211 */ /* 0x080fe400008f0eff */
[-C--:B0-----:R-:W-:Y:S01]  /*5520*/  IADD3 R12, P5, R38, R156.reuse, RZ ;  /* 0x0000009c260c7210 */ /* 0x081fe20007fbe0ff */
[----:B------:R0:W-:Y:S01]  /*5530*/  STL.64 [R1+0x438], R6 ;  /* 0x0004380601007387 */ /* 0x0001e20000100a00 */
[----:B------:R-:W-:Y:S02]  /*5540*/  LEA.HI.X.SX32 R15, R233, R157, 0x1, P6 ;  /* 0x0000009de90f7211 */ /* 0x000fe400030f0eff */
[----:B-1----:R-:W-:-:S02]  /*5550*/  IADD3 R10, P4, R228, R156, RZ ;  /* 0x0000009ce40a7210 */ /* 0x002fc40007f9e0ff */
[-C--:B------:R-:W-:Y:S02]  /*5560*/  LEA.HI.X.SX32 R13, R235, R157.reuse, 0x1, P5 ;  /* 0x0000009deb0d7211 */ /* 0x080fe400028f0eff */
[-C--:B--2---:R-:W-:Y:S01]  /*5570*/  IADD3 R8, P3, R229, R156.reuse, RZ ;  /* 0x0000009ce5087210 */ /* 0x084fe20007f7e0ff */
[----:B------:R1:W-:Y:S01]  /*5580*/  STL.64 [R1+0x348], R18 ;  /* 0x0003481201007387 */ /* 0x0003e20000100a00 */
[-C--:B------:R-:W-:Y:S02]  /*5590*/  LEA.HI.X.SX32 R11, R38, R157.reuse, 0x1, P4 ;  /* 0x0000009d260b7211 */ /* 0x080fe400020f0eff */
        /* <DEDUP_REMOVED lines=40> */
[----:B------:R-:W-:Y:S01]  /*5820*/  STL.64 [R1+0x428], R18 ;  /* 0x0004281201007387 */ /* 0x000fe20000100a00 */
[-C--:B------:R-:W-:Y:S02]  /*5830*/  LEA.HI.X.SX32 R11, R249, R157.reuse, 0x1, P4 ;  /* 0x0000009df90b7211 */ /* 0x080fe400020f0eff */
[----:B0-----:R-:W-:Y:S01]  /*5840*/  IADD3 R6, P0, R245, R156, RZ ;  /* 0x0000009cf5067210 */ /* 0x001fe20007f1e0ff */
[----:B------:R-:W-:Y:S01]  /*5850*/  STL.64 [R1+0x328], R16 ;  /* 0x0003281001007387 */ /* 0x000fe20000100a00 */
[-C--:B------:R-:W-:Y:S02]  /*5860*/  LEA.HI.X.SX32 R9, R44, R157.reuse, 0x1, P3 ;  /* 0x0000009d2c097211 */ /* 0x080fe400018f0eff */
[----:B------:R-:W-:Y:S01]  /*5870*/  LEA.HI.X.SX32 R7, R247, R157, 0x1, P0 ;  /* 0x0000009df7077211 */ /* 0x000fe200000f0eff */
[----:B------:R-:W-:Y:S01]  /*5880*/  STL.64 [R1+0x138], R14 ;  /* 0x0001380e01007387 */ /* 0x000fe20000100a00 */
[----:B---3--:R-:W-:-:S03]  /*5890*/  LOP3.LUT R5, R2, 0x10, RZ, 0x3c, !PT ;  /* 0x0000001002057812 */ /* 0x008fc600078e3cff */
[----:B------:R-:W-:Y:S01]  /*58a0*/  STL.64 [R1+0x130], R12 ;  /* 0x0001300c01007387 */ /* 0x000fe20000100a00 */
[----:B------:R-:W-:-:S03]  /*58b0*/  LOP3.LUT R5, R2, 0x40, RZ, 0x3c, !PT ;  /* 0x0000004002057812 */ /* 0x000fc600078e3cff */
[----:B------:R-:W-:Y:S01]  /*58c0*/  STL.64 [R1+0x320], R10 ;  /* 0x0003200a01007387 */ /* 0x000fe20000100a00 */
[----:B------:R-:W-:-:S03]  /*58d0*/  LOP3.LUT R5, R2, 0x70, RZ, 0x3c, !PT ;  /* 0x0000007002057812 */ /* 0x000fc600078e3cff */
[----:B------:R-:W-:Y:S04]  /*58e0*/  STL.64 [R1+0x128], R8 ;  /* 0x0001280801007387 */ /* 0x000fe80000100a00 */
[----:B------:R0:W-:Y:S02]  /*58f0*/  STL.64 [R1+0x120], R6 ;  /* 0x0001200601007387 */ /* 0x0001e40000100a00 */
[C---:B0-----:R-:W-:Y:S02]  /*5900*/  LOP3.LUT R7, R2.reuse, 0x20, RZ, 0x3c, !PT ;  /* 0x0000002002077812 */ /* 0x041fe400078e3cff */
[C---:B------:R-:W-:Y:S02]  /*5910*/  LOP3.LUT R6, R2.reuse, 0x30, RZ, 0x3c, !PT ;  /* 0x0000003002067812 */ /* 0x040fe400078e3cff */
[----:B------:R-:W-:-:S02]  /*5920*/  LOP3.LUT R7, R2, 0x50, RZ, 0x3c, !PT ;  /* 0x0000005002077812 */ /* 0x000fc400078e3cff */
[----:B------:R-:W-:-:S07]  /*5930*/  LOP3.LUT R6, R2, 0x60, RZ, 0x3c, !PT ;  /* 0x0000006002067812 */ /* 0x000fce00078e3cff */
.L_x_1:
[----:B------:R-:W2:Y:S01]  /*5940*/  LDL.64 R12, [R1+0x110] ;  /* 0x00011000010c7983 */ /* 0x000ea20000100a00 */
[----:B------:R-:W-:-:S03]  /*5950*/  IMAD R16, R153, 0x44, RZ ;  /* 0x0000004499107824 */ /* 0x000fc600078e02ff */
[----:B------:R-:W3:Y:S04]  /*5960*/  LDL.64 R14, [R1+0x110] ;  /* 0x00011000010e7983 */ /* 0x000ee80000100a00 */
[----:B------:R-:W4:Y:S04]  /*5970*/  LDL.64 R178, [R1+0x108] ;  /* 0x0001080001b27983 */ /* 0x000f280000100a00 */
        /* <DEDUP_REMOVED lines=8> */
[----:B------:R-:W4:Y:S01]  /*5a00*/  LDL.64 R180, [R1+0xe8] ;  /* 0x0000e80001b47983 */ /* 0x000f220000100a00 */
[----:B--2--5:R-:W-:-:S05]  /*5a10*/  IMAD.IADD R12, R16, 0x1, R154 ;  /* 0x00000001100c7824 */ /* 0x024fca00078e029a */
[----:B------:R0:W-:Y:S04]  /*5a20*/  STL [R1+0x110], R12 ;  /* 0x0001100c01007387 */ /* 0x0001e80000100800 */
[----:B------:R-:W2:Y:S04]  /*5a30*/  LDL.64 R158, [R1+0xc8] ;  /* 0x0000c800019e7983 */ /* 0x000ea80000100a00 */
[----:B------:R-:W2:Y:S01]  /*5a40*/  LDL.64 R22, [R1+0xc0] ;  /* 0x0000c00001167983 */ /* 0x000ea20000100a00 */
[C---:B------:R-:W-:Y:S01]  /*5a50*/  IMAD.SHL.U32 R5, R153.reuse, 0x4, RZ ;  /* 0x0000000499057824 */ /* 0x040fe200078e00ff */
[CC--:B------:R-:W-:Y:S01]  /*5a60*/  LEA R6, P1, R153.reuse, R154.reuse, 0x3 ;  /* 0x0000009a99067211 */ /* 0x0c0fe200078218ff */
[C---:B------:R-:W-:Y:S01]  /*5a70*/  IMAD R38, R153.reuse, 0x46, RZ ;  /* 0x0000004699267824 */ /* 0x040fe200078e02ff */
[CC--:B------:R-:W-:Y:S01]  /*5a80*/  LEA R84, P2, R153.reuse, R154.reuse, 0x6 ;  /* 0x0000009a99547211 */ /* 0x0c0fe200078430ff */
[----:B------:R-:W-:Y:S01]  /*5a90*/  IMAD R162, R153, 0x48, RZ ;  /* 0x0000004899a27824 */ /* 0x000fe200078e02ff */
[----:B------:R-:W-:Y:S01]  /*5aa0*/  LEA.HI.X.SX32 R7, R5, R155, 0x1, P1 ;  /* 0x0000009b05077211 */ /* 0x000fe200008f0eff */
[C---:B------:R-:W-:Y:S01]  /*5ab0*/  IMAD R58, R153.reuse, 0x4a, RZ ;  /* 0x0000004a993a7824 */ /* 0x040fe200078e02ff */
[----:B---3--:R-:W-:Y:S01]  /*5ac0*/  MOV R13, R15 ;  /* 0x0000000f000d7202 */ /* 0x008fe20000000f00 */
[C---:B------:R-:W-:Y:S01]  /*5ad0*/  IMAD R163, R153.reuse, 0x4c, RZ ;  /* 0x0000004c99a37824 */ /* 0x040fe200078e02ff */
[CC--:B------:R-:W-:Y:S01]  /*5ae0*/  LEA R170, P1, R153.reuse, R154.reuse, 0x5 ;  /* 0x0000009a99aa7211 */ /* 0x0c0fe200078228ff */
[----:B------:R-:W-:Y:S01]  /*5af0*/  IMAD.WIDE R6, R4, 0x2, R6 ;  /* 0x0000000204067825 */ /* 0x000fe200078e0206 */
[----:B----4-:R-:W-:Y:S01]  /*5b00*/  IADD3 R178, R38, R154, RZ ;  /* 0x0000009a26b27210 */ /* 0x010fe20007ffe0ff */
[----:B------:R-:W3:Y:S04]  /*5b10*/  LDL.64 R168, [R1+0xe0] ;  /* 0x0000e00001a87983 */ /* 0x000ee80000100a00 */
[----:B------:R1:W4:Y:S01]  /*5b20*/  LDG.E.U16 R187, desc[UR14][R6.64] ;  /* 0x0000000e06bb7981 */ /* 0x000322000c1e1500 */
[----:B------:R-:W-:-:S02]  /*5b30*/  IMAD R174, R153, 0x4e, RZ ;  /* 0x0000004e99ae7824 */ /* 0x000fc400078e02ff */
[--C-:B------:R-:W-:Y:S01]  /*5b40*/  IMAD.IADD R176, R162, 0x1, R154.reuse ;  /* 0x00000001a2b07824 */ /* 0x100fe200078e029a */
[----:B------:R-:W-:Y:S01]  /*5b50*/  IADD3 R20, R163, R154, RZ ;  /* 0x0000009aa3147210 */ /* 0x000fe20007ffe0ff */
[----:B------:R-:W-:Y:S01]  /*5b60*/  IMAD.IADD R172, R58, 0x1, R154 ;  /* 0x000000013aac7824 */ /* 0x000fe200078e029a */
[----:B------:R-:W4:Y:S01]  /*5b70*/  LDL.64 R166, [R1+0xd8] ;  /* 0x0000d80001a67983 */ /* 0x000f220000100a00 */
[C---:B-1----:R-:W-:Y:S01]  /*5b80*/  IMAD.SHL.U32 R7, R153.reuse, 0x20, RZ ;  /* 0x0000002099077824 */ /* 0x042fe200078e00ff */
[----:B------:R-:W-:Y:S02]  /*5b90*/  SHF.L.U32 R6, R153, 0x4, RZ ;  /* 0x0000000499067819 */ /* 0x000fe400000006ff */
[----:B------:R-:W3:Y:S02]  /*5ba0*/  LDL.64 R160, [R1+0xd0] ;  /* 0x0000d00001a07983 */ /* 0x000ee40000100a00 */
[-C--:B------:R-:W-:Y:S02]  /*5bb0*/  LEA.HI.X.SX32 R171, R6, R155.reuse, 0x1, P1 ;  /* 0x0000009b06ab7211 */ /* 0x080fe400008f0eff */
[----:B------:R-:W4:Y:S01]  /*5bc0*/  LDL.64 R18, [R1+0xe0] ;  /* 0x0000e00001127983 */ /* 0x000f220000100a00 */
[----:B------:R-:W-:Y:S01]  /*5bd0*/  LEA.HI.X.SX32 R85, R7, R155, 0x1, P2 ;  /* 0x0000009b07557211 */ /* 0x000fe200010f0eff */
[----:B------:R-:W-:-:S02]  /*5be0*/  IMAD.WIDE R6, R4, 0x2, R12 ;  /* 0x0000000204067825 */ /* 0x000fc400078e020c */
[----:B------:R-:W3:Y:S02]  /*5bf0*/  LDL.64 R14, [R1+0xd8] ;  /* 0x0000d800010e7983 */ /* 0x000ee40000100a00 */
[----:B------:R-:W-:Y:S02]  /*5c00*/  IMAD.IADD R164, R174, 0x1, R154 ;  /* 0x00000001aea47824 */ /* 0x000fe400078e029a */
[----:B0-----:R-:W3:Y:S04]  /*5c10*/  LDL.64 R12, [R1+0xd0] ;  /* 0x0000d000010c7983 */ /* 0x001ee80000100a00 */
[----:B------:R-:W-:Y:S04]  /*5c20*/  STL [R1+0x108], R178 ;  /* 0x000108b201007387 */ /* 0x000fe80000100800 */
[----:B------:R0:W-:Y:S04]  /*5c30*/  STL [R1+0x100], R176 ;  /* 0x000100b001007387 */ /* 0x0001e80000100800 */
[----:B------:R-:W-:Y:S01]  /*5c40*/  STL [R1+0xf8], R172 ;  /* 0x0000f8ac01007387 */ /* 0x000fe20000100800 */
[----:B------:R-:W-:-:S03]  /*5c50*/  IMAD.MOV.U32 R177, RZ, RZ, R195 ;  /* 0x000000ffffb17224 */ /* 0x000fc600078e00c3 */
[----:B------:R-:W-:Y:S01]  /*5c60*/  STL [R1+0xf0], R20 ;  /* 0x0000f01401007387 */ /* 0x000fe20000100800 */
[----:B------:R-:W-:Y:S02]  /*5c70*/  IMAD.MOV.U32 R165, RZ, RZ, R181 ;  /* 0x000000ffffa57224 */ /* 0x000fe400078e00b5 */
[C---:B------:R-:W-:Y:S01]  /*5c80*/  IMAD.WIDE R42, R4.reuse, 0x2, R176 ;  /* 0x00000002042a7825 */ /* 0x040fe200078e02b0 */
[C---:B------:R-:W-:Y:S01]  /*5c90*/  SHF.L.U32 R17, R153.reuse, 0x1, RZ ;  /* 0x0000000199117819 */ /* 0x040fe200000006ff */
[----:B------:R1:W3:Y:S01]  /*5ca0*/  LDG.E.U16 R63, desc[UR14][R6.64] ;  /* 0x0000000e063f7981 */ /* 0x0002e2000c1e1500 */
[C---:B------:R-:W-:Y:S01]  /*5cb0*/  LEA R8, P0, R153.reuse, R154, 0x2 ;  /* 0x0000009a99087211 */ /* 0x040fe200078010ff */
[C---:B------:R-:W-:Y:S02]  /*5cc0*/  IMAD.SHL.U32 R5, R153.reuse, 0x8, RZ ;  /* 0x0000000899057824 */ /* 0x040fe400078e00ff */
[----:B------:R-:W-:Y:S01]  /*5cd0*/  IMAD R37, R153, 0x56, RZ ;  /* 0x0000005699257824 */ /* 0x000fe200078e02ff */
[----:B--2---:R-:W2:Y:S04]  /*5ce0*/  LDL.64 R158, [R1+0xc8] ;  /* 0x0000c800019e7983 */ /* 0x004ea80000100a00 */
[----:B------:R1:W-:Y:S04]  /*5cf0*/  STL [R1+0xe8], R164 ;  /* 0x0000e8a401007387 */ /* 0x0003e80000100800 */
[----:B------:R-:W2:Y:S04]  /*5d00*/  LDL.64 R22, [R1+0xc0] ;  /* 0x0000c00001167983 */ /* 0x000ea80000100a00 */
[----:B------:R-:W2:Y:S04]  /*5d10*/  LDL.64 R180, [R1+0xa0] ;  /* 0x0000a00001b47983 */ /* 0x000ea80000100a00 */
[----:B0-----:R-:W2:Y:S01]  /*5d20*/  LDL.64 R176, [R1+0x98] ;  /* 0x0000980001b07983 */ /* 0x001ea20000100a00 */
[----:B------:R-:W-:Y:S01]  /*5d30*/  LEA.HI.X.SX32 R9, R17, R155, 0x1, P0 ;  /* 0x0000009b11097211 */ /* 0x000fe200000f0eff */
[----:B-1----:R-:W-:-:S02]  /*5d40*/  IMAD.WIDE R6, R4, 0x2, R164 ;  /* 0x0000000204067825 */ /* 0x002fc400078e02a4 */
[----:B------:R-:W2:Y:S02]  /*5d50*/  LDL.64 R210, [R1+0xb8] ;  /* 0x0000b80001d27983 */ /* 0x000ea40000100a00 */
[----:B------:R-:W-:Y:S02]  /*5d60*/  IMAD.WIDE R8, R4, 0x2, R8 ;  /* 0x0000000204087825 */ /* 0x000fe400078e0208 */
[----:B------:R-:W2:Y:S04]  /*5d70*/  LDL.64 R208, [R1+0xb0] ;  /* 0x0000b00001d07983 */ /* 0x000ea80000100a00 */
[----:B------:R0:W2:Y:S01]  /*5d80*/  LDG.E.U16 R189, desc[UR14][R8.64] ;  /* 0x0000000e08bd7981 */ /* 0x0000a2000c1e1500 */
[C---:B------:R-:W-:Y:S02]  /*5d90*/  IMAD R164, R153.reuse, 0x50, RZ ;  /* 0x0000005099a47824 */ /* 0x040fe400078e02ff */
[C---:B------:R-:W-:Y:S01]  /*5da0*/  IMAD R165, R153.reuse, 0x52, RZ ;  /* 0x0000005299a57824 */ /* 0x040fe200078e02ff */
[----:B------:R-:W2:Y:S01]  /*5db0*/  LDL.64 R204, [R1+0xa8] ;  /* 0x0000a80001cc7983 */ /* 0x000ea20000100a00 */
[----:B------:R-:W-:-:S03]  /*5dc0*/  IMAD R192, R153, 0x58, RZ ;  /* 0x0000005899c07824 */ /* 0x000fc600078e02ff */
[----:B------:R-:W2:Y:S01]  /*5dd0*/  LDL.64 R200, [R1+0xb8] ;  /* 0x0000b80001c87983 */ /* 0x000ea20000100a00 */
[-C--:B0-----:R-:W-:Y:S01]  /*5de0*/  LEA R8, P0, R153, R154.reuse, 0x4 ;  /* 0x0000009a99087211 */ /* 0x081fe200078020ff */
[--C-:B----4-:R-:W-:Y:S02]  /*5df0*/  IMAD.IADD R18, R164, 0x1, R154.reuse ;  /* 0x00000001a4127824 */ /* 0x110fe400078e029a */
[----:B------:R-:W4:Y:S01]  /*5e00*/  LDL.64 R198, [R1+0xb0] ;  /* 0x0000b00001c67983 */ /* 0x000f220000100a00 */
[----:B------:R-:W-:Y:S01]  /*5e10*/  LEA.HI.X.SX32 R9, R5, R155, 0x1, P0 ;  /* 0x0000009b05097211 */ /* 0x000fe200000f0eff */
[----:B------:R-:W-:Y:S01]  /*5e20*/  IMAD R5, R153, 0x54, RZ ;  /* 0x0000005499057824 */ /* 0x000fe200078e02ff */
[----:B---3--:R-:W-:Y:S01]  /*5e30*/  IADD3 R14, R165, R154, RZ ;  /* 0x0000009aa50e7210 */ /* 0x008fe20007ffe0ff */
[----:B------:R-:W3:Y:S02]  /*5e40*/  LDL.64 R194, [R1+0xa8] ;  /* 0x0000a80001c27983 */ /* 0x000ee40000100a00 */
[----:B------:R-:W-:-:S02]  /*5e50*/  IMAD.IADD R12, R5, 0x1, R154 ;  /* 0x00000001050c7824 */ /* 0x000fc400078e029a */
[----:B------:R-:W-:Y:S01]  /*5e60*/  IMAD.WIDE R8, R4, 0x2, R8 ;  /* 0x0000000204087825 */ /* 0x000fe200078e0208 */
[----:B------:R-:W-:Y:S03]  /*5e70*/  STL [R1+0xe0], R18 ;  /* 0x0000e01201007387 */ /* 0x000fe60000100800 */
[----:B------:R-:W-:Y:S01]  /*5e80*/  IMAD.MOV.U32 R179, RZ, RZ, R197 ;  /* 0x000000ffffb37224 */ /* 0x000fe200078e00c5 */
[----:B------:R-:W-:Y:S04]  /*5e90*/  STL [R1+0xd8], R14 ;  /* 0x0000d80e01007387 */ /* 0x000fe80000100800 */
[----:B------:R-:W-:Y:S04]  /*5ea0*/  STL [R1+0xd0], R12 ;  /* 0x0000d00c01007387 */ /* 0x000fe80000100800 */
[----:B------:R0:W3:Y:S01]  /*5eb0*/  LDG.E.U16 R183, desc[UR14][R8.64] ;  /* 0x0000000e08b77981 */ /* 0x0000e2000c1e1500 */
[----:B------:R-:W-:-:S02]  /*5ec0*/  IMAD.MOV.U32 R13, RZ, RZ, R161 ;  /* 0x000000ffff0d7224 */ /* 0x000fc400078e00a1 */
[C---:B------:R-:W-:Y:S01]  /*5ed0*/  IMAD.WIDE R10, R4.reuse, 0x2, R154 ;  /* 0x00000002040a7825 */ /* 0x040fe200078e029a */
[----:B------:R-:W-:Y:S01]  /*5ee0*/  MOV R173, R193 ;  /* 0x000000c100ad7202 */ /* 0x000fe20000000f00 */
[----:B------:R-:W3:Y:S01]  /*5ef0*/  LDG.E.U16 R42, desc[UR14][R42.64] ;  /* 0x0000000e2a2a7981 */ /* 0x000ee2000c1e1500 */
[----:B--2---:R-:W-:Y:S01]  /*5f00*/  IADD3 R158, R37, R154, RZ ;  /* 0x0000009a259e7210 */ /* 0x004fe20007ffe0ff */
[----:B0-----:R-:W-:Y:S02]  /*5f10*/  IMAD.WIDE R8, R4, 0x2, R178 ;  /* 0x0000000204087825 */ /* 0x001fe400078e02b2 */
[----:B------:R-:W2:Y:S02]  /*5f20*/  LDG.E.U16 R191, desc[UR14][R10.64] ;  /* 0x0000000e0abf7981 */ /* 0x000ea4000c1e1500 */
[----:B------:R-:W-:Y:S02]  /*5f30*/  IMAD.IADD R22, R192, 0x1, R154 ;  /* 0x00000001c0167824 */ /* 0x000fe400078e029a */
[----:B------:R0:W-:Y:S04]  /*5f40*/  STL [R1+0xc8], R158 ;  /* 0x0000c89e01007387 */ /* 0x0001e80000100800 */
[----:B------:R-:W2:Y:S04]  /*5f50*/  LDL.64 R180, [R1+0xa0] ;  /* 0x0000a00001b47983 */ /* 0x000ea80000100a00 */
[----:B------:R1:W-:Y:S04]  /*5f60*/  STL [R1+0xc0], R22 ;  /* 0x0000c01601007387 */ /* 0x0003e80000100800 */
[----:B------:R-:W2:Y:S04]  /*5f70*/  LDL.64 R176, [R1+0x98] ;  /* 0x0000980001b07983 */ /* 0x000ea80000100a00 */
[----:B------:R0:W2:Y:S04]  /*5f80*/  LDG.E.U16 R55, desc[UR14][R8.64] ;  /* 0x0000000e08377981 */ /* 0x0000a8000c1e1500 */
[----:B------:R-:W2:Y:S01]  /*5f90*/  LDL.64 R160, [R1+0x78] ;  /* 0x0000780001a07983 */ /* 0x000ea20000100a00 */
[----:B------:R-:W-:-:S02]  /*5fa0*/  IMAD R197, R153, 0x5a, RZ ;  /* 0x0000005a99c57824 */ /* 0x000fc400078e02ff */
[----:B------:R-:W-:Y:S01]  /*5fb0*/  IMAD R202, R153, 0x5c, RZ ;  /* 0x0000005c99ca7824 */ /* 0x000fe200078e02ff */
[----:B------:R1:W2:Y:S01]  /*5fc0*/  LDG.E.U16 R11, desc[UR14][R6.64] ;  /* 0x0000000e060b7981 */ /* 0x0002a2000c1e1500 */
[----:B0-----:R-:W-:-:S03]  /*5fd0*/  IMAD.WIDE R8, R4, 0x2, R158 ;  /* 0x0000000204087825 */ /* 0x001fc600078e029e */
[----:B------:R-:W2:Y:S01]  /*5fe0*/  LDL.64 R158, [R1+0x70] ;  /* 0x00007000019e7983 */ /* 0x000ea20000100a00 */
[----:B------:R-:W-:Y:S01]  /*5ff0*/  IMAD R207, R153, 0x5e, RZ ;  /* 0x0000005e99cf7824 */ /* 0x000fe200078e02ff */
[----:B------:R-:W-:Y:S01]  /*6000*/  IADD3 R200, R197, R154, RZ ;  /* 0x0000009ac5c87210 */ /* 0x000fe20007ffe0ff */
[C---:B------:R-:W-:Y:S02]  /*6010*/  IMAD R182, R153.reuse, 0x60, RZ ;  /* 0x0000006099b67824 */ /* 0x040fe400078e02ff */
[----:B------:R-:W-:Y:S01]  /*6020*/  IMAD R196, R153, 0x62, RZ ;  /* 0x0000006299c47824 */ /* 0x000fe200078e02ff */
[----:B------:R-:W-:Y:S01]  /*6030*/  MOV R19, R169 ;  /* 0x000000a900137202 */ /* 0x000fe20000000f00 */
[--C-:B----4-:R-:W-:Y:S01]  /*6040*/  IMAD.IADD R198, R202, 0x1, R154.reuse ;  /* 0x00000001cac67824 */ /* 0x110fe200078e029a */
[----:B------:R-:W4:Y:S01]  /*6050*/  LDL.64 R178, [R1+0x88] ;  /* 0x0000880001b27983 */ /* 0x000f220000100a00 */
[----:B---3--:R-:W-:Y:S02]  /*6060*/  IMAD.IADD R194, R207, 0x1, R154 ;  /* 0x00000001cfc27824 */ /* 0x008fe400078e029a */
[----:B------:R-:W-:Y:S01]  /*6070*/  IMAD.MOV.U32 R21, RZ, RZ, R185 ;  /* 0x000000ffff157224 */ /* 0x000fe200078e00b9 */
[----:B------:R-:W3:Y:S01]  /*6080*/  LDL.64 R168, [R1+0x88] ;  /* 0x0000880001a87983 */ /* 0x000ee20000100a00 */
[----:B------:R-:W-:-:S03]  /*6090*/  IMAD.WIDE R34, R4, 0x2, R172 ;  /* 0x0000000204227825 */ /* 0x000fc600078e02ac */
[----:B------:R-:W4:Y:S01]  /*60a0*/  LDL.64 R184, [R1+0x90] ;  /* 0x0000900001b87983 */ /* 0x000f220000100a00 */
[----:B------:R-:W-:Y:S02]  /*60b0*/  IMAD.MOV.U32 R15, RZ, RZ, R167 ;  /* 0x000000ffff0f7224 */ /* 0x000fe400078e00a7 */
[C---:B-1----:R-:W-:Y:S01]  /*60c0*/  IMAD.WIDE R6, R4.reuse, 0x2, R22 ;  /* 0x0000000204067825 */ /* 0x042fe200078e0216 */
[----:B------:R-:W4:Y:S04]  /*60d0*/  LDL.64 R172, [R1+0x80] ;  /* 0x0000800001ac7983 */ /* 0x000f280000100a00 */
[----:B------:R-:W3:Y:S04]  /*60e0*/  LDL.64 R22, [R1+0x90] ;  /* 0x0000900001167983 */ /* 0x000ee80000100a00 */
[----:B------:R-:W4:Y:S04]  /*60f0*/  LDL.64 R166, [R1+0x80] ;  /* 0x0000800001a67983 */ /* 0x000f280000100a00 */
[----:B------:R-:W-:Y:S04]  /*6100*/  STL [R1+0xb8], R200 ;  /* 0x0000b8c801007387 */ /* 0x000fe80000100800 */
[----:B------:R-:W-:Y:S04]  /*6110*/  STL [R1+0xb0], R198 ;  /* 0x0000b0c601007387 */ /* 0x000fe80000100800 */
[----:B------:R-:W-:Y:S04]  /*6120*/  STL [R1+0xa8], R194 ;  /* 0x0000a8c201007387 */ /* 0x000fe80000100800 */
[----:B------:R0:W3:Y:S01]  /*6130*/  LDG.E.U16 R41, desc[UR14][R6.64] ;  /* 0x0000000e06297981 */ /* 0x0000e2000c1e1500 */
[----:B------:R-:W-:Y:S01]  /*6140*/  IMAD.MOV.U32 R201, RZ, RZ, R211 ;  /* 0x000000ffffc97224 */ /* 0x000fe200078e00d3 */
[----:B------:R-:W-:Y:S01]  /*6150*/  MOV R195, R205 ;  /* 0x000000cd00c37202 */ /* 0x000fe20000000f00 */
[----:B------:R-:W-:Y:S01]  /*6160*/  IMAD.WIDE R12, R4, 0x2, R12 ;  /* 0x00000002040c7825 */ /* 0x000fe200078e020c */
[----:B------:R1:W3:Y:S03]  /*6170*/  LDG.E.U16 R54, desc[UR14][R8.64] ;  /* 0x0000000e08367981 */ /* 0x0002e6000c1e1500 */
[----:B--2---:R-:W-:Y:S01]  /*6180*/  IMAD.IADD R180, R182, 0x1, R154 ;  /* 0x00000001b6b47824 */ /* 0x004fe200078e029a */
[----:B------:R2:W3:Y:S04]  /*6190*/  LDG.E.U16 R62, desc[UR14][R12.64] ;  /* 0x0000000e0c3e7981 */ /* 0x0004e8000c1e1500 */
[----:B------:R-:W-:Y:S01]  /*61a0*/  STL [R1+0xa0], R180 ;  /* 0x0000a0b401007387 */ /* 0x000fe20000100800 */
[-C--:B------:R-:W-:Y:S01]  /*61b0*/  IADD3 R176, R196, R154.reuse, RZ ;  /* 0x0000009ac4b07210 */ /* 0x080fe20007ffe0ff */
[C---:B------:R-:W-:Y:S01]  /*61c0*/  IMAD.WIDE R18, R4.reuse, 0x2, R18 ;  /* 0x0000000204127825 */ /* 0x040fe200078e0212 */
[----:B------:R-:W-:Y:S01]  /*61d0*/  LEA R80, P3, R153, R154, 0x7 ;  /* 0x0000009a99507211 */ /* 0x000fe200078638ff */
[----:B------:R-:W3:Y:S04]  /*61e0*/  LDG.E.U16 R34, desc[UR14][R34.64] ;  /* 0x0000000e22227981 */ /* 0x000ee8000c1e1500 */
[----:B------:R-:W3:Y:S04]  /*61f0*/  LDL.64 R160, [R1+0x78] ;  /* 0x0000780001a07983 */ /* 0x000ee80000100a00 */
[----:B------:R1:W-:Y:S04]  /*6200*/  STL [R1+0x98], R176 ;  /* 0x000098b001007387 */ /* 0x0003e80000100800 */
[----:B------:R-:W3:Y:S01]  /*6210*/  LDL.64 R158, [R1+0x70] ;  /* 0x00007000019e7983 */ /* 0x000ee20000100a00 */
[----:B0-----:R-:W-:-:S03]  /*6220*/  IMAD.WIDE R6, R4, 0x2, R176 ;  /* 0x0000000204067825 */ /* 0x001fc600078e02b0 */
[----:B------:R-:W3:Y:S04]  /*6230*/  LDL.64 R212, [R1+0x50] ;  /* 0x0000500001d47983 */ /* 0x000ee80000100a00 */
[----:B-1----:R-:W3:Y:S01]  /*6240*/  LDL.64 R176, [R1+0x48] ;  /* 0x0000480001b07983 */ /* 0x002ee20000100a00 */
[----:B------:R-:W-:-:S03]  /*6250*/  IMAD.WIDE R8, R4, 0x2, R180 ;  /* 0x0000000204087825 */ /* 0x000fc600078e02b4 */
[----:B------:R0:W3:Y:S01]  /*6260*/  LDG.E.U16 R83, desc[UR14][R18.64] ;  /* 0x0000000e12537981 */ /* 0x0000e2000c1e1500 */
[C---:B------:R-:W-:Y:S02]  /*6270*/  IMAD R206, R153.reuse, 0x66, RZ ;  /* 0x0000006699ce7824 */ /* 0x040fe400078e02ff */
[----:B------:R-:W-:Y:S01]  /*6280*/  IMAD R180, R153, 0x68, RZ ;  /* 0x0000006899b47824 */ /* 0x000fe200078e02ff */
[----:B------:R-:W3:Y:S01]  /*6290*/  LDL.64 R224, [R1+0x68] ;  /* 0x0000680001e07983 */ /* 0x000ee20000100a00 */
[----:B--2---:R-:W-:-:S03]  /*62a0*/  IMAD.WIDE R12, R4, 0x2, R194 ;  /* 0x00000002040c7825 */ /* 0x004fc600078e02c2 */
[----:B------:R-:W2:Y:S01]  /*62b0*/  LDL.64 R222, [R1+0x60] ;  /* 0x0000600001de7983 */ /* 0x000ea20000100a00 */
[----:B0-----:R-:W-:-:S03]  /*62c0*/  IMAD.WIDE R18, R4, 0x2, R200 ;  /* 0x0000000204127825 */ /* 0x001fc600078e02c8 */
[----:B------:R-:W2:Y:S01]  /*62d0*/  LDL.64 R220, [R1+0x58] ;  /* 0x0000580001dc7983 */ /* 0x000ea20000100a00 */
[C---:B------:R-:W-:Y:S02]  /*62e0*/  IMAD R201, R153.reuse, 0x64, RZ ;  /* 0x0000006499c97824 */ /* 0x040fe400078e02ff */
[----:B------:R-:W-:Y:S01]  /*62f0*/  IMAD R195, R153, 0x6a, RZ ;  /* 0x0000006a99c37824 */ /* 0x000fe200078e02ff */
[----:B----4-:R-:W-:Y:S01]  /*6300*/  IADD3 R166, R180, R154, RZ ;  /* 0x0000009ab4a67210 */ /* 0x010fe20007ffe0ff */
[--C-:B---3--:R-:W-:Y:S01]  /*6310*/  IMAD.IADD R22, R201, 0x1, R154.reuse ;  /* 0x00000001c9167824 */ /* 0x108fe200078e029a */
[----:B------:R-:W3:Y:S01]  /*6320*/  LDL.64 R218, [R1+0x68] ;  /* 0x0000680001da7983 */ /* 0x000ee20000100a00 */
[----:B------:R-:W-:Y:S02]  /*6330*/  IMAD R200, R153, 0x6c, RZ ;  /* 0x0000006c99c87824 */ /* 0x000fe400078e02ff */
[----:B------:R-:W-:Y:S01]  /*6340*/  IMAD.IADD R168, R206, 0x1, R154 ;  /* 0x00000001cea87824 */ /* 0x000fe200078e029a */
[----:B------:R-:W4:Y:S04]  /*6350*/  LDL.64 R216, [R1+0x60] ;  /* 0x0000600001d87983 */ /* 0x000f280000100a00 */
[----:B------:R-:W2:Y:S04]  /*6360*/  LDL.64 R214, [R1+0x58] ;  /* 0x0000580001d67983 */ /* 0x000ea80000100a00 */
[----:B------:R-:W-:Y:S04]  /*6370*/  STL [R1+0x90], R22 ;  /* 0x0000901601007387 */ /* 0x000fe80000100800 */
[----:B------:R-:W-:Y:S04]  /*6380*/  STL [R1+0x88], R168 ;  /* 0x000088a801007387 */ /* 0x000fe80000100800 */
[----:B------:R-:W-:Y:S01]  /*6390*/  STL [R1+0x80], R166 ;  /* 0x000080a601007387 */ /* 0x000fe20000100800 */
[----:B------:R-:W-:-:S04]  /*63a0*/  IMAD.WIDE R14, R4, 0x2, R14 ;  /* 0x00000002040e7825 */ /* 0x000fc800078e020e */
[----:B------:R-:W-:Y:S01]  /*63b0*/  IMAD.MOV.U32 R199, RZ, RZ, R209 ;  /* 0x000000ffffc77224 */ /* 0x000fe200078e00d1 */
[----:B------:R0:W2:Y:S01]  /*63c0*/  LDG.E.U16 R75, desc[UR14][R14.64] ;  /* 0x0000000e0e4b7981 */ /* 0x0000a2000c1e1500 */
[----:B------:R-:W-:Y:S02]  /*63d0*/  IMAD.SHL.U32 R10, R153, 0x40, RZ ;  /* 0x00000040990a7824 */ /* 0x000fe400078e00ff */
[----:B------:R-:W-:Y:S01]  /*63e0*/  IMAD.MOV.U32 R167, RZ, RZ, R173 ;  /* 0x000000ffffa77224 */ /* 0x000fe200078e00ad */
[----:B------:R-:W2:Y:S01]  /*63f0*/  LDG.E.U16 R82, desc[UR14][R8.64] ;  /* 0x0000000e08527981 */ /* 0x000ea2000c1e1500 */
[----:B------:R-:W-:Y:S01]  /*6400*/  IMAD.MOV.U32 R23, RZ, RZ, R185 ;  /* 0x000000ffff177224 */ /* 0x000fe200078e00b9 */
[----:B------:R-:W-:Y:S02]  /*6410*/  MOV R169, R179 ;  /* 0x000000b300a97202 */ /* 0x000fe40000000f00 */
[----:B------:R-:W-:Y:S01]  /*6420*/  LEA.HI.X.SX32 R81, R10, R155, 0x1, P3 ;  /* 0x0000009b0a517211 */ /* 0x000fe200018f0eff */
[----:B------:R-:W2:Y:S01]  /*6430*/  LDG.E.U16 R74, desc[UR14][R6.64] ;  /* 0x0000000e064a7981 */ /* 0x000ea2000c1e1500 */
[----:B0-----:R-:W-:-:S03]  /*6440*/  IMAD.WIDE R14, R4, 0x2, R198 ;  /* 0x00000002040e7825 */ /* 0x001fc600078e02c6 */
[----:B------:R0:W2:Y:S04]  /*6450*/  LDG.E.U16 R10, desc[UR14][R12.64] ;  /* 0x0000000e0c0a7981 */ /* 0x0000a8000c1e1500 */
[----:B------:R-:W2:Y:S01]  /*6460*/  LDG.E.U16 R33, desc[UR14][R18.64] ;  /* 0x0000000e12217981 */ /* 0x000ea2000c1e1500 */
[----:B0-----:R-:W-:-:S03]  /*6470*/  IMAD.WIDE R12, R4, 0x2, R166 ;  /* 0x00000002040c7825 */ /* 0x001fc600078e02a6 */
[----:B------:R0:W2:Y:S01]  /*6480*/  LDG.E.U16 R19, desc[UR14][R14.64] ;  /* 0x0000000e0e137981 */ /* 0x0000a2000c1e1500 */
[----:B------:R-:W-:-:S03]  /*6490*/  IMAD.IADD R160, R195, 0x1, R154 ;  /* 0x00000001c3a07824 */ /* 0x000fc600078e029a */
[----:B------:R-:W2:Y:S04]  /*64a0*/  LDG.E.U16 R40, desc[UR14][R12.64] ;  /* 0x0000000e0c287981 */ /* 0x000ea8000c1e1500 */
[----:B------:R1:W-:Y:S01]  /*64b0*/  STL [R1+0x78], R160 ;  /* 0x000078a001007387 */ /* 0x0003e20000100800 */
[----:B------:R-:W-:-:S03]  /*64c0*/  IMAD.IADD R158, R200, 0x1, R154 ;  /* 0x00000001c89e7824 */ /* 0x000fc600078e029a */
[----:B------:R-:W2:Y:S04]  /*64d0*/  LDL.64 R212, [R1+0x50] ;  /* 0x0000500001d47983 */ /* 0x000ea80000100a00 */
[----:B------:R0:W-:Y:S04]  /*64e0*/  STL [R1+0x70], R158 ;  /* 0x0000709e01007387 */ /* 0x0001e80000100800 */
[----:B------:R-:W2:Y:S01]  /*64f0*/  LDL.64 R176, [R1+0x48] ;  /* 0x0000480001b07983 */ /* 0x000ea20000100a00 */
[----:B------:R-:W-:-:S03]  /*6500*/  IMAD.WIDE R8, R4, 0x2, R160 ;  /* 0x0000000204087825 */ /* 0x000fc600078e02a0 */
[----:B------:R-:W2:Y:S01]  /*6510*/  LDL.64 R184, [R1+0x30] ;  /* 0x0000300001b87983 */ /* 0x000ea20000100a00 */
[----:B------:R-:W-:-:S03]  /*6520*/  IMAD.WIDE R6, R4, 0x2, R158 ;  /* 0x0000000204067825 */ /* 0x000fc600078e029e */
[----:B-1----:R-:W2:Y:S01]  /*6530*/  LDL.64 R160, [R1+0x30] ;  /* 0x0000300001a07983 */ /* 0x002ea20000100a00 */
[----:B0-----:R-:W-:-:S03]  /*6540*/  IMAD.WIDE R14, R4, 0x2, R168 ;  /* 0x00000002040e7825 */ /* 0x001fc600078e02a8 */
[----:B------:R-:W2:Y:S04]  /*6550*/  LDL.64 R208, [R1+0x38] ;  /* 0x0000380001d07983 */ /* 0x000ea80000100a00 */
[----:B------:R-:W2:Y:S04]  /*6560*/  LDL.64 R166, [R1+0x38] ;  /* 0x0000380001a67983 */ /* 0x000ea80000100a00 */
[----:B------:R-:W2:Y:S04]  /*6570*/  LDL.64 R158, [R1+0x28] ;  /* 0x00002800019e7983 */ /* 0x000ea80000100a00 */
[----:B------:R-:W2:Y:S04]  /*6580*/  LDL.64 R172, [R1+0x28] ;  /* 0x0000280001ac7983 */ /* 0x000ea80000100a00 */
[----:B------:R-:W2:Y:S04]  /*6590*/  LDL.64 R168, [R1+0x40] ;  /* 0x0000400001a87983 */ /* 0x000ea80000100a00 */
[----:B------:R-:W2:Y:S01]  /*65a0*/  LDL.64 R210, [R1+0x40] ;  /* 0x0000400001d27983 */ /* 0x000ea20000100a00 */
[----:B------:R-:W-:-:S02]  /*65b0*/  IMAD R204, R153, 0x76, RZ ;  /* 0x0000007699cc7824 */ /* 0x000fc400078e02ff */
[C---:B------:R-:W-:Y:S01]  /*65c0*/  IMAD R205, R153.reuse, 0x6e, RZ ;  /* 0x0000006e99cd7824 */ /* 0x040fe200078e02ff */
[----:B------:R-:W2:Y:S01]  /*65d0*/  LDG.E.U16 R18, desc[UR14][R6.64] ;  /* 0x0000000e06127981 */ /* 0x000ea2000c1e1500 */
[C---:B------:R-:W-:Y:S02]  /*65e0*/  IMAD R178, R153.reuse, 0x70, RZ ;  /* 0x0000007099b27824 */ /* 0x040fe400078e02ff */
[C---:B------:R-:W-:Y:S01]  /*65f0*/  IMAD R194, R153.reuse, 0x72, RZ ;  /* 0x0000007299c27824 */ /* 0x040fe200078e02ff */
[----:B------:R0:W2:Y:S01]  /*6600*/  LDG.E.U16 R53, desc[UR14][R14.64] ;  /* 0x0000000e0e357981 */ /* 0x0000a2000c1e1500 */
[----:B------:R-:W-:Y:S01]  /*6610*/  IMAD R199, R153, 0x74, RZ ;  /* 0x0000007499c77824 */ /* 0x000fe200078e02ff */
[----:B----4-:R-:W-:Y:S01]  /*6620*/  IADD3 R216, R178, R154, RZ ;  /* 0x0000009ab2d87210 */ /* 0x010fe20007ffe0ff */
[----:B---3--:R-:W-:Y:S02]  /*6630*/  IMAD.IADD R218, R205, 0x1, R154 ;  /* 0x00000001cdda7824 */ /* 0x008fe400078e029a */
[----:B------:R-:W-:-:S02]  /*6640*/  IMAD R203, R153, 0x7e, RZ ;  /* 0x0000007e99cb7824 */ /* 0x000fc400078e02ff */
[----:B------:R-:W-:Y:S01]  /*6650*/  IMAD R193, R153, 0x7a, RZ ;  /* 0x0000007a99c17824 */ /* 0x000fe200078e02ff */
[----:B------:R-:W-:Y:S01]  /*6660*/  MOV R219, R225 ;  /* 0x000000e100db7202 */ /* 0x000fe20000000f00 */
[----:B--2---:R-:W-:Y:S01]  /*6670*/  IMAD.IADD R214, R194, 0x1, R154 ;  /* 0x00000001c2d67824 */ /* 0x004fe200078e029a */
[----:B------:R-:W-:Y:S01]  /*6680*/  STL [R1+0x68], R218 ;  /* 0x000068da01007387 */ /* 0x000fe20000100800 */
[----:B------:R-:W-:-:S03]  /*6690*/  IMAD.WIDE R22, R4, 0x2, R22 ;  /* 0x0000000204167825 */ /* 0x000fc600078e0216 */
[----:B------:R-:W-:Y:S01]  /*66a0*/  STL [R1+0x60], R216 ;  /* 0x000060d801007387 */ /* 0x000fe20000100800 */
[----:B------:R-:W-:Y:S02]  /*66b0*/  IMAD.MOV.U32 R215, RZ, RZ, R221 ;  /* 0x000000ffffd77224 */ /* 0x000fe400078e00dd */
[----:B------:R-:W-:Y:S01]  /*66c0*/  IMAD.MOV.U32 R217, RZ, RZ, R223 ;  /* 0x000000ffffd97224 */ /* 0x000fe200078e00df */
[----:B------:R-:W-:Y:S01]  /*66d0*/  STL [R1+0x58], R214 ;  /* 0x000058d601007387 */ /* 0x000fe20000100800 */
[----:B------:R-:W-:Y:S02]  /*66e0*/  IMAD R198, R153, 0x7c, RZ ;  /* 0x0000007c99c67824 */ /* 0x000fe400078e02ff */
[C---:B------:R-:W-:Y:S01]  /*66f0*/  IMAD.WIDE R80, R4.reuse, 0x2, R80 ;  /* 0x0000000204507825 */ /* 0x040fe200078e0250 */
[----:B------:R1:W2:Y:S03]  /*6700*/  LDG.E.U16 R61, desc[UR14][R22.64] ;  /* 0x0000000e163d7981 */ /* 0x0002a6000c1e1500 */
[C---:B0-----:R-:W-:Y:S01]  /*6710*/  IMAD.WIDE R14, R4.reuse, 0x2, R214 ;  /* 0x00000002040e7825 */ /* 0x041fe200078e02d6 */
[----:B------:R0:W3:Y:S04]  /*6720*/  LDG.E.U16 R32, desc[UR14][R8.64] ;  /* 0x0000000e08207981 */ /* 0x0000e8000c1e1500 */
[----:B------:R-:W4:Y:S01]  /*6730*/  LDG.E.U16 R73, desc[UR14][R14.64] ;  /* 0x0000000e0e497981 */ /* 0x000f22000c1e1500 */
[----:B-1----:R-:W-:-:S03]  /*6740*/  IMAD.WIDE R22, R4, 0x2, R216 ;  /* 0x0000000204167825 */ /* 0x002fc600078e02d8 */
[----:B------:R-:W2:Y:S01]  /*6750*/  LDG.E.U16 R80, desc[UR14][R80.64] ;  /* 0x0000000e50507981 */ /* 0x000ea2000c1e1500 */
[----:B0-----:R-:W-:-:S04]  /*6760*/  IMAD.WIDE R8, R4, 0x2, R218 ;  /* 0x0000000204087825 */ /* 0x001fc800078e02da */
[----:B------:R-:W-:Y:S02]  /*6770*/  IMAD.WIDE R20, R4, 0x2, R20 ;  /* 0x0000000204147825 */ /* 0x000fe400078e0214 */
[----:B------:R-:W3:Y:S04]  /*6780*/  LDG.E.U16 R9, desc[UR14][R8.64] ;  /* 0x0000000e08097981 */ /* 0x000ee8000c1e1500 */
[----:B------:R-:W4:Y:S04]  /*6790*/  LDG.E.U16 R81, desc[UR14][R22.64] ;  /* 0x0000000e16517981 */ /* 0x000f28000c1e1500 */
[----:B------:R0:W3:Y:S02]  /*67a0*/  LDG.E.U16 R20, desc[UR14][R20.64] ;  /* 0x0000000e14147981 */ /* 0x0000e4000c1e1500 */
[----:B0-----:R-:W-:-:S02]  /*67b0*/  IMAD R21, R153, 0x43, RZ ;  /* 0x0000004399157824 */ /* 0x001fc400078e02ff */
[C---:B------:R-:W-:Y:S02]  /*67c0*/  IMAD R26, R153.reuse, 0x4f, RZ ;  /* 0x0000004f991a7824 */ /* 0x040fe400078e02ff */
[C---:B------:R-:W-:Y:S02]  /*67d0*/  IMAD R28, R153.reuse, 0x57, RZ ;  /* 0x00000057991c7824 */ /* 0x040fe400078e02ff */
[C---:B------:R-:W-:Y:S02]  /*67e0*/  IMAD R35, R153.reuse, 0x63, RZ ;  /* 0x0000006399237824 */ /* 0x040fe400078e02ff */
[C---:B------:R-:W-:Y:S02]  /*67f0*/  IMAD R44, R153.reuse, 0xca, RZ ;  /* 0x000000ca992c7824 */ /* 0x040fe400078e02ff */
[C---:B------:R-:W-:Y:S02]  /*6800*/  IMAD R56, R153.reuse, 0xea, RZ ;  /* 0x000000ea99387824 */ /* 0x040fe400078e02ff */
[----:B------:R-:W-:-:S02]  /*6810*/  IMAD R152, R153, 0xc, RZ ;  /* 0x0000000c99987824 */ /* 0x000fc400078e02ff */
[----:B------:R-:W-:Y:S02]  /*6820*/  IMAD R43, R153, 0xa, RZ ;  /* 0x0000000a992b7824 */ /* 0x000fe400078e02ff */
[----:B------:R-:W-:-:S06]  /*6830*/  IMAD.WIDE R84, R4, 0x2, R84 ;  /* 0x0000000204547825 */ /* 0x000fcc00078e0254 */
[----:B------:R-:W2:Y:S01]  /*6840*/  LDG.E.U16 R84, desc[UR14][R84.64] ;  /* 0x0000000e54547981 */ /* 0x000ea2000c1e1500 */
[----:B------:R-:W-:Y:S01]  /*6850*/  IADD3 R212, R199, R154, RZ ;  /* 0x0000009ac7d47210 */ /* 0x000fe20007ffe0ff */
[----:B------:R-:W-:-:S04]  /*6860*/  IMAD.IADD R176, R204, 0x1, R154 ;  /* 0x00000001ccb07824 */ /* 0x000fc800078e029a */
[----:B------:R-:W-:Y:S01]  /*6870*/  IMAD.WIDE R6, R4, 0x2, R176 ;  /* 0x0000000204067825 */ /* 0x000fe200078e02b0 */
[----:B------:R-:W-:Y:S04]  /*6880*/  STL [R1+0x50], R212 ;  /* 0x000050d401007387 */ /* 0x000fe80000100800 */
[----:B------:R0:W3:Y:S01]  /*6890*/  LDG.E.U16 R52, desc[UR14][R6.64] ;  /* 0x0000000e06347981 */ /* 0x0000e2000c1e1500 */
[----:B------:R-:W-:Y:S01]  /*68a0*/  MOV R161, R185 ;  /* 0x000000b900a17202 */ /* 0x000fe20000000f00 */
[----:B------:R-:W-:Y:S02]  /*68b0*/  IMAD.IADD R160, R198, 0x1, R154 ;  /* 0x00000001c6a07824 */ /* 0x000fe400078e029a */
[----:B------:R1:W-:Y:S01]  /*68c0*/  STL [R1+0x48], R176 ;  /* 0x000048b001007387 */ /* 0x0003e20000100800 */
[----:B------:R-:W-:Y:S01]  /*68d0*/  IMAD.WIDE R12, R4, 0x2, R212 ;  /* 0x00000002040c7825 */ /* 0x000fe200078e02d4 */
[----:B0-----:R-:W-:-:S03]  /*68e0*/  IADD3 R6, P0, R17, R154, RZ ;  /* 0x0000009a11067210 */ /* 0x001fc60007f1e0ff */
[----:B------:R-:W-:Y:S01]  /*68f0*/  IMAD.MOV.U32 R167, RZ, RZ, R209 ;  /* 0x000000ffffa77224 */ /* 0x000fe200078e00d1 */
[-C--:B------:R-:W-:Y:S01]  /*6900*/  IADD3 R158, R203, R154.reuse, RZ ;  /* 0x0000009acb9e7210 */ /* 0x080fe20007ffe0ff */
[----:B------:R-:W-:Y:S01]  /*6910*/  IMAD.IADD R166, R193, 0x1, R154 ;  /* 0x00000001c1a67824 */ /* 0x000fe200078e029a */
[C---:B------:R-:W-:Y:S01]  /*6920*/  LEA.HI.X.SX32 R7, R153.reuse, R155, 0x1, P0 ;  /* 0x0000009b99077211 */ /* 0x040fe200000f0eff */
[----:B-1----:R-:W-:Y:S01]  /*6930*/  IMAD R176, R153, 0x78, RZ ;  /* 0x0000007899b07824 */ /* 0x002fe200078e02ff */
[----:B------:R0:W3:Y:S01]  /*6940*/  LDG.E.U16 R60, desc[UR14][R12.64] ;  /* 0x0000000e0c3c7981 */ /* 0x0000e2000c1e1500 */
[----:B------:R-:W-:Y:S02]  /*6950*/  IMAD.MOV.U32 R159, RZ, RZ, R173 ;  /* 0x000000ffff9f7224 */ /* 0x000fe400078e00ad */
[----:B------:R-:W-:Y:S01]  /*6960*/  IMAD.WIDE R14, R4, 0x2, R160 ;  /* 0x00000002040e7825 */ /* 0x000fe200078e02a0 */
[----:B------:R-:W-:-:S03]  /*6970*/  IADD3 R168, R176, R154, RZ ;  /* 0x0000009ab0a87210 */ /* 0x000fc60007ffe0ff */
[----:B------:R-:W-:Y:S01]  /*6980*/  IMAD.MOV.U32 R169, RZ, RZ, R211 ;  /* 0x000000ffffa97224 */ /* 0x000fe200078e00d3 */
[----:B------:R1:W3:Y:S01]  /*6990*/  LDG.E.U16 R17, desc[UR14][R14.64] ;  /* 0x0000000e0e117981 */ /* 0x0002e2000c1e1500 */
[----:B------:R-:W-:-:S04]  /*69a0*/  IMAD.WIDE R6, R4, 0x2, R6 ;  /* 0x0000000204067825 */ /* 0x000fc800078e0206 */
[C---:B------:R-:W-:Y:S01]  /*69b0*/  IMAD.WIDE R22, R4.reuse, 0x2, R166 ;  /* 0x0000000204167825 */ /* 0x040fe200078e02a6 */
[----:B------:R1:W3:Y:S03]  /*69c0*/  LDG.E.U16 R190, desc[UR14][R6.64] ;  /* 0x0000000e06be7981 */ /* 0x0002e6000c1e1500 */
[C---:B0-----:R-:W-:Y:S01]  /*69d0*/  IMAD.WIDE R12, R4.reuse, 0x2, R158 ;  /* 0x00000002040c7825 */ /* 0x041fe200078e029e */
[----:B------:R0:W3:Y:S03]  /*69e0*/  LDG.E.U16 R31, desc[UR14][R22.64] ;  /* 0x0000000e161f7981 */ /* 0x0000e6000c1e1500 */
[----:B------:R-:W-:Y:S01]  /*69f0*/  IMAD.WIDE R24, R4, 0x2, R168 ;  /* 0x0000000204187825 */ /* 0x000fe200078e02a8 */
[----:B------:R0:W3:Y:S03]  /*6a00*/  LDG.E.U16 R8, desc[UR14][R12.64] ;  /* 0x0000000e0c087981 */ /* 0x0000e6000c1e1500 */
[C---:B-1----:R-:W-:Y:S01]  /*6a10*/  IMAD R15, R153.reuse, 0x42, RZ ;  /* 0x00000042990f7824 */ /* 0x042fe200078e02ff */
[----:B------:R1:W3:Y:S01]  /*6a20*/  LDG.E.U16 R39, desc[UR14][R24.64] ;  /* 0x0000000e18277981 */ /* 0x0002e2000c1e1500 */
[----:B------:R-:W-:-:S02]  /*6a30*/  IMAD R6, R153, 0x8a, RZ ;  /* 0x0000008a99067824 */ /* 0x000fc400078e02ff */
[----:B0-----:R-:W-:Y:S01]  /*6a40*/  IMAD R22, R153, 0x82, RZ ;  /* 0x0000008299167824 */ /* 0x001fe200078e02ff */
[-C--:B------:R-:W-:Y:S01]  /*6a50*/  IADD3 R76, P4, R15, R154.reuse, RZ ;  /* 0x0000009a0f4c7210 */ /* 0x080fe20007f9e0ff */
[C---:B------:R-:W-:Y:S02]  /*6a60*/  IMAD R7, R153.reuse, 0x21, RZ ;  /* 0x0000002199077824 */ /* 0x040fe400078e02ff */
[C---:B------:R-:W-:Y:S01]  /*6a70*/  IMAD R12, R153.reuse, 0x86, RZ ;  /* 0x00000086990c7824 */ /* 0x040fe200078e02ff */
[-C--:B------:R-:W-:Y:S01]  /*6a80*/  IADD3 R6, P3, R6, R154.reuse, RZ ;  /* 0x0000009a06067210 */ /* 0x080fe20007f7e0ff */
[C---:B------:R-:W-:Y:S02]  /*6a90*/  IMAD R14, R153.reuse, 0x84, RZ ;  /* 0x00000084990e7824 */ /* 0x040fe400078e02ff */
[C---:B-1----:R-:W-:Y:S01]  /*6aa0*/  IMAD R24, R153.reuse, 0x45, RZ ;  /* 0x0000004599187824 */ /* 0x042fe200078e02ff */
[-C--:B------:R-:W-:Y:S01]  /*6ab0*/  IADD3 R22, P0, R22, R154.reuse, RZ ;  /* 0x0000009a16167210 */ /* 0x080fe20007f1e0ff */
[----:B------:R-:W-:Y:S01]  /*6ac0*/  IMAD R13, R153, 0x41, RZ ;  /* 0x00000041990d7824 */ /* 0x000fe200078e02ff */
[----:B------:R-:W-:-:S02]  /*6ad0*/  IADD3 R12, P2, R12, R154, RZ ;  /* 0x0000009a0c0c7210 */ /* 0x000fc40007f5e0ff */
[-C--:B------:R-:W-:Y:S02]  /*6ae0*/  LEA.HI.X.SX32 R77, R7, R155.reuse, 0x1, P4 ;  /* 0x0000009b074d7211 */ /* 0x080fe400020f0eff */
[----:B------:R-:W-:Y:S02]  /*6af0*/  IADD3 R14, P1, R14, R154, RZ ;  /* 0x0000009a0e0e7210 */ /* 0x000fe40007f3e0ff */
[-C--:B------:R-:W-:Y:S02]  /*6b00*/  LEA.HI.X.SX32 R7, R24, R155.reuse, 0x1, P3 ;  /* 0x0000009b18077211 */ /* 0x080fe400018f0eff */
[-C--:B------:R-:W-:Y:S02]  /*6b10*/  LEA.HI.X.SX32 R23, R13, R155.reuse, 0x1, P0 ;  /* 0x0000009b0d177211 */ /* 0x080fe400000f0eff */
[-C--:B------:R-:W-:Y:S01]  /*6b20*/  LEA.HI.X.SX32 R13, R21, R155.reuse, 0x1, P2 ;  /* 0x0000009b150d7211 */ /* 0x080fe200010f0eff */
[----:B------:R-:W-:Y:S01]  /*6b30*/  IMAD.WIDE R6, R4, 0x2, R6 ;  /* 0x0000000204067825 */ /* 0x000fe200078e0206 */
[----:B------:R-:W-:-:S03]  /*6b40*/  LEA.HI.X.SX32 R15, R15, R155, 0x1, P1 ;  /* 0x0000009b0f0f7211 */ /* 0x000fc600008f0eff */
[C---:B------:R-:W-:Y:S01]  /*6b50*/  IMAD.WIDE R22, R4.reuse, 0x2, R22 ;  /* 0x0000000204167825 */ /* 0x040fe200078e0216 */
[----:B------:R0:W3:Y:S03]  /*6b60*/  LDG.E.U16 R30, desc[UR14][R6.64] ;  /* 0x0000000e061e7981 */ /* 0x0000e6000c1e1500 */
[C---:B------:R-:W-:Y:S01]  /*6b70*/  IMAD.WIDE R12, R4.reuse, 0x2, R12 ;  /* 0x00000002040c7825 */ /* 0x040fe200078e020c */
[----:B------:R1:W3:Y:S03]  /*6b80*/  LDG.E.U16 R72, desc[UR14][R22.64] ;  /* 0x0000000e16487981 */ /* 0x0002e6000c1e1500 */
[----:B------:R-:W-:Y:S01]  /*6b90*/  IMAD.WIDE R14, R4, 0x2, R14 ;  /* 0x00000002040e7825 */ /* 0x000fe200078e020e */
[----:B------:R4:W3:Y:S03]  /*6ba0*/  LDG.E.U16 R51, desc[UR14][R12.64] ;  /* 0x0000000e0c337981 */ /* 0x0008e6000c1e1500 */
[C---:B0-----:R-:W-:Y:S01]  /*6bb0*/  IMAD R6, R153.reuse, 0x8e, RZ ;  /* 0x0000008e99067824 */ /* 0x041fe200078e02ff */
[----:B------:R0:W3:Y:S01]  /*6bc0*/  LDG.E.U16 R59, desc[UR14][R14.64] ;  /* 0x0000000e0e3b7981 */ /* 0x0000e2000c1e1500 */
[----:B------:R-:W-:-:S02]  /*6bd0*/  IMAD R24, R153, 0x92, RZ ;  /* 0x0000009299187824 */ /* 0x000fc400078e02ff */
[C---:B-1----:R-:W-:Y:S02]  /*6be0*/  IMAD R22, R153.reuse, 0x96, RZ ;  /* 0x0000009699167824 */ /* 0x042fe400078e02ff */
[C---:B----4-:R-:W-:Y:S01]  /*6bf0*/  IMAD R12, R153.reuse, 0x9e, RZ ;  /* 0x0000009e990c7824 */ /* 0x050fe200078e02ff */
[-C--:B------:R-:W-:Y:S01]  /*6c00*/  IADD3 R6, P0, R6, R154.reuse, RZ ;  /* 0x0000009a06067210 */ /* 0x080fe20007f1e0ff */
[C---:B------:R-:W-:Y:S01]  /*6c10*/  IMAD R7, R153.reuse, 0x47, RZ ;  /* 0x0000004799077824 */ /* 0x040fe200078e02ff */
[-C--:B------:R-:W-:Y:S01]  /*6c20*/  IADD3 R24, P1, R24, R154.reuse, RZ ;  /* 0x0000009a18187210 */ /* 0x080fe20007f3e0ff */
[C---:B------:R-:W-:Y:S02]  /*6c30*/  IMAD R13, R153.reuse, 0x49, RZ ;  /* 0x00000049990d7824 */ /* 0x040fe400078e02ff */
[C---:B0-----:R-:W-:Y:S01]  /*6c40*/  IMAD R14, R153.reuse, 0x9a, RZ ;  /* 0x0000009a990e7824 */ /* 0x041fe200078e02ff */
[-C--:B------:R-:W-:Y:S01]  /*6c50*/  IADD3 R22, P2, R22, R154.reuse, RZ ;  /* 0x0000009a16167210 */ /* 0x080fe20007f5e0ff */
[C---:B------:R-:W-:Y:S01]  /*6c60*/  IMAD R15, R153.reuse, 0x4b, RZ ;  /* 0x0000004b990f7824 */ /* 0x040fe200078e02ff */
[-C--:B------:R-:W-:Y:S01]  /*6c70*/  IADD3 R12, P4, R12, R154.reuse, RZ ;  /* 0x0000009a0c0c7210 */ /* 0x080fe20007f9e0ff */
[----:B------:R-:W-:Y:S01]  /*6c80*/  IMAD R21, R153, 0x4d, RZ ;  /* 0x0000004d99157824 */ /* 0x000fe200078e02ff */
[----:B------:R-:W-:-:S02]  /*6c90*/  IADD3 R14, P3, R14, R154, RZ ;  /* 0x0000009a0e0e7210 */ /* 0x000fc40007f7e0ff */
[-C--:B------:R-:W-:Y:S02]  /*6ca0*/  LEA.HI.X.SX32 R7, R7, R155.reuse, 0x1, P0 ;  /* 0x0000009b07077211 */ /* 0x080fe400000f0eff */
[-C--:B------:R-:W-:Y:S02]  /*6cb0*/  LEA.HI.X.SX32 R25, R13, R155.reuse, 0x1, P1 ;  /* 0x0000009b0d197211 */ /* 0x080fe400008f0eff */
[-C--:B------:R-:W-:Y:S02]  /*6cc0*/  LEA.HI.X.SX32 R23, R15, R155.reuse, 0x1, P2 ;  /* 0x0000009b0f177211 */ /* 0x080fe400010f0eff */
[-C--:B------:R-:W-:Y:S01]  /*6cd0*/  LEA.HI.X.SX32 R13, R26, R155.reuse, 0x1, P4 ;  /* 0x0000009b1a0d7211 */ /* 0x080fe200020f0eff */
[----:B------:R-:W-:Y:S01]  /*6ce0*/  IMAD.WIDE R6, R4, 0x2, R6 ;  /* 0x0000000204067825 */ /* 0x000fe200078e0206 */
[----:B------:R-:W-:-:S03]  /*6cf0*/  LEA.HI.X.SX32 R15, R21, R155, 0x1, P3 ;  /* 0x0000009b150f7211 */ /* 0x000fc600018f0eff */
[C---:B------:R-:W-:Y:S02]  /*6d00*/  IMAD.WIDE R24, R4.reuse, 0x2, R24 ;  /* 0x0000000204187825 */ /* 0x040fe400078e0218 */
[----:B------:R-:W4:Y:S02]  /*6d10*/  LDG.E.U16 R7, desc[UR14][R6.64] ;  /* 0x0000000e06077981 */ /* 0x000f24000c1e1500 */
[C---:B------:R-:W-:Y:S02]  /*6d20*/  IMAD.WIDE R22, R4.reuse, 0x2, R22 ;  /* 0x0000000204167825 */ /* 0x040fe400078e0216 */
[----:B------:R0:W4:Y:S02]  /*6d30*/  LDG.E.U16 R71, desc[UR14][R24.64] ;  /* 0x0000000e18477981 */ /* 0x000124000c1e1500 */
[C---:B------:R-:W-:Y:S02]  /*6d40*/  IMAD.WIDE R12, R4.reuse, 0x2, R12 ;  /* 0x00000002040c7825 */ /* 0x040fe400078e020c */
[----:B------:R1:W4:Y:S02]  /*6d50*/  LDG.E.U16 R50, desc[UR14][R22.64] ;  /* 0x0000000e16327981 */ /* 0x000324000c1e1500 */
[----:B------:R-:W-:-:S02]  /*6d60*/  IMAD.WIDE R14, R4, 0x2, R14 ;  /* 0x00000002040e7825 */ /* 0x000fc400078e020e */
[----:B------:R2:W4:Y:S02]  /*6d70*/  LDG.E.U16 R6, desc[UR14][R12.64] ;  /* 0x0000000e0c067981 */ /* 0x000524000c1e1500 */
[C---:B------:R-:W-:Y:S02]  /*6d80*/  IMAD R26, R153.reuse, 0xa2, RZ ;  /* 0x000000a2991a7824 */ /* 0x040fe400078e02ff */
[C---:B0-----:R-:W-:Y:S01]  /*6d90*/  IMAD R24, R153.reuse, 0xa6, RZ ;  /* 0x000000a699187824 */ /* 0x041fe200078e02ff */
[----:B------:R0:W4:Y:S01]  /*6da0*/  LDG.E.U16 R29, desc[UR14][R14.64] ;  /* 0x0000000e0e1d7981 */ /* 0x000122000c1e1500 */
[C---:B-1----:R-:W-:Y:S01]  /*6db0*/  IMAD R22, R153.reuse, 0xa8, RZ ;  /* 0x000000a899167824 */ /* 0x042fe200078e02ff */
[-C--:B------:R-:W-:Y:S01]  /*6dc0*/  IADD3 R26, P0, R26, R154.reuse, RZ ;  /* 0x0000009a1a1a7210 */ /* 0x080fe20007f1e0ff */
[C---:B--2---:R-:W-:Y:S01]  /*6dd0*/  IMAD R12, R153.reuse, 0xae, RZ ;  /* 0x000000ae990c7824 */ /* 0x044fe200078e02ff */
[-C--:B------:R-:W-:Y:S01]  /*6de0*/  IADD3 R24, P1, R24, R154.reuse, RZ ;  /* 0x0000009a18187210 */ /* 0x080fe20007f3e0ff */
[C---:B------:R-:W-:Y:S01]  /*6df0*/  IMAD R13, R153.reuse, 0x51, RZ ;  /* 0x00000051990d7824 */ /* 0x040fe200078e02ff */
[-C--:B------:R-:W-:Y:S01]  /*6e00*/  IADD3 R22, P2, R22, R154.reuse, RZ ;  /* 0x0000009a16167210 */ /* 0x080fe20007f5e0ff */
[C---:B0-----:R-:W-:Y:S01]  /*6e10*/  IMAD R15, R153.reuse, 0x53, RZ ;  /* 0x00000053990f7824 */ /* 0x041fe200078e02ff */
[----:B------:R-:W-:Y:S01]  /*6e20*/  IADD3 R12, P4, R12, R154, RZ ;  /* 0x0000009a0c0c7210 */ /* 0x000fe20007f9e0ff */
[----:B------:R-:W-:Y:S01]  /*6e30*/  IMAD R14, R153, 0xaa, RZ ;  /* 0x000000aa990e7824 */ /* 0x000fe200078e02ff */
[-C--:B------:R-:W-:Y:S01]  /*6e40*/  LEA.HI.X.SX32 R27, R13, R155.reuse, 0x1, P0 ;  /* 0x0000009b0d1b7211 */ /* 0x080fe200000f0eff */
[----:B------:R-:W-:Y:S01]  /*6e50*/  IMAD R21, R153, 0x55, RZ ;  /* 0x0000005599157824 */ /* 0x000fe200078e02ff */
[----:B------:R-:W-:-:S02]  /*6e60*/  LEA.HI.X.SX32 R25, R15, R155, 0x1, P1 ;  /* 0x0000009b0f197211 */ /* 0x000fc400008f0eff */
[-C--:B------:R-:W-:Y:S02]  /*6e70*/  LEA.HI.X.SX32 R23, R5, R155.reuse, 0x1, P2 ;  /* 0x0000009b05177211 */ /* 0x080fe400010f0eff */
[----:B------:R-:W-:Y:S02]  /*6e80*/  IADD3 R14, P3, R14, R154, RZ ;  /* 0x0000009a0e0e7210 */ /* 0x000fe40007f7e0ff */
[-C--:B------:R-:W-:Y:S01]  /*6e90*/  LEA.HI.X.SX32 R13, R28, R155.reuse, 0x1, P4 ;  /* 0x0000009b1c0d7211 */ /* 0x080fe200020f0eff */
[----:B------:R-:W-:Y:S01]  /*6ea0*/  IMAD.WIDE R26, R4, 0x2, R26 ;  /* 0x00000002041a7825 */ /* 0x000fe200078e021a */
[----:B------:R-:W-:-:S03]  /*6eb0*/  LEA.HI.X.SX32 R15, R21, R155, 0x1, P3 ;  /* 0x0000009b150f7211 */ /* 0x000fc600018f0eff */
[C---:B------:R-:W-:Y:S01]  /*6ec0*/  IMAD.WIDE R24, R4.reuse, 0x2, R24 ;  /* 0x0000000204187825 */ /* 0x040fe200078e0218 */
[----:B------:R0:W2:Y:S03]  /*6ed0*/  LDG.E.U16 R70, desc[UR14][R26.64] ;  /* 0x0000000e1a467981 */ /* 0x0000a6000c1e1500 */
[C---:B------:R-:W-:Y:S01]  /*6ee0*/  IMAD.WIDE R22, R4.reuse, 0x2, R22 ;  /* 0x0000000204167825 */ /* 0x040fe200078e0216 */
[----:B------:R1:W2:Y:S03]  /*6ef0*/  LDG.E.U16 R49, desc[UR14][R24.64] ;  /* 0x0000000e18317981 */ /* 0x0002a6000c1e1500 */
[C---:B------:R-:W-:Y:S01]  /*6f00*/  IMAD.WIDE R12, R4.reuse, 0x2, R12 ;  /* 0x00000002040c7825 */ /* 0x040fe200078e020c */
[----:B------:R1:W2:Y:S03]  /*6f10*/  LDG.E.U16 R36, desc[UR14][R22.64] ;  /* 0x0000000e16247981 */ /* 0x0002a6000c1e1500 */
[----:B------:R-:W-:Y:S01]  /*6f20*/  IMAD.WIDE R14, R4, 0x2, R14 ;  /* 0x00000002040e7825 */ /* 0x000fe200078e020e */
[----:B------:R1:W2:Y:S03]  /*6f30*/  LDG.E.U16 R5, desc[UR14][R12.64] ;  /* 0x0000000e0c057981 */ /* 0x0002a6000c1e1500 */
[C---:B0-----:R-:W-:Y:S01]  /*6f40*/  IMAD R26, R153.reuse, 0xb2, RZ ;  /* 0x000000b2991a7824 */ /* 0x041fe200078e02ff */
[----:B------:R0:W2:Y:S01]  /*6f50*/  LDG.E.U16 R28, desc[UR14][R14.64] ;  /* 0x0000000e0e1c7981 */ /* 0x0000a2000c1e1500 */
[----:B-1----:R-:W-:-:S02]  /*6f60*/  IMAD R24, R153, 0xb6, RZ ;  /* 0x000000b699187824 */ /* 0x002fc400078e02ff */
[C---:B------:R-:W-:Y:S02]  /*6f70*/  IMAD R22, R153.reuse, 0xba, RZ ;  /* 0x000000ba99167824 */ /* 0x040fe400078e02ff */
[C---:B------:R-:W-:Y:S01]  /*6f80*/  IMAD R12, R153.reuse, 0xc6, RZ ;  /* 0x000000c6990c7824 */ /* 0x040fe200078e02ff */
[-C--:B------:R-:W-:Y:S01]  /*6f90*/  IADD3 R26, P0, R26, R154.reuse, RZ ;  /* 0x0000009a1a1a7210 */ /* 0x080fe20007f1e0ff */
[C---:B------:R-:W-:Y:S01]  /*6fa0*/  IMAD R13, R153.reuse, 0x59, RZ ;  /* 0x00000059990d7824 */ /* 0x040fe200078e02ff */
[-C--:B------:R-:W-:Y:S01]  /*6fb0*/  IADD3 R24, P1, R24, R154.reuse, RZ ;  /* 0x0000009a18187210 */ /* 0x080fe20007f3e0ff */
[C---:B------:R-:W-:Y:S01]  /*6fc0*/  IMAD R23, R153.reuse, 0x5b, RZ ;  /* 0x0000005b99177824 */ /* 0x040fe200078e02ff */
[-C--:B------:R-:W-:Y:S01]  /*6fd0*/  IADD3 R22, P2, R22, R154.reuse, RZ ;  /* 0x0000009a16167210 */ /* 0x080fe20007f5e0ff */
[C---:B------:R-:W-:Y:S01]  /*6fe0*/  IMAD R21, R153.reuse, 0x5d, RZ ;  /* 0x0000005d99157824 */ /* 0x040fe200078e02ff */
[----:B------:R-:W-:Y:S01]  /*6ff0*/  IADD3 R12, P4, R12, R154, RZ ;  /* 0x0000009a0c0c7210 */ /* 0x000fe20007f9e0ff */
[----:B0-----:R-:W-:Y:S01]  /*7000*/  IMAD R14, R153, 0xc2, RZ ;  /* 0x000000c2990e7824 */ /* 0x001fe200078e02ff */
        /* <DEDUP_REMOVED lines=9> */
[----:B------:R-:W2:Y:S03]  /*70a0*/  LDG.E.U16 R69, desc[UR14][R26.64] ;  /* 0x0000000e1a457981 */ /* 0x000ea6000c1e1500 */
[----:B------:R-:W-:-:S04]  /*70b0*/  IMAD.WIDE R12, R4, 0x2, R12 ;  /* 0x00000002040c7825 */ /* 0x000fc800078e020c */
[C---:B------:R-:W-:Y:S01]  /*70c0*/  IMAD.WIDE R24, R4.reuse, 0x2, R24 ;  /* 0x0000000204187825 */ /* 0x040fe200078e0218 */
[----:B------:R0:W2:Y:S03]  /*70d0*/  LDG.E.U16 R47, desc[UR14][R12.64] ;  /* 0x0000000e0c2f7981 */ /* 0x0000a6000c1e1500 */
[----:B------:R-:W-:Y:S01]  /*70e0*/  IMAD.WIDE R14, R4, 0x2, R14 ;  /* 0x00000002040e7825 */ /* 0x000fe200078e020e */
[----:B------:R1:W2:Y:S01]  /*70f0*/  LDG.E.U16 R27, desc[UR14][R22.64] ;  /* 0x0000000e161b7981 */ /* 0x0002a2000c1e1500 */
[----:B------:R-:W-:Y:S02]  /*7100*/  IADD3 R44, P0, R44, R154, RZ ;  /* 0x0000009a2c2c7210 */ /* 0x000fe40007f1e0ff */
[C---:B------:R-:W-:Y:S01]  /*7110*/  IMAD R21, R153.reuse, 0x6b, RZ ;  /* 0x0000006b99157824 */ /* 0x040fe200078e02ff */
[----:B------:R1:W2:Y:S01]  /*7120*/  LDG.E.U16 R48, desc[UR14][R24.64] ;  /* 0x0000000e18307981 */ /* 0x0002a2000c1e1500 */
[----:B0-----:R-:W-:-:S03]  /*7130*/  IMAD R12, R153, 0xe2, RZ ;  /* 0x000000e2990c7824 */ /* 0x001fc600078e02ff */
[----:B------:R0:W2:Y:S01]  /*7140*/  LDG.E.U16 R68, desc[UR14][R14.64] ;  /* 0x0000000e0e447981 */ /* 0x0000a2000c1e1500 */
[C---:B-1----:R-:W-:Y:S02]  /*7150*/  IMAD R22, R153.reuse, 0xd6, RZ ;  /* 0x000000d699167824 */ /* 0x042fe400078e02ff */
[C---:B------:R-:W-:Y:S02]  /*7160*/  IMAD R13, R153.reuse, 0x65, RZ ;  /* 0x00000065990d7824 */ /* 0x040fe400078e02ff */
[C---:B------:R-:W-:Y:S01]  /*7170*/  IMAD R24, R153.reuse, 0xd2, RZ ;  /* 0x000000d299187824 */ /* 0x040fe200078e02ff */
        /* <DEDUP_REMOVED lines=9> */
[----:B------:R-:W-:Y:S02]  /*7210*/  IADD3 R14, P3, R14, R154, RZ ;  /* 0x0000009a0e0e7210 */ /* 0x000fe40007f7e0ff */
[-C--:B------:R-:W-:Y:S01]  /*7220*/  LEA.HI.X.SX32 R13, R35, R155.reuse, 0x1, P4 ;  /* 0x0000009b230d7211 */ /* 0x080fe200020f0eff */
[----:B------:R-:W-:Y:S01]  /*7230*/  IMAD.WIDE R44, R4, 0x2, R44 ;  /* 0x00000002042c7825 */ /* 0x000fe200078e022c */
[-C--:B------:R-:W-:Y:S02]  /*7240*/  LEA.HI.X.SX32 R25, R15, R155.reuse, 0x1, P1 ;  /* 0x0000009b0f197211 */ /* 0x080fe400008f0eff */
[----:B------:R-:W-:Y:S01]  /*7250*/  LEA.HI.X.SX32 R15, R26, R155, 0x1, P3 ;  /* 0x0000009b1a0f7211 */ /* 0x000fe200018f0eff */
        /* <DEDUP_REMOVED lines=8> */
[----:B0-----:R-:W-:-:S02]  /*72e0*/  IMAD R44, R153, 0xe6, RZ ;  /* 0x000000e6992c7824 */ /* 0x001fc400078e02ff */
[C---:B-1----:R-:W-:Y:S02]  /*72f0*/  IMAD R22, R153.reuse, 0xf2, RZ ;  /* 0x000000f299167824 */ /* 0x042fe400078e02ff */
[C---:B------:R-:W-:Y:S01]  /*7300*/  IMAD R12, R153.reuse, 0xfa, RZ ;  /* 0x000000fa990c7824 */ /* 0x040fe200078e02ff */
[-C--:B------:R-:W-:Y:S01]  /*7310*/  IADD3 R56, P1, R56, R154.reuse, RZ ;  /* 0x0000009a38387210 */ /* 0x080fe20007f3e0ff */
[C---:B------:R-:W-:Y:S01]  /*7320*/  IMAD R23, R153.reuse, 0x75, RZ ;  /* 0x0000007599177824 */ /* 0x040fe200078e02ff */
[----:B------:R0:W2:Y:S01]  /*7330*/  LDG.E.U16 R25, desc[UR14][R14.64] ;  /* 0x0000000e0e197981 */ /* 0x0000a2000c1e1500 */
        /* <DEDUP_REMOVED lines=16> */
[----:B------:R-:W-:Y:S03]  /*7440*/  STL [R1+0x40], R168 ;  /* 0x000040a801007387 */ /* 0x000fe60000100800 */
[C---:B------:R-:W-:Y:S01]  /*7450*/  IMAD.WIDE R12, R4.reuse, 0x2, R12 ;  /* 0x00000002040c7825 */ /* 0x040fe200078e020c */
[----:B------:R-:W-:Y:S03]  /*7460*/  STL [R1+0x38], R166 ;  /* 0x000038a601007387 */ /* 0x000fe60000100800 */
[C---:B------:R-:W-:Y:S01]  /*7470*/  IMAD.WIDE R44, R4.reuse, 0x2, R44 ;  /* 0x00000002042c7825 */ /* 0x040fe200078e022c */
[----:B------:R0:W4:Y:S03]  /*7480*/  LDG.E.U16 R76, desc[UR14][R76.64] ;  /* 0x0000000e4c4c7981 */ /* 0x000126000c1e1500 */
[C---:B------:R-:W-:Y:S01]  /*7490*/  IMAD.WIDE R56, R4.reuse, 0x2, R56 ;  /* 0x0000000204387825 */ /* 0x040fe200078e0238 */
[----:B------:R-:W2:Y:S03]  /*74a0*/  LDG.E.U16 R65, desc[UR14][R22.64] ;  /* 0x0000000e16417981 */ /* 0x000ea6000c1e1500 */
[----:B------:R-:W-:Y:S01]  /*74b0*/  IMAD.WIDE R14, R4, 0x2, R14 ;  /* 0x00000002040e7825 */ /* 0x000fe200078e020e */
[----:B------:R-:W-:Y:S03]  /*74c0*/  STL [R1+0x30], R160 ;  /* 0x000030a001007387 */ /* 0x000fe60000100800 */
[C---:B0-----:R-:W-:Y:S01]  /*74d0*/  IMAD R77, R153.reuse, 0x12, RZ ;  /* 0x00000012994d7824 */ /* 0x041fe200078e02ff */
[----:B------:R0:W-:Y:S04]  /*74e0*/  STL [R1+0x28], R158 ;  /* 0x0000289e01007387 */ /* 0x0001e80000100800 */
[----:B------:R1:W2:Y:S01]  /*74f0*/  LDG.E.U16 R23, desc[UR14][R12.64] ;  /* 0x0000000e0c177981 */ /* 0x0002a2000c1e1500 */
[----:B------:R-:W-:-:S03]  /*7500*/  IMAD R35, R153, 0x9, RZ ;  /* 0x0000000999237824 */ /* 0x000fc600078e02ff */
[----:B------:R-:W2:Y:S01]  /*7510*/  LDG.E.U16 R45, desc[UR14][R44.64] ;  /* 0x0000000e2c2d7981 */ /* 0x000ea2000c1e1500 */
[----:B0-----:R-:W-:-:S03]  /*7520*/  IMAD R158, R153, 0xe, RZ ;  /* 0x0000000e999e7824 */ /* 0x001fc600078e02ff */
[----:B------:R0:W2:Y:S01]  /*7530*/  LDG.E.U16 R24, desc[UR14][R56.64] ;  /* 0x0000000e38187981 */ /* 0x0000a2000c1e1500 */
[----:B-1----:R-:W-:Y:S01]  /*7540*/  IMAD R13, R153, 0x6, RZ ;  /* 0x00000006990d7824 */ /* 0x002fe200078e02ff */
[-C--:B------:R-:W-:Y:S01]  /*7550*/  IADD3 R12, P4, R77, R154.reuse, RZ ;  /* 0x0000009a4d0c7210 */ /* 0x080fe20007f9e0ff */
[C---:B------:R-:W-:Y:S01]  /*7560*/  IMAD R21, R153.reuse, 0x5, RZ ;  /* 0x0000000599157824 */ /* 0x040fe200078e02ff */
[----:B------:R1:W2:Y:S01]  /*7570*/  LDG.E.U16 R44, desc[UR14][R14.64] ;  /* 0x0000000e0e2c7981 */ /* 0x0002a2000c1e1500 */
[----:B------:R-:W-:Y:S01]  /*7580*/  IMAD R22, R153, 0x7, RZ ;  /* 0x0000000799167824 */ /* 0x000fe200078e02ff */
[-C--:B------:R-:W-:Y:S02]  /*7590*/  IADD3 R86, P0, R13, R154.reuse, RZ ;  /* 0x0000009a0d567210 */ /* 0x080fe40007f1e0ff */
[-C--:B0-----:R-:W-:Y:S02]  /*75a0*/  IADD3 R56, P2, R152, R154.reuse, RZ ;  /* 0x0000009a98387210 */ /* 0x081fe40007f5e0ff */
[-C--:B------:R-:W-:Y:S01]  /*75b0*/  IADD3 R78, P1, R43, R154.reuse, RZ ;  /* 0x0000009a2b4e7210 */ /* 0x080fe20007f3e0ff */
[----:B-1----:R-:W-:Y:S01]  /*75c0*/  IMAD R15, R153, 0x3, RZ ;  /* 0x00000003990f7824 */ /* 0x002fe200078e02ff */
[----:B------:R-:W-:-:S02]  /*75d0*/  IADD3 R14, P3, R158, R154, RZ ;  /* 0x0000009a9e0e7210 */ /* 0x000fc40007f7e0ff */
[-C--:B------:R-:W-:Y:S02]  /*75e0*/  LEA.HI.X.SX32 R57, R13, R155.reuse, 0x1, P2 ;  /* 0x0000009b0d397211 */ /* 0x080fe400010f0eff */
[-C--:B------:R-:W-:Y:S02]  /*75f0*/  LEA.HI.X.SX32 R13, R35, R155.reuse, 0x1, P4 ;  /* 0x0000009b230d7211 */ /* 0x080fe400020f0eff */
[-C--:B------:R-:W-:Y:S02]  /*7600*/  LEA.HI.X.SX32 R87, R15, R155.reuse, 0x1, P0 ;  /* 0x0000009b0f577211 */ /* 0x080fe400000f0eff */
[-C--:B------:R-:W-:Y:S02]  /*7610*/  LEA.HI.X.SX32 R79, R21, R155.reuse, 0x1, P1 ;  /* 0x0000009b154f7211 */ /* 0x080fe400008f0eff */
[----:B------:R-:W-:Y:S01]  /*7620*/  LEA.HI.X.SX32 R15, R22, R155, 0x1, P3 ;  /* 0x0000009b160f7211 */ /* 0x000fe200018f0eff */
[----:B------:R-:W-:-:S04]  /*7630*/  IMAD.WIDE R12, R4, 0x2, R12 ;  /* 0x00000002040c7825 */ /* 0x000fc800078e020c */
[C---:B------:R-:W-:Y:S01]  /*7640*/  IMAD.WIDE R78, R4.reuse, 0x2, R78 ;  /* 0x00000002044e7825 */ /* 0x040fe200078e024e */
[----:B------:R-:W4:Y:S03]  /*7650*/  LDG.E.U16 R181, desc[UR14][R12.64] ;  /* 0x0000000e0cb57981 */ /* 0x000f26000c1e1500 */
[----:B------:R-:W-:Y:S01]  /*7660*/  IMAD.WIDE R14, R4, 0x2, R14 ;  /* 0x00000002040e7825 */ /* 0x000fe200078e020e */
[----:B------:R0:W2:Y:S03]  /*7670*/  LDG.E.U16 R186, desc[UR14][R78.64] ;  /* 0x0000000e4eba7981 */ /* 0x0000a6000c1e1500 */
[C---:B------:R-:W-:Y:S01]  /*7680*/  IMAD R22, R153.reuse, 0x16, RZ ;  /* 0x0000001699167824 */ /* 0x040fe200078e02ff */
[----:B------:R1:W2:Y:S01]  /*7690*/  LDG.E.U16 R184, desc[UR14][R14.64] ;  /* 0x0000000e0eb87981 */ /* 0x0002a2000c1e1500 */
[----:B------:R-:W-:-:S02]  /*76a0*/  IMAD R35, R153, 0x1c, RZ ;  /* 0x0000001c99237824 */ /* 0x000fc400078e02ff */
[----:B------:R-:W-:Y:S02]  /*76b0*/  IMAD R21, R153, 0x1a, RZ ;  /* 0x0000001a99157824 */ /* 0x000fe400078e02ff */
[----:B------:R-:W-:Y:S01]  /*76c0*/  IMAD.WIDE R86, R4, 0x2, R86 ;  /* 0x0000000204567825 */ /* 0x000fe200078e0256 */
[----:B0-----:R-:W-:-:S03]  /*76d0*/  IADD3 R78, P1, R22, R154, RZ ;  /* 0x0000009a164e7210 */ /* 0x001fc60007f3e0ff */
[----:B------:R-:W-:Y:S01]  /*76e0*/  IMAD R13, R153, 0xb, RZ ;  /* 0x0000000b990d7824 */ /* 0x000fe200078e02ff */
[-C--:B------:R-:W-:Y:S01]  /*76f0*/  IADD3 R12, P4, R35, R154.reuse, RZ ;  /* 0x0000009a230c7210 */ /* 0x080fe20007f9e0ff */
[----:B------:R-:W-:Y:S01]  /*7700*/  IMAD R85, R153, 0x14, RZ ;  /* 0x0000001499557824 */ /* 0x000fe200078e02ff */
[----:B-1----:R-:W-:Y:S01]  /*7710*/  IADD3 R14, P3, R21, R154, RZ ;  /* 0x0000009a150e7210 */ /* 0x002fe20007f7e0ff */
[----:B------:R-:W-:Y:S01]  /*7720*/  IMAD R15, R153, 0xd, RZ ;  /* 0x0000000d990f7824 */ /* 0x000fe200078e02ff */
[----:B------:R0:W2:Y:S01]  /*7730*/  LDG.E.U16 R188, desc[UR14][R86.64] ;  /* 0x0000000e56bc7981 */ /* 0x0000a2000c1e1500 */
[-C--:B------:R-:W-:Y:S02]  /*7740*/  LEA.HI.X.SX32 R79, R13, R155.reuse, 0x1, P1 ;  /* 0x0000009b0d4f7211 */ /* 0x080fe400008f0eff */
[-C--:B------:R-:W-:Y:S02]  /*7750*/  LEA.HI.X.SX32 R13, R158, R155.reuse, 0x1, P4 ;  /* 0x0000009b9e0d7211 */ /* 0x080fe400020f0eff */
[----:B------:R-:W-:-:S02]  /*7760*/  LEA.HI.X.SX32 R15, R15, R155, 0x1, P3 ;  /* 0x0000009b0f0f7211 */ /* 0x000fc400018f0eff */
[----:B0-----:R-:W-:Y:S01]  /*7770*/  IADD3 R86, P0, R85, R154, RZ ;  /* 0x0000009a55567210 */ /* 0x001fe20007f1e0ff */
[----:B------:R-:W-:-:S03]  /*7780*/  IMAD.WIDE R56, R4, 0x2, R56 ;  /* 0x0000000204387825 */ /* 0x000fc600078e0238 */
[----:B------:R-:W-:Y:S01]  /*7790*/  LEA.HI.X.SX32 R87, R43, R155, 0x1, P0 ;  /* 0x0000009b2b577211 */ /* 0x000fe200000f0eff */
[C---:B------:R-:W-:Y:S01]  /*77a0*/  IMAD.WIDE R78, R4.reuse, 0x2, R78 ;  /* 0x00000002044e7825 */ /* 0x040fe200078e024e */
[----:B------:R0:W2:Y:S03]  /*77b0*/  LDG.E.U16 R185, desc[UR14][R56.64] ;  /* 0x0000000e38b97981 */ /* 0x0000a6000c1e1500 */
[C---:B------:R-:W-:Y:S01]  /*77c0*/  IMAD.WIDE R12, R4.reuse, 0x2, R12 ;  /* 0x00000002040c7825 */ /* 0x040fe200078e020c */
[----:B------:R1:W2:Y:S03]  /*77d0*/  LDG.E.U16 R177, desc[UR14][R78.64] ;  /* 0x0000000e4eb17981 */ /* 0x0002a6000c1e1500 */
[----:B------:R-:W-:Y:S01]  /*77e0*/  IMAD R64, R153, 0x18, RZ ;  /* 0x0000001899407824 */ /* 0x000fe200078e02ff */
[----:B------:R3:W2:Y:S01]  /*77f0*/  LDG.E.U16 R172, desc[UR14][R12.64] ;  /* 0x0000000e0cac7981 */ /* 0x0006a2000c1e1500 */
[----:B------:R-:W-:-:S04]  /*7800*/  IMAD.WIDE R14, R4, 0x2, R14 ;  /* 0x00000002040e7825 */ /* 0x000fc800078e020e */
[----:B------:R-:W-:Y:S01]  /*7810*/  IMAD.WIDE R86, R4, 0x2, R86 ;  /* 0x0000000204567825 */ /* 0x000fe200078e0256 */
[----:B0-----:R-:W-:Y:S01]  /*7820*/  IADD3 R56, P2, R64, R154, RZ ;  /* 0x0000009a40387210 */ /* 0x001fe20007f5e0ff */
[----:B------:R0:W2:Y:S02]  /*7830*/  LDG.E.U16 R173, desc[UR14][R14.64] ;  /* 0x0000000e0ead7981 */ /* 0x0000a4000c1e1500 */
[C---:B------:R-:W-:Y:S02]  /*7840*/  IMAD R43, R153.reuse, 0x1e, RZ ;  /* 0x0000001e992b7824 */ /* 0x040fe400078e02ff */
[C---:B-1----:R-:W-:Y:S01]  /*7850*/  IMAD R78, R153.reuse, 0x22, RZ ;  /* 0x00000022994e7824 */ /* 0x042fe200078e02ff */
[----:B------:R1:W2:Y:S01]  /*7860*/  LDG.E.U16 R179, desc[UR14][R86.64] ;  /* 0x0000000e56b37981 */ /* 0x0002a2000c1e1500 */
[C---:B---3--:R-:W-:Y:S01]  /*7870*/  IMAD R12, R153.reuse, 0x28, RZ ;  /* 0x00000028990c7824 */ /* 0x048fe200078e02ff */
[----:B------:R-:W-:Y:S01]  /*7880*/  LEA.HI.X.SX32 R57, R152, R155, 0x1, P2 ;  /* 0x0000009b98397211 */ /* 0x000fe200010f0eff */
[----:B------:R-:W-:-:S02]  /*7890*/  IMAD R13, R153, 0xf, RZ ;  /* 0x0000000f990d7824 */ /* 0x000fc400078e02ff */
[C---:B0-----:R-:W-:Y:S01]  /*78a0*/  IMAD R14, R153.reuse, 0x26, RZ ;  /* 0x00000026990e7824 */ /* 0x041fe200078e02ff */
[-C--:B------:R-:W-:Y:S01]  /*78b0*/  IADD3 R78, P1, R78, R154.reuse, RZ ;  /* 0x0000009a4e4e7210 */ /* 0x080fe20007f3e0ff */
[C---:B------:R-:W-:Y:S01]  /*78c0*/  IMAD R15, R153.reuse, 0x11, RZ ;  /* 0x00000011990f7824 */ /* 0x040fe200078e02ff */
[-C--:B------:R-:W-:Y:S01]  /*78d0*/  IADD3 R12, P4, R12, R154.reuse, RZ ;  /* 0x0000009a0c0c7210 */ /* 0x080fe20007f9e0ff */
[----:B------:R-:W-:Y:S01]  /*78e0*/  IMAD R152, R153, 0x13, RZ ;  /* 0x0000001399987824 */ /* 0x000fe200078e02ff */
[-C--:B-1----:R-:W-:Y:S02]  /*78f0*/  IADD3 R86, P0, R43, R154.reuse, RZ ;  /* 0x0000009a2b567210 */ /* 0x082fe40007f1e0ff */
[----:B------:R-:W-:Y:S01]  /*7900*/  IADD3 R14, P3, R14, R154, RZ ;  /* 0x0000009a0e0e7210 */ /* 0x000fe20007f7e0ff */
[----:B------:R-:W-:Y:S01]  /*7910*/  IMAD.WIDE R56, R4, 0x2, R56 ;  /* 0x0000000204387825 */ /* 0x000fe200078e0238 */
[-C--:B------:R-:W-:Y:S02]  /*7920*/  LEA.HI.X.SX32 R87, R13, R155.reuse, 0x1, P0 ;  /* 0x0000009b0d577211 */ /* 0x080fe400000f0eff */
[----:B------:R-:W-:-:S02]  /*7930*/  LEA.HI.X.SX32 R79, R15, R155, 0x1, P1 ;  /* 0x0000009b0f4f7211 */ /* 0x000fc400008f0eff */
[-C--:B------:R-:W-:Y:S01]  /*7940*/  LEA.HI.X.SX32 R13, R85, R155.reuse, 0x1, P4 ;  /* 0x0000009b550d7211 */ /* 0x080fe200020f0eff */
[----:B------:R-:W-:Y:S01]  /*7950*/  IMAD.WIDE R170, R4, 0x2, R170 ;  /* 0x0000000204aa7825 */ /* 0x000fe200078e02aa */
[----:B------:R-:W-:Y:S01]  /*7960*/  LEA.HI.X.SX32 R15, R152, R155, 0x1, P3 ;  /* 0x0000009b980f7211 */ /* 0x000fe200018f0eff */
[----:B------:R0:W3:Y:S02]  /*7970*/  LDG.E.U16 R175, desc[UR14][R56.64] ;  /* 0x0000000e38af7981 */ /* 0x0000e4000c1e1500 */
[C---:B------:R-:W-:Y:S02]  /*7980*/  IMAD.WIDE R86, R4.reuse, 0x2, R86 ;  /* 0x0000000204567825 */ /* 0x040fe400078e0256 */
[----:B------:R-:W4:Y:S02]  /*7990*/  LDG.E.U16 R170, desc[UR14][R170.64] ;  /* 0x0000000eaaaa7981 */ /* 0x000f24000c1e1500 */
[----:B------:R-:W-:-:S04]  /*79a0*/  IMAD.WIDE R78, R4, 0x2, R78 ;  /* 0x00000002044e7825 */ /* 0x000fc800078e024e */
[C---:B------:R-:W-:Y:S01]  /*79b0*/  IMAD.WIDE R12, R4.reuse, 0x2, R12 ;  /* 0x00000002040c7825 */ /* 0x040fe200078e020c */
[----:B------:R1:W2:Y:S03]  /*79c0*/  LDG.E.U16 R169, desc[UR14][R78.64] ;  /* 0x0000000e4ea97981 */ /* 0x0002a6000c1e1500 */
[----:B0-----:R-:W-:Y:S01]  /*79d0*/  IMAD R56, R153, 0x24, RZ ;  /* 0x0000002499387824 */ /* 0x001fe200078e02ff */
[----:B------:R0:W3:Y:S01]  /*79e0*/  LDG.E.U16 R171, desc[UR14][R86.64] ;  /* 0x0000000e56ab7981 */ /* 0x0000e2000c1e1500 */
[----:B------:R-:W-:-:S03]  /*79f0*/  IMAD.WIDE R14, R4, 0x2, R14 ;  /* 0x00000002040e7825 */ /* 0x000fc600078e020e */
[----:B------:R0:W3:Y:S01]  /*7a00*/  LDG.E.U16 R166, desc[UR14][R12.64] ;  /* 0x0000000e0ca67981 */ /* 0x0000e2000c1e1500 */
[-C--:B------:R-:W-:Y:S01]  /*7a10*/  IADD3 R56, P2, R56, R154.reuse, RZ ;  /* 0x0000009a38387210 */ /* 0x080fe20007f5e0ff */
[C---:B-1----:R-:W-:Y:S02]  /*7a20*/  IMAD R78, R153.reuse, 0x2c, RZ ;  /* 0x0000002c994e7824 */ /* 0x042fe400078e02ff */
[----:B------:R1:W3:Y:S01]  /*7a30*/  LDG.E.U16 R167, desc[UR14][R14.64] ;  /* 0x0000000e0ea77981 */ /* 0x0002e2000c1e1500 */
[C---:B0-----:R-:W-:Y:S02]  /*7a40*/  IMAD R86, R153.reuse, 0x2a, RZ ;  /* 0x0000002a99567824 */ /* 0x041fe400078e02ff */
[----:B------:R-:W-:Y:S01]  /*7a50*/  IMAD R12, R153, 0x2e, RZ ;  /* 0x0000002e990c7824 */ /* 0x000fe200078e02ff */
[----:B------:R-:W-:Y:S01]  /*7a60*/  LEA.HI.X.SX32 R57, R77, R155, 0x1, P2 ;  /* 0x0000009b4d397211 */ /* 0x000fe200010f0eff */
[C---:B------:R-:W-:Y:S02]  /*7a70*/  IMAD R13, R153.reuse, 0x15, RZ ;  /* 0x00000015990d7824 */ /* 0x040fe400078e02ff */
[C---:B-1----:R-:W-:Y:S01]  /*7a80*/  IMAD R14, R153.reuse, 0x32, RZ ;  /* 0x00000032990e7824 */ /* 0x042fe200078e02ff */
[-C--:B------:R-:W-:Y:S01]  /*7a90*/  IADD3 R86, P0, R86, R154.reuse, RZ ;  /* 0x0000009a56567210 */ /* 0x080fe20007f1e0ff */
[C---:B------:R-:W-:Y:S01]  /*7aa0*/  IMAD R15, R153.reuse, 0x17, RZ ;  /* 0x00000017990f7824 */ /* 0x040fe200078e02ff */
[-C--:B------:R-:W-:Y:S01]  /*7ab0*/  IADD3 R78, P1, R78, R154.reuse, RZ ;  /* 0x0000009a4e4e7210 */ /* 0x080fe20007f3e0ff */
[----:B------:R-:W-:Y:S01]  /*7ac0*/  IMAD R77, R153, 0x19, RZ ;  /* 0x00000019994d7824 */ /* 0x000fe200078e02ff */
[----:B------:R-:W-:-:S02]  /*7ad0*/  IADD3 R12, P2, R12, R154, RZ ;  /* 0x0000009a0c0c7210 */ /* 0x000fc40007f5e0ff */
[----:B------:R-:W-:Y:S01]  /*7ae0*/  IADD3 R14, P4, R14, R154, RZ ;  /* 0x0000009a0e0e7210 */ /* 0x000fe20007f9e0ff */
[----:B------:R-:W-:Y:S01]  /*7af0*/  IMAD.WIDE R56, R4, 0x2, R56 ;  /* 0x0000000204387825 */ /* 0x000fe200078e0238 */
[-C--:B------:R-:W-:Y:S02]  /*7b00*/  LEA.HI.X.SX32 R87, R13, R155.reuse, 0x1, P0 ;  /* 0x0000009b0d577211 */ /* 0x080fe400000f0eff */
[-C--:B------:R-:W-:Y:S02]  /*7b10*/  LEA.HI.X.SX32 R79, R22, R155.reuse, 0x1, P1 ;  /* 0x0000009b164f7211 */ /* 0x080fe400008f0eff */
[-C--:B------:R-:W-:Y:S01]  /*7b20*/  LEA.HI.X.SX32 R13, R15, R155.reuse, 0x1, P2 ;  /* 0x0000009b0f0d7211 */ /* 0x080fe200010f0eff */
[----:B------:R0:W3:Y:S01]  /*7b30*/  LDG.E.U16 R168, desc[UR14][R56.64] ;  /* 0x0000000e38a87981 */ /* 0x0000e2000c1e1500 */
[----:B------:R-:W-:Y:S01]  /*7b40*/  LEA.HI.X.SX32 R15, R77, R155, 0x1, P4 ;  /* 0x0000009b4d0f7211 */ /* 0x000fe200020f0eff */
[----:B------:R-:W-:-:S04]  /*7b50*/  IMAD.WIDE R78, R4, 0x2, R78 ;  /* 0x00000002044e7825 */ /* 0x000fc800078e024e */
[C---:B------:R-:W-:Y:S01]  /*7b60*/  IMAD.WIDE R14, R4.reuse, 0x2, R14 ;  /* 0x00000002040e7825 */ /* 0x040fe200078e020e */
[----:B------:R1:W3:Y:S03]  /*7b70*/  LDG.E.U16 R22, desc[UR14][R78.64] ;  /* 0x0000000e4e167981 */ /* 0x0002e6000c1e1500 */
[----:B0-----:R-:W-:Y:S01]  /*7b80*/  IMAD R56, R153, 0x30, RZ ;  /* 0x0000003099387824 */ /* 0x001fe200078e02ff */
[----:B------:R0:W3:Y:S01]  /*7b90*/  LDG.E.U16 R77, desc[UR14][R14.64] ;  /* 0x0000000e0e4d7981 */ /* 0x0000e2000c1e1500 */
[----:B------:R-:W-:-:S03]  /*7ba0*/  IMAD.WIDE R86, R4, 0x2, R86 ;  /* 0x0000000204567825 */ /* 0x000fc600078e0256 */
[-C--:B------:R-:W-:Y:S01]  /*7bb0*/  IADD3 R56, P3, R56, R154.reuse, RZ ;  /* 0x0000009a38387210 */ /* 0x080fe20007f7e0ff */
[C---:B-1----:R-:W-:Y:S01]  /*7bc0*/  IMAD R78, R153.reuse, 0x3a, RZ ;  /* 0x0000003a994e7824 */ /* 0x042fe200078e02ff */
[----:B------:R1:W3:Y:S01]  /*7bd0*/  LDG.E.U16 R152, desc[UR14][R86.64] ;  /* 0x0000000e56987981 */ /* 0x0002e2000c1e1500 */
[C---:B------:R-:W-:Y:S02]  /*7be0*/  IMAD R158, R153.reuse, 0x34, RZ ;  /* 0x00000034999e7824 */ /* 0x040fe400078e02ff */
[C---:B0-----:R-:W-:Y:S01]  /*7bf0*/  IMAD R14, R153.reuse, 0x3c, RZ ;  /* 0x0000003c990e7824 */ /* 0x041fe200078e02ff */
[----:B------:R-:W-:Y:S01]  /*7c00*/  LEA.HI.X.SX32 R57, R64, R155, 0x1, P3 ;  /* 0x0000009b40397211 */ /* 0x000fe200018f0eff */
[C---:B------:R-:W-:Y:S01]  /*7c10*/  IMAD R15, R153.reuse, 0x1d, RZ ;  /* 0x0000001d990f7824 */ /* 0x040fe200078e02ff */
[-C--:B------:R-:W-:Y:S01]  /*7c20*/  IADD3 R78, P3, R78, R154.reuse, RZ ;  /* 0x0000009a4e4e7210 */ /* 0x080fe20007f7e0ff */
[----:B-1----:R-:W-:Y:S01]  /*7c30*/  IMAD R86, R153, 0x38, RZ ;  /* 0x0000003899567824 */ /* 0x002fe200078e02ff */
[----:B------:R-:W-:-:S02]  /*7c40*/  IADD3 R14, P4, R14, R154, RZ ;  /* 0x0000009a0e0e7210 */ /* 0x000fc40007f9e0ff */
[-C--:B------:R-:W-:Y:S02]  /*7c50*/  IADD3 R158, P0, R158, R154.reuse, RZ ;  /* 0x0000009a9e9e7210 */ /* 0x080fe40007f1e0ff */
[----:B------:R-:W-:Y:S02]  /*7c60*/  IADD3 R86, P2, R86, R154, RZ ;  /* 0x0000009a56567210 */ /* 0x000fe40007f5e0ff */
[-C--:B------:R-:W-:Y:S01]  /*7c70*/  LEA.HI.X.SX32 R79, R15, R155.reuse, 0x1, P3 ;  /* 0x0000009b0f4f7211 */ /* 0x080fe200018f0eff */
[C---:B------:R-:W-:Y:S01]  /*7c80*/  IMAD.WIDE R56, R4.reuse, 0x2, R56 ;  /* 0x0000000204387825 */ /* 0x040fe200078e0238 */
[-C--:B------:R-:W-:Y:S02]  /*7c90*/  LEA.HI.X.SX32 R15, R43, R155.reuse, 0x1, P4 ;  /* 0x0000009b2b0f7211 */ /* 0x080fe400020f0eff */
[-C--:B------:R-:W-:Y:S02]  /*7ca0*/  LEA.HI.X.SX32 R159, R21, R155.reuse, 0x1, P0 ;  /* 0x0000009b159f7211 */ /* 0x080fe400000f0eff */
[----:B------:R-:W-:Y:S01]  /*7cb0*/  LEA.HI.X.SX32 R87, R35, R155, 0x1, P2 ;  /* 0x0000009b23577211 */ /* 0x000fe200010f0eff */
[C---:B------:R-:W-:Y:S01]  /*7cc0*/  IMAD.WIDE R12, R4.reuse, 0x2, R12 ;  /* 0x00000002040c7825 */ /* 0x040fe200078e020c */
[----:B------:R0:W2:Y:S03]  /*7cd0*/  LDG.E.U16 R85, desc[UR14][R56.64] ;  /* 0x0000000e38557981 */ /* 0x0000a6000c1e1500 */
[----:B------:R-:W-:-:S02]  /*7ce0*/  IMAD.WIDE R14, R4, 0x2, R14 ;  /* 0x00000002040e7825 */ /* 0x000fc400078e020e */
[----:B------:R1:W3:Y:S02]  /*7cf0*/  LDG.E.U16 R13, desc[UR14][R12.64] ;  /* 0x0000000e0c0d7981 */ /* 0x0002e4000c1e1500 */
[C---:B------:R-:W-:Y:S02]  /*7d00*/  IMAD.WIDE R158, R4.reuse, 0x2, R158 ;  /* 0x00000002049e7825 */ /* 0x040fe400078e029e */
[----:B------:R1:W3:Y:S02]  /*7d10*/  LDG.E.U16 R21, desc[UR14][R14.64] ;  /* 0x0000000e0e157981 */ /* 0x0002e4000c1e1500 */
[C---:B0-----:R-:W-:Y:S02]  /*7d20*/  IMAD R56, R153.reuse, 0x36, RZ ;  /* 0x0000003699387824 */ /* 0x041fe400078e02ff */
[----:B------:R-:W-:Y:S01]  /*7d30*/  IMAD.WIDE R86, R4, 0x2, R86 ;  /* 0x0000000204567825 */ /* 0x000fe200078e0256 */
[----:B------:R0:W3:Y:S02]  /*7d40*/  LDG.E.U16 R64, desc[UR14][R158.64] ;  /* 0x0000000e9e407981 */ /* 0x0000e4000c1e1500 */
[----:B------:R-:W-:Y:S01]  /*7d50*/  IADD3 R56, P1, R56, R154, RZ ;  /* 0x0000009a38387210 */ /* 0x000fe20007f3e0ff */
[C---:B-1----:R-:W-:Y:S01]  /*7d60*/  IMAD R12, R153.reuse, 0x1b, RZ ;  /* 0x0000001b990c7824 */ /* 0x042fe200078e02ff */
[----:B------:R1:W3:Y:S01]  /*7d70*/  LDG.E.U16 R43, desc[UR14][R86.64] ;  /* 0x0000000e562b7981 */ /* 0x0002e2000c1e1500 */
[----:B------:R-:W-:-:S02]  /*7d80*/  IMAD R14, R153, 0x94, RZ ;  /* 0x00000094990e7824 */ /* 0x000fc400078e02ff */
[C---:B------:R-:W-:Y:S02]  /*7d90*/  IMAD R160, R153.reuse, 0x3e, RZ ;  /* 0x0000003e99a07824 */ /* 0x040fe400078e02ff */
[C---:B0-----:R-:W-:Y:S01]  /*7da0*/  IMAD R158, R153.reuse, 0x88, RZ ;  /* 0x00000088999e7824 */ /* 0x041fe200078e02ff */
[-C--:B------:R-:W-:Y:S01]  /*7db0*/  LEA.HI.X.SX32 R57, R12, R155.reuse, 0x1, P1 ;  /* 0x0000009b0c397211 */ /* 0x080fe200008f0eff */
[C---:B-1----:R-:W-:Y:S01]  /*7dc0*/  IMAD R86, R153.reuse, 0x8c, RZ ;  /* 0x0000008c99567824 */ /* 0x042fe200078e02ff */
[-C--:B------:R-:W-:Y:S01]  /*7dd0*/  IADD3 R14, P3, R14, R154.reuse, RZ ;  /* 0x0000009a0e0e7210 */ /* 0x080fe20007f7e0ff */
[----:B------:R-:W-:Y:S01]  /*7de0*/  IMAD.WIDE R78, R4, 0x2, R78 ;  /* 0x00000002044e7825 */ /* 0x000fe200078e024e */
[-C--:B------:R-:W-:Y:S02]  /*7df0*/  IADD3 R160, P4, R160, R154.reuse, RZ ;  /* 0x0000009aa0a07210 */ /* 0x080fe40007f9e0ff */
[-C--:B------:R-:W-:Y:S01]  /*7e00*/  IADD3 R158, P0, R158, R154.reuse, RZ ;  /* 0x0000009a9e9e7210 */ /* 0x080fe20007f1e0ff */
[----:B------:R-:W-:Y:S01]  /*7e10*/  IMAD R12, R153, 0x1f, RZ ;  /* 0x0000001f990c7824 */ /* 0x000fe200078e02ff */
[----:B------:R-:W-:Y:S01]  /*7e20*/  IADD3 R86, P1, R86, R154, RZ ;  /* 0x0000009a56567210 */ /* 0x000fe20007f3e0ff */
[----:B------:R0:W3:Y:S01]  /*7e30*/  LDG.E.U16 R35, desc[UR14][R78.64] ;  /* 0x0000000e4e237981 */ /* 0x0000e2000c1e1500 */
[----:B------:R-:W-:-:S02]  /*7e40*/  LEA.HI.X.SX32 R15, R58, R155, 0x1, P3 ;  /* 0x0000009b3a0f7211 */ /* 0x000fc400018f0eff */
[-C--:B------:R-:W-:Y:S02]  /*7e50*/  LEA.HI.X.SX32 R161, R12, R155.reuse, 0x1, P4 ;  /* 0x0000009b0ca17211 */ /* 0x080fe400020f0eff */
[-C--:B------:R-:W-:Y:S02]  /*7e60*/  LEA.HI.X.SX32 R159, R16, R155.reuse, 0x1, P0 ;  /* 0x0000009b109f7211 */ /* 0x080fe400000f0eff */
[----:B------:R-:W-:Y:S01]  /*7e70*/  LEA.HI.X.SX32 R87, R38, R155, 0x1, P1 ;  /* 0x0000009b26577211 */ /* 0x000fe200008f0eff */
[----:B------:R-:W-:-:S04]  /*7e80*/  IMAD.WIDE R14, R4, 0x2, R14 ;  /* 0x00000002040e7825 */ /* 0x000fc800078e020e */
[----:B0-----:R-:W-:Y:S01]  /*7e90*/  IMAD R78, R153, 0x90, RZ ;  /* 0x00000090994e7824 */ /* 0x001fe200078e02ff */
[----:B------:R0:W3:Y:S01]  /*7ea0*/  LDG.E.U16 R58, desc[UR14][R14.64] ;  /* 0x0000000e0e3a7981 */ /* 0x0000e2000c1e1500 */
[----:B------:R-:W-:-:S03]  /*7eb0*/  IMAD.WIDE R160, R4, 0x2, R160 ;  /* 0x0000000204a07825 */ /* 0x000fc600078e02a0 */
[----:B------:R-:W-:Y:S01]  /*7ec0*/  IADD3 R78, P2, R78, R154, RZ ;  /* 0x0000009a4e4e7210 */ /* 0x000fe20007f5e0ff */
[C---:B------:R-:W-:Y:S01]  /*7ed0*/  IMAD.WIDE R158, R4.reuse, 0x2, R158 ;  /* 0x00000002049e7825 */ /* 0x040fe200078e029e */
[----:B------:R1:W3:Y:S03]  /*7ee0*/  LDG.E.U16 R12, desc[UR14][R160.64] ;  /* 0x0000000ea00c7981 */ /* 0x0002e6000c1e1500 */
[----:B------:R-:W-:Y:S01]  /*7ef0*/  IMAD.WIDE R86, R4, 0x2, R86 ;  /* 0x0000000204567825 */ /* 0x000fe200078e0256 */
[----:B------:R-:W-:Y:S01]  /*7f00*/  LEA.HI.X.SX32 R79, R162, R155, 0x1, P2 ;  /* 0x0000009ba24f7211 */ /* 0x000fe200010f0eff */
[----:B------:R1:W3:Y:S02]  /*7f10*/  LDG.E.U16 R38, desc[UR14][R158.64] ;  /* 0x0000000e9e267981 */ /* 0x0002e4000c1e1500 */
[C---:B0-----:R-:W-:Y:S02]  /*7f20*/  IMAD R14, R153.reuse, 0x9c, RZ ;  /* 0x0000009c990e7824 */ /* 0x041fe400078e02ff */
[----:B------:R0:W3:Y:S01]  /*7f30*/  LDG.E.U16 R16, desc[UR14][R86.64] ;  /* 0x0000000e56107981 */ /* 0x0000e2000c1e1500 */
[----:B------:R-:W-:-:S02]  /*7f40*/  IMAD R162, R153, 0x98, RZ ;  /* 0x0000009899a27824 */ /* 0x000fc400078e02ff */
[C---:B-1----:R-:W-:Y:S02]  /*7f50*/  IMAD R160, R153.reuse, 0xa0, RZ ;  /* 0x000000a099a07824 */ /* 0x042fe400078e02ff */
[C---:B------:R-:W-:Y:S01]  /*7f60*/  IMAD R158, R153.reuse, 0xa4, RZ ;  /* 0x000000a4999e7824 */ /* 0x040fe200078e02ff */
[-C--:B------:R-:W-:Y:S01]  /*7f70*/  IADD3 R14, P1, R14, R154.reuse, RZ ;  /* 0x0000009a0e0e7210 */ /* 0x080fe20007f3e0ff */
[----:B0-----:R-:W-:Y:S01]  /*7f80*/  IMAD R86, R153, 0xac, RZ ;  /* 0x000000ac99567824 */ /* 0x001fe200078e02ff */
[-C--:B------:R-:W-:Y:S02]  /*7f90*/  IADD3 R162, P0, R162, R154.reuse, RZ ;  /* 0x0000009aa2a27210 */ /* 0x080fe40007f1e0ff */
[-C--:B------:R-:W-:Y:S02]  /*7fa0*/  IADD3 R160, P2, R160, R154.reuse, RZ ;  /* 0x0000009aa0a07210 */ /* 0x080fe40007f5e0ff */
[-C--:B------:R-:W-:Y:S02]  /*7fb0*/  IADD3 R158, P3, R158, R154.reuse, RZ ;  /* 0x0000009a9e9e7210 */ /* 0x080fe40007f7e0ff */
[----:B------:R-:W-:-:S02]  /*7fc0*/  IADD3 R86, P4, R86, R154, RZ ;  /* 0x0000009a56567210 */ /* 0x000fc40007f9e0ff */
[-C--:B------:R-:W-:Y:S02]  /*7fd0*/  LEA.HI.X.SX32 R15, R174, R155.reuse, 0x1, P1 ;  /* 0x0000009bae0f7211 */ /* 0x080fe400008f0eff */
[-C--:B------:R-:W-:Y:S02]  /*7fe0*/  LEA.HI.X.SX32 R163, R163, R155.reuse, 0x1, P0 ;  /* 0x0000009ba3a37211 */ /* 0x080fe400000f0eff */
[-C--:B------:R-:W-:Y:S02]  /*7ff0*/  LEA.HI.X.SX32 R161, R164, R155.reuse, 0x1, P2 ;  /* 0x0000009ba4a17211 */ /* 0x080fe400010f0eff */
[-C--:B------:R-:W-:Y:S02]  /*8000*/  LEA.HI.X.SX32 R159, R165, R155.reuse, 0x1, P3 ;  /* 0x0000009ba59f7211 */ /* 0x080fe400018f0eff */
[----:B------:R-:W-:Y:S01]  /*8010*/  LEA.HI.X.SX32 R87, R37, R155, 0x1, P4 ;  /* 0x0000009b25577211 */ /* 0x000fe200020f0eff */
[----:B------:R-:W-:-:S04]  /*8020*/  IMAD.WIDE R56, R4, 0x2, R56 ;  /* 0x0000000204387825 */ /* 0x000fc800078e0238 */
[C---:B------:R-:W-:Y:S02]  /*8030*/  IMAD.WIDE R78, R4.reuse, 0x2, R78 ;  /* 0x00000002044e7825 */ /* 0x040fe400078e024e */
[----:B------:R-:W3:Y:S02]  /*8040*/  LDG.E.U16 R56, desc[UR14][R56.64] ;  /* 0x0000000e38387981 */ /* 0x000ee4000c1e1500 */
[C---:B------:R-:W-:Y:S02]  /*8050*/  IMAD.WIDE R14, R4.reuse, 0x2, R14 ;  /* 0x00000002040e7825 */ /* 0x040fe400078e020e */
[----:B------:R-:W3:Y:S02]  /*8060*/  LDG.E.U16 R79, desc[UR14][R78.64] ;  /* 0x0000000e4e4f7981 */ /* 0x000ee4000c1e1500 */
[C---:B------:R-:W-:Y:S02]  /*8070*/  IMAD.WIDE R162, R4.reuse, 0x2, R162 ;  /* 0x0000000204a27825 */ /* 0x040fe400078e02a2 */
[----:B------:R-:W3:Y:S02]  /*8080*/  LDG.E.U16 R15, desc[UR14][R14.64] ;  /* 0x0000000e0e0f7981 */ /* 0x000ee4000c1e1500 */
[----:B------:R-:W-:-:S02]  /*8090*/  IMAD.WIDE R160, R4, 0x2, R160 ;  /* 0x0000000204a07825 */ /* 0x000fc400078e02a0 */
[----:B------:R0:W3:Y:S02]  /*80a0*/  LDG.E.U16 R37, desc[UR14][R162.64] ;  /* 0x0000000ea2257981 */ /* 0x0000e4000c1e1500 */
[C---:B------:R-:W-:Y:S02]  /*80b0*/  IMAD.WIDE R158, R4.reuse, 0x2, R158 ;  /* 0x00000002049e7825 */ /* 0x040fe400078e029e */
[----:B------:R1:W3:Y:S02]  /*80c0*/  LDG.E.U16 R78, desc[UR14][R160.64] ;  /* 0x0000000ea04e7981 */ /* 0x0002e4000c1e1500 */
[----:B------:R-:W-:Y:S02]  /*80d0*/  IMAD.WIDE R86, R4, 0x2, R86 ;  /* 0x0000000204567825 */ /* 0x000fe400078e0256 */
[----:B------:R1:W3:Y:S02]  /*80e0*/  LDG.E.U16 R57, desc[UR14][R158.64] ;  /* 0x0000000e9e397981 */ /* 0x0002e4000c1e1500 */
[----:B------:R-:W-:-:S02]  /*80f0*/  IMAD R164, R153, 0xd0, RZ ;  /* 0x000000d099a47824 */ /* 0x000fc400078e02ff */
[----:B------:R1:W3:Y:S01]  /*8100*/  LDG.E.U16 R14, desc[UR14][R86.64] ;  /* 0x0000000e560e7981 */ /* 0x0002e2000c1e1500 */
[C---:B0-----:R-:W-:Y:S02]  /*8110*/  IMAD R162, R153.reuse, 0xe0, RZ ;  /* 0x000000e099a27824 */ /* 0x041fe400078e02ff */
[C---:B-1----:R-:W-:Y:S02]  /*8120*/  IMAD R160, R153.reuse, 0xc0, RZ ;  /* 0x000000c099a07824 */ /* 0x042fe400078e02ff */
[C---:B------:R-:W-:Y:S02]  /*8130*/  IMAD R158, R153.reuse, 0xf0, RZ ;  /* 0x000000f0999e7824 */ /* 0x040fe400078e02ff */
[----:B------:R-:W-:Y:S01]  /*8140*/  IMAD R86, R153, 0xb0, RZ ;  /* 0x000000b099567824 */ /* 0x000fe200078e02ff */
[-C--:B------:R-:W-:Y:S02]  /*8150*/  IADD3 R160, P1, R160, R154.reuse, RZ ;  /* 0x0000009aa0a07210 */ /* 0x080fe40007f3e0ff */
[----:B------:R-:W-:-:S02]  /*8160*/  IADD3 R164, P2, R164, R154, RZ ;  /* 0x0000009aa4a47210 */ /* 0x000fc40007f5e0ff */
[-C--:B------:R-:W-:Y:S02]  /*8170*/  IADD3 R86, P0, R86, R154.reuse, RZ ;  /* 0x0000009a56567210 */ /* 0x080fe40007f1e0ff */
[-C--:B------:R-:W-:Y:S02]  /*8180*/  IADD3 R162, P3, R162, R154.reuse, RZ ;  /* 0x0000009aa2a27210 */ /* 0x080fe40007f7e0ff */
[----:B------:R-:W-:Y:S02]  /*8190*/  IADD3 R158, P4, R158, R154, RZ ;  /* 0x0000009a9e9e7210 */ /* 0x000fe40007f9e0ff */
[-C--:B------:R-:W-:Y:S02]  /*81a0*/  LEA.HI.X.SX32 R87, R192, R155.reuse, 0x1, P0 ;  /* 0x0000009bc0577211 */ /* 0x080fe400000f0eff */
[-C--:B------:R-:W-:Y:S02]  /*81b0*/  LEA.HI.X.SX32 R161, R182, R155.reuse, 0x1, P1 ;  /* 0x0000009bb6a17211 */ /* 0x080fe400008f0eff */
[----:B------:R-:W-:-:S02]  /*81c0*/  LEA.HI.X.SX32 R165, R180, R155, 0x1, P2 ;  /* 0x0000009bb4a57211 */ /* 0x000fc400010f0eff */
[-C--:B------:R-:W-:Y:S02]  /*81d0*/  LEA.HI.X.SX32 R163, R178, R155.reuse, 0x1, P3 ;  /* 0x0000009bb2a37211 */ /* 0x080fe400018f0eff */
[----:B------:R-:W-:Y:S01]  /*81e0*/  LEA.HI.X.SX32 R159, R176, R155, 0x1, P4 ;  /* 0x0000009bb09f7211 */ /* 0x000fe200020f0eff */
[----:B------:R-:W-:-:S04]  /*81f0*/  IMAD.WIDE R86, R4, 0x2, R86 ;  /* 0x0000000204567825 */ /* 0x000fc800078e0256 */
[C---:B------:R-:W-:Y:S01]  /*8200*/  IMAD.WIDE R160, R4.reuse, 0x2, R160 ;  /* 0x0000000204a07825 */ /* 0x040fe200078e02a0 */
[----:B------:R0:W3:Y:S03]  /*8210*/  LDG.E.U16 R174, desc[UR14][R86.64] ;  /* 0x0000000e56ae7981 */ /* 0x0000e6000c1e1500 */
[C---:B------:R-:W-:Y:S01]  /*8220*/  IMAD.WIDE R164, R4.reuse, 0x2, R164 ;  /* 0x0000000204a47825 */ /* 0x040fe200078e02a4 */
[----:B------:R1:W3:Y:S03]  /*8230*/  LDG.E.U16 R176, desc[UR14][R160.64] ;  /* 0x0000000ea0b07981 */ /* 0x0002e6000c1e1500 */
[C---:B------:R-:W-:Y:S01]  /*8240*/  IMAD.WIDE R162, R4.reuse, 0x2, R162 ;  /* 0x0000000204a27825 */ /* 0x040fe200078e02a2 */
[----:B------:R1:W3:Y:S03]  /*8250*/  LDG.E.U16 R178, desc[UR14][R164.64] ;  /* 0x0000000ea4b27981 */ /* 0x0002e6000c1e1500 */
[----:B------:R-:W-:Y:S01]  /*8260*/  IMAD.WIDE R158, R4, 0x2, R158 ;  /* 0x00000002049e7825 */ /* 0x000fe200078e029e */
[----:B------:R1:W3:Y:S04]  /*8270*/  LDG.E.U16 R180, desc[UR14][R162.64] ;  /* 0x0000000ea2b47981 */ /* 0x0002e8000c1e1500 */
[----:B------:R1:W3:Y:S01]  /*8280*/  LDG.E.U16 R182, desc[UR14][R158.64] ;  /* 0x0000000e9eb67981 */ /* 0x0002e2000c1e1500 */
[----:B0-----:R-:W-:-:S02]  /*8290*/  IMAD R86, R153, 0xb4, RZ ;  /* 0x000000b499567824 */ /* 0x001fc400078e02ff */
[C---:B-1----:R-:W-:Y:S02]  /*82a0*/  IMAD R160, R153.reuse, 0xc4, RZ ;  /* 0x000000c499a07824 */ /* 0x042fe400078e02ff */
[C---:B------:R-:W-:Y:S02]  /*82b0*/  IMAD R164, R153.reuse, 0xd4, RZ ;  /* 0x000000d499a47824 */ /* 0x040fe400078e02ff */
[C---:B------:R-:W-:Y:S01]  /*82c0*/  IMAD R162, R153.reuse, 0xe4, RZ ;  /* 0x000000e499a27824 */ /* 0x040fe200078e02ff */
[-C--:B------:R-:W-:Y:S01]  /*82d0*/  IADD3 R86, P0, R86, R154.reuse, RZ ;  /* 0x0000009a56567210 */ /* 0x080fe20007f1e0ff */
[----:B------:R-:W-:Y:S01]  /*82e0*/  IMAD R158, R153, 0xf4, RZ ;  /* 0x000000f4999e7824 */ /* 0x000fe200078e02ff */
[-C--:B------:R-:W-:Y:S02]  /*82f0*/  IADD3 R160, P1, R160, R154.reuse, RZ ;  /* 0x0000009aa0a07210 */ /* 0x080fe40007f3e0ff */
[-C--:B------:R-:W-:Y:S02]  /*8300*/  IADD3 R164, P2, R164, R154.reuse, RZ ;  /* 0x0000009aa4a47210 */ /* 0x080fe40007f5e0ff */
[----:B------:R-:W-:-:S02]  /*8310*/  IADD3 R162, P3, R162, R154, RZ ;  /* 0x0000009aa2a27210 */ /* 0x000fc40007f7e0ff */
[----:B------:R-:W-:Y:S02]  /*8320*/  IADD3 R158, P4, R158, R154, RZ ;  /* 0x0000009a9e9e7210 */ /* 0x000fe40007f9e0ff */
[-C--:B------:R-:W-:Y:S02]  /*8330*/  LEA.HI.X.SX32 R87, R197, R155.reuse, 0x1, P0 ;  /* 0x0000009bc5577211 */ /* 0x080fe400000f0eff */
        /* <DEDUP_REMOVED lines=16> */
[C---:B----4-:R-:W-:Y:S02]  /*8440*/  IMAD R164, R153.reuse, 0xd8, RZ ;  /* 0x000000d899a47824 */ /* 0x050fe400078e02ff */
        /* <DEDUP_REMOVED lines=14> */
[----:B------:R0:W4:Y:S03]  /*8530*/  LDG.E.U16 R197, desc[UR14][R86.64] ;  /* 0x0000000e56c57981 */ /* 0x000126000c1e1500 */
[C---:B------:R-:W-:Y:S01]  /*8540*/  IMAD.WIDE R164, R4.reuse, 0x2, R164 ;  /* 0x0000000204a47825 */ /* 0x040fe200078e02a4 */
[----:B------:R1:W4:Y:S03]  /*8550*/  LDG.E.U16 R198, desc[UR14][R160.64] ;  /* 0x0000000ea0c67981 */ /* 0x000326000c1e1500 */
[C---:B------:R-:W-:Y:S01]  /*8560*/  IMAD.WIDE R162, R4.reuse, 0x2, R162 ;  /* 0x0000000204a27825 */ /* 0x040fe200078e02a2 */
[----:B------:R1:W4:Y:S03]  /*8570*/  LDG.E.U16 R199, desc[UR14][R164.64] ;  /* 0x0000000ea4c77981 */ /* 0x000326000c1e1500 */
[----:B------:R-:W-:Y:S01]  /*8580*/  IMAD.WIDE R158, R4, 0x2, R158 ;  /* 0x00000002049e7825 */ /* 0x000fe200078e029e */
[----:B------:R1:W4:Y:S04]  /*8590*/  LDG.E.U16 R200, desc[UR14][R162.64] ;  /* 0x0000000ea2c87981 */ /* 0x000328000c1e1500 */
[----:B------:R1:W4:Y:S01]  /*85a0*/  LDG.E.U16 R201, desc[UR14][R158.64] ;  /* 0x0000000e9ec97981 */ /* 0x000322000c1e1500 */
        /* <DEDUP_REMOVED lines=23> */
[----:B------:R2:W4:Y:S03]  /*8720*/  LDG.E.U16 R205, desc[UR14][R162.64] ;  /* 0x0000000ea2cd7981 */ /* 0x000526000c1e1500 */
[C---:B0-----:R-:W-:Y:S01]  /*8730*/  IMAD R86, R153.reuse, 0xbe, RZ ;  /* 0x000000be99567824 */ /* 0x041fe200078e02ff */
[----:B------:R0:W4:Y:S01]  /*8740*/  LDG.E.U16 R206, desc[UR14][R158.64] ;  /* 0x0000000e9ece7981 */ /* 0x000122000c1e1500 */
[----:B-1----:R-:W-:-:S02]  /*8750*/  IMAD R160, R153, 0xce, RZ ;  /* 0x000000ce99a07824 */ /* 0x002fc400078e02ff */
[C---:B--2---:R-:W-:Y:S01]  /*8760*/  IMAD R164, R153.reuse, 0xde, RZ ;  /* 0x000000de99a47824 */ /* 0x044fe200078e02ff */
[-C--:B------:R-:W-:Y:S01]  /*8770*/  IADD3 R86, P0, R86, R154.reuse, RZ ;  /* 0x0000009a56567210 */ /* 0x080fe20007f1e0ff */
[C---:B------:R-:W-:Y:S02]  /*8780*/  IMAD R87, R153.reuse, 0x5f, RZ ;  /* 0x0000005f99577824 */ /* 0x040fe400078e02ff */
[C---:B------:R-:W-:Y:S01]  /*8790*/  IMAD R162, R153.reuse, 0xee, RZ ;  /* 0x000000ee99a27824 */ /* 0x040fe200078e02ff */
[-C--:B------:R-:W-:Y:S01]  /*87a0*/  IADD3 R160, P1, R160, R154.reuse, RZ ;  /* 0x0000009aa0a07210 */ /* 0x080fe20007f3e0ff */
[C---:B0-----:R-:W-:Y:S02]  /*87b0*/  IMAD R158, R153.reuse, 0xfe, RZ ;  /* 0x000000fe999e7824 */ /* 0x041fe400078e02ff */
[C---:B------:R-:W-:Y:S01]  /*87c0*/  IMAD R159, R153.reuse, 0x67, RZ ;  /* 0x00000067999f7824 */ /* 0x040fe200078e02ff */
[-C--:B------:R-:W-:Y:S01]  /*87d0*/  IADD3 R164, P2, R164, R154.reuse, RZ ;  /* 0x0000009aa4a47210 */ /* 0x080fe20007f5e0ff */
[C---:B------:R-:W-:Y:S01]  /*87e0*/  IMAD R163, R153.reuse, 0x6f, RZ ;  /* 0x0000006f99a37824 */ /* 0x040fe200078e02ff */
[-C--:B------:R-:W-:Y:S01]  /*87f0*/  IADD3 R162, P3, R162, R154.reuse, RZ ;  /* 0x0000009aa2a27210 */ /* 0x080fe20007f7e0ff */
[C---:B------:R-:W-:Y:S01]  /*8800*/  IMAD R207, R153.reuse, 0x77, RZ ;  /* 0x0000007799cf7824 */ /* 0x040fe200078e02ff */
[----:B------:R-:W-:Y:S01]  /*8810*/  IADD3 R158, P4, R158, R154, RZ ;  /* 0x0000009a9e9e7210 */ /* 0x000fe20007f9e0ff */
[----:B------:R-:W-:Y:S01]  /*8820*/  IMAD R208, R153, 0x7f, RZ ;  /* 0x0000007f99d07824 */ /* 0x000fe200078e02ff */
[----:B------:R-:W-:-:S02]  /*8830*/  LEA.HI.X.SX32 R87, R87, R155, 0x1, P0 ;  /* 0x0000009b57577211 */ /* 0x000fc400000f0eff */
[-C--:B------:R-:W-:Y:S02]  /*8840*/  LEA.HI.X.SX32 R161, R159, R155.reuse, 0x1, P1 ;  /* 0x0000009b9fa17211 */ /* 0x080fe400008f0eff */
[-C--:B------:R-:W-:Y:S02]  /*8850*/  LEA.HI.X.SX32 R165, R163, R155.reuse, 0x1, P2 ;  /* 0x0000009ba3a57211 */ /* 0x080fe400010f0eff */
[-C--:B------:R-:W-:Y:S01]  /*8860*/  LEA.HI.X.SX32 R163, R207, R155.reuse, 0x1, P3 ;  /* 0x0000009bcfa37211 */ /* 0x080fe200018f0eff */
[----:B------:R-:W-:Y:S01]  /*8870*/  IMAD.WIDE R86, R4, 0x2, R86 ;  /* 0x0000000204567825 */ /* 0x000fe200078e0256 */
[----:B------:R-:W-:-:S03]  /*8880*/  LEA.HI.X.SX32 R159, R208, R155, 0x1, P4 ;  /* 0x0000009bd09f7211 */ /* 0x000fc600020f0eff */
[C---:B------:R-:W-:Y:S02]  /*8890*/  IMAD.WIDE R160, R4.reuse, 0x2, R160 ;  /* 0x0000000204a07825 */ /* 0x040fe400078e02a0 */
[----:B------:R-:W2:Y:S02]  /*88a0*/  LDG.E.U16 R86, desc[UR14][R86.64] ;  /* 0x0000000e56567981 */ /* 0x000ea4000c1e1500 */
[C---:B------:R-:W-:Y:S02]  /*88b0*/  IMAD.WIDE R164, R4.reuse, 0x2, R164 ;  /* 0x0000000204a47825 */ /* 0x040fe400078e02a4 */
[----:B------:R-:W2:Y:S02]  /*88c0*/  LDG.E.U16 R160, desc[UR14][R160.64] ;  /* 0x0000000ea0a07981 */ /* 0x000ea4000c1e1500 */
[C---:B------:R-:W-:Y:S02]  /*88d0*/  IMAD.WIDE R162, R4.reuse, 0x2, R162 ;  /* 0x0000000204a27825 */ /* 0x040fe400078e02a2 */
[----:B------:R-:W2:Y:S02]  /*88e0*/  LDG.E.U16 R164, desc[UR14][R164.64] ;  /* 0x0000000ea4a47981 */ /* 0x000ea4000c1e1500 */
[----:B------:R-:W-:-:S02]  /*88f0*/  IMAD.WIDE R158, R4, 0x2, R158 ;  /* 0x00000002049e7825 */ /* 0x000fc400078e029e */
[----:B------:R-:W2:Y:S04]  /*8900*/  LDG.E.U16 R162, desc[UR14][R162.64] ;  /* 0x0000000ea2a27981 */ /* 0x000ea8000c1e1500 */
[----:B------:R-:W2:Y:S01]  /*8910*/  LDG.E.U16 R158, desc[UR14][R158.64] ;  /* 0x0000000e9e9e7981 */ /* 0x000ea2000c1e1500 */
[----:B------:R-:W-:Y:S01]  /*8920*/  BAR.SYNC.DEFER_BLOCKING 0x0 ;  /* 0x0000000000007b1d */ /* 0x000fe20000010000 */
[C---:B------:R-:W-:Y:S02]  /*8930*/  LOP3.LUT R209, R2.reuse, 0x10, RZ, 0x3c, !PT ;  /* 0x0000001002d17812 */ /* 0x040fe400078e3cff */
[----:B------:R-:W-:-:S03]  /*8940*/  LOP3.LUT R210, R2, 0x20, RZ, 0x3c, !PT ;  /* 0x0000002002d27812 */ /* 0x000fc600078e3cff */
[----:B------:R-:W-:Y:S04]  /*8950*/  STS.U16 [R2+UR12], R191 ;  /* 0x000000bf02007988 */ /* 0x000fe8000800040c */
        /* <DEDUP_REMOVED lines=8> */
[----:B---3--:R-:W-:Y:S04]  /*89e0*/  STS.U16 [R2+UR12+0x2400], R79 ;  /* 0x0024004f02007988 */ /* 0x008fe8000800040c */
        /* <DEDUP_REMOVED lines=21> */
[----:B------:R0:W-:Y:S04]  /*8b40*/  STS.U16 [R209+UR12+0x3c80], R65 ;  /* 0x003c8041d1007988 */ /* 0x0001e8000800040c */
[----:B------:R-:W-:Y:S04]  /*8b50*/  STS.U16 [R210+UR12+0x100], R189 ;  /* 0x000100bdd2007988 */ /* 0x000fe8000800040c */
[----:B------:R-:W-:Y:S04]  /*8b60*/  STS.U16 [R210+UR12+0x500], R179 ;  /* 0x000500b3d2007988 */ /* 0x000fe8000800040c */
[----:B------:R-:W-:Y:S04]  /*8b70*/  STS.U16 [R210+UR12+0x900], R168 ;  /* 0x000900a8d2007988 */ /* 0x000fe8000800040c */
[----:B------:R-:W-:Y:S04]  /*8b80*/  STS.U16 [R210+UR12+0xd00], R64 ;  /* 0x000d0040d2007988 */ /* 0x000fe8000800040c */
[----:B------:R-:W-:Y:S04]  /*8b90*/  STS.U16 [R210+UR12+0x1100], R63 ;  /* 0x0011003fd2007988 */ /* 0x000fe8000800040c */
[----:B------:R-:W-:Y:S04]  /*8ba0*/  STS.U16 [R210+UR12+0x1500], R62 ;  /* 0x0015003ed2007988 */ /* 0x000fe8000800040c */
[----:B------:R-:W-:Y:S04]  /*8bb0*/  STS.U16 [R210+UR12+0x1900], R61 ;  /* 0x0019003dd2007988 */ /* 0x000fe8000800040c */
[----:B------:R-:W-:Y:S01]  /*8bc0*/  STS.U16 [R210+UR12+0x1d00], R60 ;  /* 0x001d003cd2007988 */ /* 0x000fe2000800040c */
[----:B0-----:R-:W-:-:S03]  /*8bd0*/  LOP3.LUT R209, R2, 0x30, RZ, 0x3c, !PT ;  /* 0x0000003002d17812 */ /* 0x001fc600078e3cff */
        /* <DEDUP_REMOVED lines=18> */
[----:B------:R0:W-:Y:S04]  /*8d00*/  STL [R1+0x548], R153 ;  /* 0x0005489901007387 */ /* 0x0001e80000100800 */
        /* <DEDUP_REMOVED lines=15> */
[----:B------:R-:W-:Y:S04]  /*8e00*/  STL [R1+0x550], R154 ;  /* 0x0005509a01007387 */ /* 0x000fe80000100800 */
[----:B------:R-:W-:Y:S04]  /*8e10*/  STS.U16 [R153+UR12+0x2200], R38 ;  /* 0x0022002699007988 */ /* 0x000fe8000800040c */
[----:B------:R-:W-:Y:S04]  /*8e20*/  STL [R1+0x54c], R155 ;  /* 0x00054c9b01007387 */ /* 0x000fe80000100800 */
[----:B------:R-:W-:Y:S04]  /*8e30*/  STS.U16 [R153+UR12+0x2600], R37 ;  /* 0x0026002599007988 */ /* 0x000fe8000800040c */
[----:B------:R0:W-:Y:S04]  /*8e40*/  STL [R1+0x554], R4 ;  /* 0x0005540401007387 */ /* 0x0001e80000100800 */
[----:B------:R-:W-:Y:S04]  /*8e50*/  STS.U16 [R153+UR12+0x2a00], R36 ;  /* 0x002a002499007988 */ /* 0x000fe8000800040c */
[----:B----4-:R-:W-:Y:S01]  /*8e60*/  STS.U16 [R153+UR12+0x2e00], R197 ;  /* 0x002e00c599007988 */ /* 0x010fe2000800040c */
[----:B0-----:R-:W-:-:S03]  /*8e70*/  LOP3.LUT R4, R2, 0x50, RZ, 0x3c, !PT ;  /* 0x0000005002047812 */ /* 0x001fc600078e3cff */
        /* <DEDUP_REMOVED lines=49> */
[----:B--2---:R1:W-:Y:S04]  /*9190*/  STS.U16 [R4+UR12+0x2f80], R86 ;  /* 0x002f805604007988 */ /* 0x0043e8000800040c */
[----:B------:R-:W-:Y:S04]  /*91a0*/  STS.U16 [R4+UR12+0x3380], R160 ;  /* 0x003380a004007988 */ /* 0x000fe8000800040c */
[----:B------:R-:W-:Y:S04]  /*91b0*/  STS.U16 [R4+UR12+0x3780], R164 ;  /* 0x003780a404007988 */ /* 0x000fe8000800040c */
[----:B------:R-:W-:Y:S04]  /*91c0*/  STS.U16 [R4+UR12+0x3b80], R162 ;  /* 0x003b80a204007988 */ /* 0x000fe8000800040c */
[----:B------:R2:W-:Y:S01]  /*91d0*/  STS.U16 [R4+UR12+0x3f80], R158 ;  /* 0x003f809e04007988 */ /* 0x0005e2000800040c */
[----:B------:R3:W-:Y:S06]  /*91e0*/  MEMBAR.ALL.CTA ;  /* 0x0000000000007992 */ /* 0x0007ec0000008000 */
[----:B---3--:R-:W3:Y:S01]  /*91f0*/  FENCE.VIEW.ASYNC.S ;  /* 0x00000000000073c6 */ /* 0x008ee20000000000 */
[----:B------:R-:W-:-:S03]  /*9200*/  UMOV UR17, 0x40000040 ;  /* 0x4000004000117882 */ /* 0x000fc60000000000 */
[----:B------:R-:W4:Y:S04]  /*9210*/  LDL.64 R190, [R1+0x510] ;  /* 0x0005100001be7983 */ /* 0x000f280000100a00 */
[----:B------:R-:W4:Y:S04]  /*9220*/  LDL.64 R182, [R1+0x4f0] ;  /* 0x0004f00001b67983 */ /* 0x000f280000100a00 */
[----:B------:R-:W4:Y:S04]  /*9230*/  LDL.64 R180, [R1+0x4e8] ;  /* 0x0004e80001b47983 */ /* 0x000f280000100a00 */
[----:B------:R-:W4:Y:S04]  /*9240*/  LDL.64 R188, [R1+0x508] ;  /* 0x0005080001bc7983 */ /* 0x000f280000100a00 */
[----:B------:R-:W4:Y:S01]  /*9250*/  LDL.64 R154, [R1+0x4c8] ;  /* 0x0004c800019a7983 */ /* 0x000f220000100a00 */
[----:B---3--:R-:W-:Y:S06]  /*9260*/  BAR.SYNC.DEFER_BLOCKING 0x0 ;  /* 0x0000000000007b1d */ /* 0x008fec0000010000 */
[----:B------:R-:W3:Y:S04]  /*9270*/  LDL.64 R186, [R1+0x500] ;  /* 0x0005000001ba7983 */ /* 0x000ee80000100a00 */
[----:B0-----:R-:W3:Y:S04]  /*9280*/  LDL.64 R184, [R1+0x4f8] ;  /* 0x0004f80001b87983 */ /* 0x001ee80000100a00 */
[----:B------:R-:W3:Y:S04]  /*9290*/  LDL.64 R192, [R1+0x518] ;  /* 0x0005180001c07983 */ /* 0x000ee80000100a00 */
[----:B------:R-:W3:Y:S01]  /*92a0*/  LDL.64 R178, [R1+0x4e0] ;  /* 0x0004e00001b27983 */ /* 0x000ee20000100a00 */
[----:B-1----:R-:W-:-:S03]  /*92b0*/  WARPGROUP.ARRIVE ;  /* 0x00000000000079c5 */ /* 0x002fc60000000000 */
[----:B------:R-:W3:Y:S04]  /*92c0*/  LDL.64 R176, [R1+0x4d8] ;  /* 0x0004d80001b07983 */ /* 0x000ee80000100a00 */
[----:B------:R-:W3:Y:S01]  /*92d0*/  LDL.64 R174, [R1+0x4d0] ;  /* 0x0004d00001ae7983 */ /* 0x000ee20000100a00 */
[----:B------:R-:W-:-:S12]  /*92e0*/  HGMMA.64x128x16.F32.BF16 R24, gdesc[UR16].tnspA, RZ, !UPT ;  /* 0x21e00000101879f0 */ /* 0x000fd8000c7018ff */
[----:B------:R-:W-:-:S12]  /*92f0*/  HGMMA.64x128x16.F32.BF16 R24, gdesc[UR8].tnspA, R24 ;  /* 0x21e00000081879f0 */ /* 0x000fd80008701818 */
[----:B------:R-:W-:-:S12]  /*9300*/  HGMMA.64x128x16.F32.BF16 R24, gdesc[UR40].tnspA, R24 ;  /* 0x21e00000281879f0 */ /* 0x000fd80008701818 */
[----:B------:R-:W-:-:S12]  /*9310*/  HGMMA.64x128x16.F32.BF16 R24, gdesc[UR36].tnspA, R24 ;  /* 0x21e00000241879f0 */ /* 0x000fd80008701818 */
[----:B------:R-:W-:-:S12]  /*9320*/  HGMMA.64x128x16.F32.BF16 R24, gdesc[UR32].tnspA, R24 ;  /* 0x21e00000201879f0 */ /* 0x000fd80008701818 */
[----:B------:R-:W-:-:S12]  /*9330*/  HGMMA.64x128x16.F32.BF16 R24, gdesc[UR28].tnspA, R24 ;  /* 0x21e000001c1879f0 */ /* 0x000fd80008701818 */
[----:B------:R-:W-:Y:S01]  /*9340*/  HGMMA.64x128x16.F32.BF16 R24, gdesc[UR24].tnspA, R24 ;  /* 0x21e00000181879f0 */ /* 0x000fe20008701818 */
[----:B--2---:R-:W0:Y:S01]  /*9350*/  S2R R4, SR_TID.X ;  /* 0x0000000000047919 */ /* 0x004e220000002100 */
[----:B------:R-:W-:Y:S01]  /*9360*/  LOP3.LUT R152, R3, 0x8, RZ, 0xfc, !PT ;  /* 0x0000000803987812 */ /* 0x000fe200078efcff */
[----:B0-----:R-:W-:-:S09]  /*9370*/  IMAD.SHL.U32 R158, R4, 0x2, RZ ;  /* 0x00000002049e7824 */ /* 0x001fd200078e00ff */
[----:B------:R-:W-:Y:S01]  /*9380*/  HGMMA.64x128x16.F32.BF16 R24, gdesc[UR20].tnspA, R24, gsb0 ;  /* 0x21e00000141879f0 */ /* 0x000fe20008001818 */
[----:B------:R-:W-:-:S05]  /*9390*/  LOP3.LUT R158, R158, 0x6, RZ, 0xc0, !PT ;  /* 0x000000069e9e7812 */ /* 0x000fca00078ec0ff */
[----:B------:R-:W-:-:S05]  /*93a0*/  VIADD R158, R158, UR4 ;  /* 0x000000049e9e7c36 */ /* 0x000fca0008000000 */
[C---:B------:R-:W-:Y:S02]  /*93b0*/  LOP3.LUT R5, R158.reuse, 0x70, RZ, 0xfc, !PT ;  /* 0x000000709e057812 */ /* 0x040fe400078efcff */
[----:B------:R-:W-:Y:S02]  /*93c0*/  LOP3.LUT R6, R158, 0x71, RZ, 0xfc, !PT ;  /* 0x000000719e067812 */ /* 0x000fe400078efcff */
[CC--:B------:R-:W-:Y:S02]  /*93d0*/  ISETP.GE.AND P4, PT, R3.reuse, R5.reuse, PT ;  /* 0x000000050300720c */ /* 0x0c0fe40003f86270 */
[----:B------:R-:W-:Y:S02]  /*93e0*/  ISETP.GE.AND P5, PT, R152, R5, PT ;  /* 0x000000059800720c */ /* 0x000fe40003fa6270 */
[----:B------:R-:W-:Y:S02]  /*93f0*/  LOP3.LUT R5, R158, 0x79, RZ, 0xfc, !PT ;  /* 0x000000799e057812 */ /* 0x000fe400078efcff */
[----:B------:R-:W-:-:S02]  /*9400*/  ISETP.GE.AND P1, PT, R3, R6, PT ;  /* 0x000000060300720c */ /* 0x000fc40003f26270 */
[----:B------:R-:W-:Y:S02]  /*9410*/  ISETP.GE.AND P3, PT, R152, R6, PT ;  /* 0x000000069800720c */ /* 0x000fe40003f66270 */
[----:B------:R-:W-:Y:S02]  /*9420*/  LOP3.LUT R6, R158, 0x78, RZ, 0xfc, !PT ;  /* 0x000000789e067812 */ /* 0x000fe400078efcff */
[-C--:B------:R-:W-:Y:S02]  /*9430*/  ISETP.GE.AND P6, PT, R3, R5.reuse, PT ;  /* 0x000000050300720c */ /* 0x080fe40003fc6270 */
[----:B------:R-:W-:Y:S02]  /*9440*/  ISETP.GE.AND P0, PT, R152, R5, PT ;  /* 0x000000059800720c */ /* 0x000fe40003f06270 */
[----:B------:R-:W-:Y:S02]  /*9450*/  LOP3.LUT R5, R158, 0x60, RZ, 0xfc, !PT ;  /* 0x000000609e057812 */ /* 0x000fe400078efcff */
[----:B------:R-:W-:-:S02]  /*9460*/  SEL R159, RZ, 0x7fff8, P4 ;  /* 0x0007fff8ff9f7807 */ /* 0x000fc40002000000 */
[CC--:B------:R-:W-:Y:S02]  /*9470*/  ISETP.GE.AND P2, PT, R3.reuse, R6.reuse, PT ;  /* 0x000000060300720c */ /* 0x0c0fe40003f46270 */
[----:B------:R-:W-:Y:S02]  /*9480*/  ISETP.GE.AND P4, PT, R152, R6, PT ;  /* 0x000000069800720c */ /* 0x000fe40003f86270 */
[----:B------:R-:W-:Y:S02]  /*9490*/  LOP3.LUT R6, R158, 0x61, RZ, 0xfc, !PT ;  /* 0x000000619e067812 */ /* 0x000fe400078efcff */
[----:B------:R-:W-:Y:S02]  /*94a0*/  SEL R170, RZ, 0x1fffe, P5 ;  /* 0x0001fffeffaa7807 */ /* 0x000fe40002800000 */
[----:B------:R-:W-:Y:S02]  /*94b0*/  SEL R160, RZ, 0x4, P1 ;  /* 0x00000004ffa07807 */ /* 0x000fe40000800000 */
[----:B------:R-:W-:-:S02]  /*94c0*/  ISETP.GE.AND P5, PT, R3, R5, PT ;  /* 0x000000050300720c */ /* 0x000fc40003fa6270 */
[----:B------:R-:W-:Y:S02]  /*94d0*/  ISETP.GE.AND P1, PT, R152, R5, PT ;  /* 0x000000059800720c */ /* 0x000fe40003f26270 */
[----:B------:R-:W-:Y:S02]  /*94e0*/  LOP3.LUT R5, R158, 0x69, RZ, 0xfc, !PT ;  /* 0x000000699e057812 */ /* 0x000fe400078efcff */
[----:B------:R-:W-:Y:S02]  /*94f0*/  SEL R171, RZ, 0x1, P3 ;  /* 0x00000001ffab7807 */ /* 0x000fe40001800000 */
[----:B------:R-:W-:Y:S02]  /*9500*/  SEL R161, RZ, 0x4, P6 ;  /* 0x00000004ffa17807 */ /* 0x000fe40003000000 */
[-C--:B------:R-:W-:Y:S02]  /*9510*/  ISETP.GE.AND P3, PT, R3, R6.reuse, PT ;  /* 0x000000060300720c */ /* 0x080fe40003f66270 */
[----:B------:R-:W-:-:S02]  /*9520*/  ISETP.GE.AND P6, PT, R152, R6, PT ;  /* 0x000000069800720c */ /* 0x000fc40003fc6270 */
[----:B------:R-:W-:Y:S02]  /*9530*/  LOP3.LUT R6, R158, 0x68, RZ, 0xfc, !PT ;  /* 0x000000689e067812 */ /* 0x000fe400078efcff */
[----:B------:R-:W-:Y:S02]  /*9540*/  SEL R162, RZ, 0x7fff8, P2 ;  /* 0x0007fff8ffa27807 */ /* 0x000fe40001000000 */
[----:B------:R-:W-:Y:S02]  /*9550*/  SEL R163, RZ, 0x1fffe, P4 ;  /* 0x0001fffeffa37807 */ /* 0x000fe40002000000 */
[-C--:B------:R-:W-:Y:S02]  /*9560*/  ISETP.GE.AND P2, PT, R3, R5.reuse, PT ;  /* 0x000000050300720c */ /* 0x080fe40003f46270 */
[----:B------:R-:W-:Y:S02]  /*9570*/  ISETP.GE.AND P4, PT, R152, R5, PT ;  /* 0x000000059800720c */ /* 0x000fe40003f86270 */
[----:B------:R-:W-:-:S02]  /*9580*/  IADD3 R5, R158, 0x9, RZ ;  /* 0x000000099e057810 */ /* 0x000fc40007ffe0ff */
[----:B------:R-:W-:Y:S02]  /*9590*/  SEL R165, RZ, 0x1fffe, P1 ;  /* 0x0001fffeffa57807 */ /* 0x000fe40000800000 */
[----:B------:R-:W-:Y:S02]  /*95a0*/  ISETP.GE.AND P1, PT, R152, R6, PT ;  /* 0x000000069800720c */ /* 0x000fe40003f26270 */
[----:B------:R-:W-:Y:S02]  /*95b0*/  SEL R166, RZ, 0x4, P3 ;  /* 0x00000004ffa67807 */ /* 0x000fe40001800000 */
[----:B------:R-:W-:Y:S02]  /*95c0*/  SEL R167, RZ, 0x1, P6 ;  /* 0x00000001ffa77807 */ /* 0x000fe40003000000 */
[----:B------:R-:W-:Y:S02]  /*95d0*/  SEL R164, RZ, 0x7fff8, P5 ;  /* 0x0007fff8ffa47807 */ /* 0x000fe40002800000 */
[----:B------:R-:W-:-:S02]  /*95e0*/  ISETP.GE.AND P3, PT, R3, R5, PT ;  /* 0x000000050300720c */ /* 0x000fc40003f66270 */
[----:B------:R-:W-:Y:S01]  /*95f0*/  ISETP.GE.AND P6, PT, R152, R5, PT ;  /* 0x000000059800720c */ /* 0x000fe20003fc6270 */
[----:B------:R-:W-:Y:S01]  /*9600*/  VIADD R5, R158, 0x10 ;  /* 0x000000109e057836 */ /* 0x000fe20000000000 */
[C---:B------:R-:W-:Y:S02]  /*9610*/  ISETP.GE.AND P5, PT, R3.reuse, R6, PT ;  /* 0x000000060300720c */ /* 0x040fe40003fa6270 */
[----:B------:R-:W-:Y:S02]  /*9620*/  SEL R168, RZ, 0x4, P2 ;  /* 0x00000004ffa87807 */ /* 0x000fe40001000000 */
[----:B------:R-:W-:Y:S02]  /*9630*/  SEL R173, RZ, 0x1fffe, P1 ;  /* 0x0001fffeffad7807 */ /* 0x000fe40000800000 */
[-C--:B------:R-:W-:Y:S02]  /*9640*/  ISETP.GT.AND P2, PT, R3, R158.reuse, PT ;  /* 0x0000009e0300720c */ /* 0x080fe40003f44270 */
[----:B------:R-:W-:-:S02]  /*9650*/  ISETP.GE.AND P1, PT, R152, R158, PT ;  /* 0x0000009e9800720c */ /* 0x000fc40003f26270 */
[----:B------:R-:W-:Y:S02]  /*9660*/  IADD3 R7, R158, 0x8, RZ ;  /* 0x000000089e077810 */ /* 0x000fe40007ffe0ff */
[----:B------:R-:W-:Y:S02]  /*9670*/  SEL R169, RZ, 0x1, P4 ;  /* 0x00000001ffa97807 */ /* 0x000fe40002000000 */
[----:B------:R-:W-:Y:S02]  /*9680*/  SEL R172, RZ, 0x7fff8, P5 ;  /* 0x0007fff8ffac7807 */ /* 0x000fe40002800000 */
[-C--:B------:R-:W-:Y:S02]  /*9690*/  ISETP.GE.AND P4, PT, R3, R5.reuse, PT ;  /* 0x000000050300720c */ /* 0x080fe40003f86270 */
[----:B------:R-:W-:Y:S01]  /*96a0*/  ISETP.GE.AND P5, PT, R152, R5, PT ;  /* 0x000000059800720c */ /* 0x000fe20003fa6270 */
[C---:B------:R-:W-:Y:S02]  /*96b0*/  VIADD R9, R158.reuse, 0x11 ;  /* 0x000000119e097836 */ /* 0x040fe40000000000 */
[----:B------:R-:W-:-:S02]  /*96c0*/  VIADD R13, R158, 0x18 ;  /* 0x000000189e0d7836 */ /* 0x000fc40000000000 */
[C---:B------:R-:W-:Y:S01]  /*96d0*/  VIADD R15, R158.reuse, 0x19 ;  /* 0x000000199e0f7836 */ /* 0x040fe20000000000 */
[----:B------:R-:W-:Y:S01]  /*96e0*/  IADD3 R16, R158, 0x20, RZ ;  /* 0x000000209e107810 */ /* 0x000fe20007ffe0ff */
[----:B------:R-:W-:Y:S02]  /*96f0*/  WARPGROUP.DEPBAR.LE gsb0, 0x0 ;  /* 0x00008000000079c5 */ /* 0x000fe40000010000 */
[----:B------:R-:W-:Y:S01]  /*9700*/  FMUL R25, R25, UR6 ;  /* 0x0000000619197c20 */ /* 0x000fe20008400000 */
[----:B------:R-:W-:Y:S01]  /*9710*/  FMUL R6, R26, UR6 ;  /* 0x000000061a067c20 */ /* 0x000fe20008400000 */
[----:B------:R-:W-:Y:S01]  /*9720*/  FMUL R8, R27, UR6 ;  /* 0x000000061b087c20 */ /* 0x000fe20008400000 */
[----:B------:R-:W-:Y:S02]  /*9730*/  FMUL R28, R28, UR6 ;  /* 0x000000061c1c7c20 */ /* 0x000fe40008400000 */
[----:B------:R-:W-:Y:S02]  /*9740*/  FSEL R5, R25, -INF , P2 ;  /* 0xff80000019057808 */ /* 0x000fe40001000000 */
[----:B------:R-:W-:Y:S01]  /*9750*/  FSEL R6, R6, -INF , P1 ;  /* 0xff80000006067808 */ /* 0x000fe20000800000 */
[----:B------:R-:W-:Y:S01]  /*9760*/  FMUL R29, R29, UR6 ;  /* 0x000000061d1d7c20 */ /* 0x000fe20008400000 */
[----:B------:R-:W-:-:S02]  /*9770*/  ISETP.GT.AND P2, PT, R152, R158, PT ;  /* 0x0000009e9800720c */ /* 0x000fc40003f44270 */
[C---:B------:R-:W-:Y:S02]  /*9780*/  ISETP.GE.AND P1, PT, R3.reuse, R7, PT ;  /* 0x000000070300720c */ /* 0x040fe40003f26270 */
[----:B------:R-:W-:Y:S02]  /*9790*/  FSEL R8, R8, -INF , P2 ;  /* 0xff80000008087808 */ /* 0x000fe40001000000 */
[----:B------:R-:W-:Y:S01]  /*97a0*/  FSEL R7, R28, -INF , P1 ;  /* 0xff8000001c077808 */ /* 0x000fe20000800000 */
[----:B------:R-:W-:Y:S01]  /*97b0*/  FMUL R10, R24, UR6 ;  /* 0x00000006180a7c20 */ /* 0x000fe20008400000 */
[-C--:B------:R-:W-:Y:S01]  /*97c0*/  ISETP.GE.AND P2, PT, R3, R9.reuse, PT ;  /* 0x000000090300720c */ /* 0x080fe20003f46270 */
[----:B------:R-:W-:Y:S01]  /*97d0*/  FMUL R11, R30, UR6 ;  /* 0x000000061e0b7c20 */ /* 0x000fe20008400000 */
[----:B------:R-:W-:Y:S01]  /*97e0*/  ISETP.GE.AND P1, PT, R152, R9, PT ;  /* 0x000000099800720c */ /* 0x000fe20003f26270 */
[----:B------:R-:W-:Y:S01]  /*97f0*/  FMUL R12, R31, UR6 ;  /* 0x000000061f0c7c20 */ /* 0x000fe20008400000 */
[----:B------:R-:W-:Y:S01]  /*9800*/  FSEL R9, R29, -INF , P3 ;  /* 0xff8000001d097808 */ /* 0x000fe20001800000 */
[----:B------:R-:W-:Y:S01]  /*9810*/  FMUL R14, R32, UR6 ;  /* 0x00000006200e7c20 */ /* 0x000fe20008400000 */
[----:B------:R-:W-:Y:S01]  /*9820*/  ISETP.GE.AND P3, PT, R3, R158, PT ;  /* 0x0000009e0300720c */ /* 0x000fe20003f66270 */
[----:B------:R-:W-:Y:S01]  /*9830*/  FMUL R33, R33, UR6 ;  /* 0x0000000621217c20 */ /* 0x000fe20008400000 */
[----:B------:R-:W-:-:S02]  /*9840*/  FSEL R12, R12, -INF , P6 ;  /* 0xff8000000c0c7808 */ /* 0x000fc40003000000 */
[----:B------:R-:W-:Y:S02]  /*9850*/  FSEL R10, R10, -INF , P3 ;  /* 0xff8000000a0a7808 */ /* 0x000fe40001800000 */
[----:B------:R-:W-:Y:S02]  /*9860*/  FSEL R11, R11, -INF , P3 ;  /* 0xff8000000b0b7808 */ /* 0x000fe40001800000 */
[-C--:B------:R-:W-:Y:S02]  /*9870*/  ISETP.GE.AND P3, PT, R3, R13.reuse, PT ;  /* 0x0000000d0300720c */ /* 0x080fe40003f66270 */
[----:B------:R-:W-:Y:S02]  /*9880*/  ISETP.GE.AND P6, PT, R152, R13, PT ;  /* 0x0000000d9800720c */ /* 0x000fe40003fc6270 */
[----:B------:R-:W-:Y:S02]  /*9890*/  FSEL R14, R14, -INF , P4 ;  /* 0xff8000000e0e7808 */ /* 0x000fe40002000000 */
[----:B------:R-:W-:Y:S01]  /*98a0*/  FSEL R13, R33, -INF , P2 ;  /* 0xff800000210d7808 */ /* 0x000fe20001000000 */
[----:B------:R-:W-:Y:S01]  /*98b0*/  FMUL R18, R35, UR6 ;  /* 0x0000000623127c20 */ /* 0x000fe20008400000 */
[----:B------:R-:W-:-:S02]  /*98c0*/  ISETP.GE.AND P4, PT, R3, R15, PT ;  /* 0x0000000f0300720c */ /* 0x000fc40003f86270 */
[----:B------:R-:W-:Y:S01]  /*98d0*/  ISETP.GE.AND P2, PT, R152, R15, PT ;  /* 0x0000000f9800720c */ /* 0x000fe20003f46270 */
[----:B------:R-:W-:Y:S01]  /*98e0*/  FMUL R15, R34, UR6 ;  /* 0x00000006220f7c20 */ /* 0x000fe20008400000 */
[----:B------:R-:W-:Y:S01]  /*98f0*/  FMUL R17, R36, UR6 ;  /* 0x0000000624117c20 */ /* 0x000fe20008400000 */
[----:B------:R-:W-:Y:S01]  /*9900*/  FMUL R37, R37, UR6 ;  /* 0x0000000625257c20 */ /* 0x000fe20008400000 */
[----:B------:R-:W-:Y:S01]  /*9910*/  VIADD R19, R158, 0x21 ;  /* 0x000000219e137836 */ /* 0x000fe20000000000 */
[----:B------:R-:W-:Y:S02]  /*9920*/  FSEL R18, R18, -INF , P1 ;  /* 0xff80000012127808 */ /* 0x000fe40000800000 */
[----:B------:R-:W-:Y:S02]  /*9930*/  FSEL R15, R15, -INF , P5 ;  /* 0xff8000000f0f7808 */ /* 0x000fe40002800000 */
[-C--:B------:R-:W-:Y:S02]  /*9940*/  ISETP.GE.AND P5, PT, R3, R16.reuse, PT ;  /* 0x000000100300720c */ /* 0x080fe40003fa6270 */
[----:B------:R-:W-:-:S02]  /*9950*/  ISETP.GE.AND P1, PT, R152, R16, PT ;  /* 0x000000109800720c */ /* 0x000fc40003f26270 */
[----:B------:R-:W-:Y:S02]  /*9960*/  FSEL R17, R17, -INF , P3 ;  /* 0xff80000011117808 */ /* 0x000fe40001800000 */
[----:B------:R-:W-:Y:S01]  /*9970*/  FSEL R16, R37, -INF , P4 ;  /* 0xff80000025107808 */ /* 0x000fe20002000000 */
[----:B------:R-:W-:Y:S01]  /*9980*/  FMUL R22, R39, UR6 ;  /* 0x0000000627167c20 */ /* 0x000fe20008400000 */
[-C--:B------:R-:W-:Y:S02]  /*9990*/  ISETP.GE.AND P3, PT, R3, R19.reuse, PT ;  /* 0x000000130300720c */ /* 0x080fe40003f66270 */
[----:B------:R-:W-:Y:S01]  /*99a0*/  ISETP.GE.AND P4, PT, R152, R19, PT ;  /* 0x000000139800720c */ /* 0x000fe20003f86270 */
[----:B------:R-:W-:Y:S01]  /*99b0*/  FMUL R19, R38, UR6 ;  /* 0x0000000626137c20 */ /* 0x000fe20008400000 */
[----:B------:R-:W-:Y:S02]  /*99c0*/  VIADD R20, R158, 0x28 ;  /* 0x000000289e147836 */ /* 0x000fe40000000000 */
[----:B------:R-:W-:Y:S01]  /*99d0*/  FMUL R40, R40, UR6 ;  /* 0x0000000628287c20 */ /* 0x000fe20008400000 */
[----:B------:R-:W-:Y:S01]  /*99e0*/  FMUL R21, R41, UR6 ;  /* 0x0000000629157c20 */ /* 0x000fe20008400000 */
[----:B------:R-:W-:-:S02]  /*99f0*/  IADD3 R23, R158, 0x29, RZ ;  /* 0x000000299e177810 */ /* 0x000fc40007ffe0ff */
        /* <DEDUP_REMOVED lines=10> */
[----:B------:R-:W-:Y:S02]  /*9aa0*/  VIADD R24, R158, 0x30 ;  /* 0x000000309e187836 */ /* 0x000fe40000000000 */
[----:B------:R-:W-:Y:S01]  /*9ab0*/  FMUL R44, R44, UR6 ;  /* 0x000000062c2c7c20 */ /* 0x000fe20008400000 */
[----:B------:R-:W-:Y:S01]  /*9ac0*/  FMUL R25, R45, UR6 ;  /* 0x000000062d197c20 */ /* 0x000fe20008400000 */
[----:B------:R-:W-:Y:S01]  /*9ad0*/  VIADD R27, R158, 0x31 ;  /* 0x000000319e1b7836 */ /* 0x000fe20000000000 */
[----:B------:R-:W-:Y:S02]  /*9ae0*/  FSEL R23, R23, -INF , P1 ;  /* 0xff80000017177808 */ /* 0x000fe40000800000 */
[----:B------:R-:W-:Y:S02]  /*9af0*/  FSEL R26, R26, -INF , P4 ;  /* 0xff8000001a1a7808 */ /* 0x000fe40002000000 */
[----:B------:R-:W-:-:S02]  /*9b00*/  ISETP.GE.AND P1, PT, R3, R24, PT ;  /* 0x000000180300720c */ /* 0x000fc40003f26270 */
[----:B------:R-:W-:Y:S02]  /*9b10*/  ISETP.GE.AND P4, PT, R152, R24, PT ;  /* 0x000000189800720c */ /* 0x000fe40003f86270 */
[----:B------:R-:W-:Y:S02]  /*9b20*/  FSEL R24, R44, -INF , P6 ;  /* 0xff8000002c187808 */ /* 0x000fe40003000000 */
[----:B------:R-:W-:Y:S01]  /*9b30*/  FSEL R25, R25, -INF , P5 ;  /* 0xff80000019197808 */ /* 0x000fe20002800000 */
[----:B------:R-:W-:Y:S01]  /*9b40*/  FMUL R28, R47, UR6 ;  /* 0x000000062f1c7c20 */ /* 0x000fe20008400000 */
[-C--:B------:R-:W-:Y:S02]  /*9b50*/  ISETP.GE.AND P6, PT, R3, R27.reuse, PT ;  /* 0x0000001b0300720c */ /* 0x080fe40003fc6270 */
[----:B------:R-:W-:Y:S01]  /*9b60*/  ISETP.GE.AND P5, PT, R152, R27, PT ;  /* 0x0000001b9800720c */ /* 0x000fe20003fa6270 */
[----:B------:R-:W-:Y:S01]  /*9b70*/  FMUL R27, R46, UR6 ;  /* 0x000000062e1b7c20 */ /* 0x000fe20008400000 */
[----:B------:R-:W-:Y:S01]  /*9b80*/  IADD3 R29, R158, 0x38, RZ ;  /* 0x000000389e1d7810 */ /* 0x000fe20007ffe0ff */
[----:B------:R-:W-:Y:S01]  /*9b90*/  FMUL R48, R48, UR6 ;  /* 0x0000000630307c20 */ /* 0x000fe20008400000 */
[----:B------:R-:W-:Y:S01]  /*9ba0*/  FMUL R30, R49, UR6 ;  /* 0x00000006311e7c20 */ /* 0x000fe20008400000 */
[----:B------:R-:W-:Y:S01]  /*9bb0*/  VIADD R31, R158, 0x39 ;  /* 0x000000399e1f7836 */ /* 0x000fe20000000000 */
[----:B------:R-:W-:-:S02]  /*9bc0*/  FSEL R27, R27, -INF , P2 ;  /* 0xff8000001b1b7808 */ /* 0x000fc40001000000 */
        /* <DEDUP_REMOVED lines=9> */
[----:B------:R-:W-:Y:S01]  /*9c60*/  LOP3.LUT R32, R158, 0x59, RZ, 0xfc, !PT ;  /* 0x000000599e207812 */ /* 0x000fe200078efcff */
[----:B------:R-:W-:Y:S01]  /*9c70*/  FMUL R52, R52, UR6 ;  /* 0x0000000634347c20 */ /* 0x000fe20008400000 */
[----:B------:R-:W-:Y:S01]  /*9c80*/  FMUL R33, R53, UR6 ;  /* 0x0000000635217c20 */ /* 0x000fe20008400000 */
[----:B------:R-:W-:Y:S02]  /*9c90*/  LOP3.LUT R35, R158, 0x51, RZ, 0xfc, !PT ;  /* 0x000000519e237812 */ /* 0x000fe400078efcff */
[----:B------:R-:W-:Y:S02]  /*9ca0*/  FSEL R31, R31, -INF , P4 ;  /* 0xff8000001f1f7808 */ /* 0x000fe40002000000 */
[----:B------:R-:W-:Y:S01]  /*9cb0*/  FSEL R34, R34, -INF , P5 ;  /* 0xff80000022227808 */ /* 0x000fe20002800000 */
[----:B------:R-:W-:Y:S01]  /*9cc0*/  FMUL R36, R54, UR6 ;  /* 0x0000000636247c20 */ /* 0x000fe20008400000 */
[----:B------:R-:W-:-:S02]  /*9cd0*/  ISETP.GE.AND P4, PT, R152, R32, PT ;  /* 0x000000209800720c */ /* 0x000fc40003f86270 */
[----:B------:R-:W-:Y:S02]  /*9ce0*/  ISETP.GE.AND P5, PT, R3, R32, PT ;  /* 0x000000200300720c */ /* 0x000fe40003fa6270 */
[----:B------:R-:W-:Y:S02]  /*9cf0*/  FSEL R32, R52, -INF , P2 ;  /* 0xff80000034207808 */ /* 0x000fe40001000000 */
[----:B------:R-:W-:Y:S02]  /*9d00*/  FSEL R33, R33, -INF , P1 ;  /* 0xff80000021217808 */ /* 0x000fe40000800000 */
[-C--:B------:R-:W-:Y:S02]  /*9d10*/  ISETP.GE.AND P2, PT, R152, R35.reuse, PT ;  /* 0x000000239800720c */ /* 0x080fe40003f46270 */
[----:B------:R-:W-:Y:S01]  /*9d20*/  ISETP.GE.AND P1, PT, R3, R35, PT ;  /* 0x000000230300720c */ /* 0x000fe20003f26270 */
[----:B------:R-:W-:Y:S01]  /*9d30*/  FMUL R35, R55, UR6 ;  /* 0x0000000637237c20 */ /* 0x000fe20008400000 */
[----:B------:R-:W-:-:S02]  /*9d40*/  SEL R40, RZ, 0x1, P0 ;  /* 0x00000001ff287807 */ /* 0x000fc40000000000 */
[----:B------:R-:W-:Y:S01]  /*9d50*/  LOP3.LUT R39, R158, 0x40, RZ, 0xfc, !PT ;  /* 0x000000409e277812 */ /* 0x000fe200078efcff */
[----:B------:R-:W-:Y:S01]  /*9d60*/  FMUL R38, R56, UR6 ;  /* 0x0000000638267c20 */ /* 0x000fe20008400000 */
[----:B------:R-:W-:Y:S02]  /*9d70*/  LOP3.LUT R37, R158, 0x41, RZ, 0xfc, !PT ;  /* 0x000000419e257812 */ /* 0x000fe400078efcff */
[----:B------:R-:W-:Y:S02]  /*9d80*/  FSEL R36, R36, -INF , P3 ;  /* 0xff80000024247808 */ /* 0x000fe40001800000 */
[----:B------:R-:W-:Y:S01]  /*9d90*/  IADD3 R40, R40, R163, RZ ;  /* 0x000000a328287210 */ /* 0x000fe20007ffe0ff */
[----:B------:R-:W-:Y:S01]  /*9da0*/  FMUL R57, R57, UR6 ;  /* 0x0000000639397c20 */ /* 0x000fe20008400000 */
[----:B------:R-:W-:Y:S01]  /*9db0*/  ISETP.GE.AND P3, PT, R3, R39, PT ;  /* 0x000000270300720c */ /* 0x000fe20003f66270 */
[----:B------:R-:W-:Y:S01]  /*9dc0*/  IMAD.IADD R169, R169, 0x1, R173 ;  /* 0x00000001a9a97824 */ /* 0x000fe200078e02ad */
[----:B------:R-:W-:-:S02]  /*9dd0*/  FSEL R35, R35, -INF , P6 ;  /* 0xff80000023237808 */ /* 0x000fc40003000000 */
[-C--:B------:R-:W-:Y:S02]  /*9de0*/  ISETP.GE.AND P6, PT, R3, R37.reuse, PT ;  /* 0x000000250300720c */ /* 0x080fe40003fc6270 */
[----:B------:R-:W-:Y:S02]  /*9df0*/  LOP3.LUT R40, R40, 0x3, RZ, 0xc0, !PT ;  /* 0x0000000328287812 */ /* 0x000fe400078ec0ff */
[----:B------:R-:W-:Y:S01]  /*9e00*/  FSEL R38, R38, -INF , P3 ;  /* 0xff80000026267808 */ /* 0x000fe20001800000 */
[----:B------:R-:W-:Y:S01]  /*9e10*/  IMAD.IADD R170, R171, 0x1, R170 ;  /* 0x00000001abaa7824 */ /* 0x000fe200078e02aa */
[C---:B------:R-:W-:Y:S02]  /*9e20*/  ISETP.GE.AND P3, PT, R152.reuse, R37, PT ;  /* 0x000000259800720c */ /* 0x040fe40003f66270 */
[----:B------:R-:W-:Y:S02]  /*9e30*/  FSEL R37, R57, -INF , P6 ;  /* 0xff80000039257808 */ /* 0x000fe40003000000 */
[----:B------:R-:W-:Y:S01]  /*9e40*/  ISETP.GE.AND P6, PT, R152, R39, PT ;  /* 0x000000279800720c */ /* 0x000fe20003fc6270 */
[----:B------:R-:W-:Y:S01]  /*9e50*/  FMUL R39, R59, UR6 ;  /* 0x000000063b277c20 */ /* 0x000fe20008400000 */
[----:B------:R-:W-:-:S02]  /*9e60*/  LOP3.LUT R169, R169, 0x3, RZ, 0xc0, !PT ;  /* 0x00000003a9a97812 */ /* 0x000fc400078ec0ff */
[----:B------:R-:W-:Y:S01]  /*9e70*/  IADD3 R161, R40, R162, R161 ;  /* 0x000000a228a17210 */ /* 0x000fe20007ffe0a1 */
[----:B------:R-:W-:Y:S01]  /*9e80*/  FMUL R40, R58, UR6 ;  /* 0x000000063a287c20 */ /* 0x000fe20008400000 */
[----:B------:R-:W-:Y:S01]  /*9e90*/  IMAD.IADD R165, R167, 0x1, R165 ;  /* 0x00000001a7a57824 */ /* 0x000fe200078e02a5 */
[----:B------:R-:W-:Y:S02]  /*9ea0*/  LOP3.LUT R41, R158, 0x48, RZ, 0xfc, !PT ;  /* 0x000000489e297812 */ /* 0x000fe400078efcff */
[----:B------:R-:W-:Y:S02]  /*9eb0*/  LOP3.LUT R170, R170, 0x3, RZ, 0xc0, !PT ;  /* 0x00000003aaaa7812 */ /* 0x000fe400078ec0ff */
[----:B------:R-:W-:Y:S02]  /*9ec0*/  IADD3 R168, R169, R172, R168 ;  /* 0x000000aca9a87210 */ /* 0x000fe40007ffe0a8 */
[----:B------:R-:W-:Y:S02]  /*9ed0*/  FSEL R40, R40, -INF , P6 ;  /* 0xff80000028287808 */ /* 0x000fe40003000000 */
[----:B------:R-:W-:-:S02]  /*9ee0*/  FSEL R39, R39, -INF , P3 ;  /* 0xff80000027277808 */ /* 0x000fc40001800000 */
[-C--:B------:R-:W-:Y:S02]  /*9ef0*/  ISETP.GE.AND P6, PT, R152, R41.reuse, PT ;  /* 0x000000299800720c */ /* 0x080fe40003fc6270 */
[----:B------:R-:W-:Y:S01]  /*9f00*/  ISETP.GE.AND P3, PT, R3, R41, PT ;  /* 0x000000290300720c */ /* 0x000fe20003f66270 */
[----:B------:R-:W-:Y:S01]  /*9f10*/  FMUL R41, R60, UR6 ;  /* 0x000000063c297c20 */ /* 0x000fe20008400000 */
[----:B------:R-:W-:Y:S02]  /*9f20*/  IADD3 R159, R170, R159, R160 ;  /* 0x0000009faa9f7210 */ /* 0x000fe40007ffe0a0 */
[----:B------:R-:W-:Y:S02]  /*9f30*/  LOP3.LUT R165, R165, 0x3, RZ, 0xc0, !PT ;  /* 0x00000003a5a57812 */ /* 0x000fe400078ec0ff */
[----:B------:R-:W-:Y:S02]  /*9f40*/  SHF.L.U32 R168, R168, 0x8, RZ ;  /* 0x00000008a8a87819 */ /* 0x000fe400000006ff */
[----:B------:R-:W-:-:S02]  /*9f50*/  LOP3.LUT R161, R161, 0xf, RZ, 0xc0, !PT ;  /* 0x0000000fa1a17812 */ /* 0x000fc400078ec0ff */
[----:B------:R-:W-:Y:S01]  /*9f60*/  LOP3.LUT R43, R158, 0x49, RZ, 0xfc, !PT ;  /* 0x000000499e2b7812 */ /* 0x000fe200078efcff */
[----:B------:R-:W-:Y:S01]  /*9f70*/  FMUL R42, R61, UR6 ;  /* 0x000000063d2a7c20 */ /* 0x000fe20008400000 */
[----:B------:R-:W-:Y:S01]  /*9f80*/  IADD3 R164, R165, R164, R166 ;  /* 0x000000a4a5a47210 */ /* 0x000fe20007ffe0a6 */
[----:B------:R-:W-:Y:S01]  /*9f90*/  IMAD R159, R159, 0x10, R161 ;  /* 0x000000109f9f7824 */ /* 0x000fe200078e02a1 */
[----:B------:R-:W-:Y:S02]  /*9fa0*/  LOP3.LUT R168, R168, 0xf00, RZ, 0xe2, !PT ;  /* 0x00000f00a8a87812 */ /* 0x000fe400078ee2ff */
[----:B------:R-:W-:Y:S02]  /*9fb0*/  FSEL R41, R41, -INF , P3 ;  /* 0xff80000029297808 */ /* 0x000fe40001800000 */
[----:B------:R-:W-:Y:S01]  /*9fc0*/  ISETP.GE.AND P3, PT, R3, R43, PT ;  /* 0x0000002b0300720c */ /* 0x000fe20003f66270 */
[----:B------:R-:W-:Y:S01]  /*9fd0*/  IMAD R164, R164, 0x1000, R168 ;  /* 0x00001000a4a47824 */ /* 0x000fe200078e02a8 */
[----:B------:R-:W-:Y:S01]  /*9fe0*/  LOP3.LUT R159, R159, 0xff, RZ, 0xc0, !PT ;  /* 0x000000ff9f9f7812 */ /* 0x000fe200078ec0ff */
[----:B------:R-:W-:Y:S01]  /*9ff0*/  FMUL R63, R63, UR6 ;  /* 0x000000063f3f7c20 */ /* 0x000fe20008400000 */
[----:B------:R-:W-:-:S02]  /*a000*/  FSEL R42, R42, -INF , P3 ;  /* 0xff8000002a2a7808 */ /* 0x000fc40001800000 */
[----:B------:R-:W-:Y:S02]  /*a010*/  ISETP.GE.AND P3, PT, R152, R43, PT ;  /* 0x0000002b9800720c */ /* 0x000fe40003f66270 */
[----:B------:R-:W-:Y:S01]  /*a020*/  LOP3.LUT R45, R158, 0x50, RZ, 0xfc, !PT ;  /* 0x000000509e2d7812 */ /* 0x000fe200078efcff */
[----:B------:R-:W-:Y:S01]  /*a030*/  FMUL R46, R64, UR6 ;  /* 0x00000006402e7c20 */ /* 0x000fe20008400000 */
[----:B------:R-:W-:Y:S02]  /*a040*/  IADD3 R60, R164, R159, RZ ;  /* 0x0000009fa43c7210 */ /* 0x000fe40007ffe0ff */
[----:B------:R-:W-:Y:S01]  /*a050*/  FSEL R43, R63, -INF , P3 ;  /* 0xff8000003f2b7808 */ /* 0x000fe20001800000 */
[----:B------:R-:W-:Y:S01]  /*a060*/  FMUL R44, R62, UR6 ;  /* 0x000000063e2c7c20 */ /* 0x000fe20008400000 */
[----:B------:R-:W-:Y:S02]  /*a070*/  ISETP.GE.AND P3, PT, R3, R45, PT ;  /* 0x0000002d0300720c */ /* 0x000fe40003f66270 */
[----:B------:R-:W-:-:S02]  /*a080*/  LOP3.LUT R158, R158, 0x58, RZ, 0xfc, !PT ;  /* 0x000000589e9e7812 */ /* 0x000fc400078efcff */
[----:B------:R-:W-:Y:S01]  /*a090*/  LOP3.LUT R60, R60, 0xffff, RZ, 0xc0, !PT ;  /* 0x0000ffff3c3c7812 */ /* 0x000fe200078ec0ff */
[----:B------:R-:W-:Y:S01]  /*a0a0*/  FMUL R53, R70, UR6 ;  /* 0x0000000646357c20 */ /* 0x000fe20008400000 */
[----:B------:R-:W-:Y:S01]  /*a0b0*/  FSEL R46, R46, -INF , P3 ;  /* 0xff8000002e2e7808 */ /* 0x000fe20001800000 */
[----:B------:R-:W-:Y:S01]  /*a0c0*/  FMUL R71, R71, UR6 ;  /* 0x0000000647477c20 */ /* 0x000fe20008400000 */
[----:B------:R-:W-:Y:S02]  /*a0d0*/  ISETP.GE.AND P3, PT, R152, R158, PT ;  /* 0x0000009e9800720c */ /* 0x000fe40003f66270 */
[----:B------:R-:W-:Y:S02]  /*a0e0*/  FSEL R44, R44, -INF , P6 ;  /* 0xff8000002c2c7808 */ /* 0x000fe40003000000 */
[----:B------:R-:W-:Y:S01]  /*a0f0*/  SHF.R.U32.HI R52, RZ, 0xb, R60 ;  /* 0x0000000bff347819 */ /* 0x000fe2000001163c */
[----:B------:R-:W-:Y:S01]  /*a100*/  FMUL R47, R66, UR6 ;  /* 0x00000006422f7c20 */ /* 0x000fe20008400000 */
[----:B------:R-:W-:Y:S01]  /*a110*/  ISETP.GE.AND P6, PT, R152, R45, PT ;  /* 0x0000002d9800720c */ /* 0x000fe20003fc6270 */
[----:B------:R-:W-:Y:S01]  /*a120*/  FMUL R45, R65, UR6 ;  /* 0x00000006412d7c20 */ /* 0x000fe20008400000 */
[----:B------:R-:W-:Y:S01]  /*a130*/  FSEL R53, R53, -INF , P3 ;  /* 0xff80000035357808 */ /* 0x000fe20001800000 */
[----:B------:R-:W-:Y:S01]  /*a140*/  IMAD.WIDE R62, R0, 0x2, R156 ;  /* 0x00000002003e7825 */ /* 0x000fe200078e029c */
[----:B------:R-:W-:-:S03]  /*a150*/  SHF.R.U32.HI R48, RZ, 0xf, R60 ;  /* 0x0000000fff307819 */ /* 0x000fc6000001163c */
[----:B------:R-:W-:Y:S01]  /*a160*/  FMUL R50, R67, UR6 ;  /* 0x0000000643327c20 */ /* 0x000fe20008400000 */
[----:B------:R-:W-:Y:S02]  /*a170*/  LOP3.LUT P3, RZ, R52, 0x1, RZ, 0xc0, !PT ;  /* 0x0000000134ff7812 */ /* 0x000fe4000786c0ff */
[----:B------:R-:W-:Y:S01]  /*a180*/  FSEL R52, R71, -INF , P4 ;  /* 0xff80000047347808 */ /* 0x000fe20002000000 */
[----:B----4-:R-:W-:Y:S01]  /*a190*/  IMAD.WIDE R70, R0, 0x2, R190 ;  /* 0x0000000200467825 */ /* 0x010fe200078e02be */
[----:B------:R-:W-:-:S03]  /*a1a0*/  FSEL R45, R45, -INF , P1 ;  /* 0xff8000002d2d7808 */ /* 0x000fc60000800000 */
[----:B------:R-:W-:Y:S01]  /*a1b0*/  FMUL R68, R68, UR6 ;  /* 0x0000000644447c20 */ /* 0x000fe20008400000 */
[----:B------:R-:W-:Y:S01]  /*a1c0*/  FSEL R47, R47, -INF , P6 ;  /* 0xff8000002f2f7808 */ /* 0x000fe20003000000 */
[----:B------:R-:W-:Y:S01]  /*a1d0*/  FMUL R69, R69, UR6 ;  /* 0x0000000645457c20 */ /* 0x000fe20008400000 */
[--C-:B------:R-:W-:Y:S01]  /*a1e0*/  SHF.R.U32.HI R49, RZ, 0xe, R60.reuse ;  /* 0x0000000eff317819 */ /* 0x100fe2000001163c */
[----:B------:R0:W2:Y:S01]  /*a1f0*/  LDG.E.U16 R231, desc[UR14][R62.64] ;  /* 0x0000000e3ee77981 */ /* 0x0000a2000c1e1500 */
[----:B------:R-:W-:Y:S02]  /*a200*/  ISETP.GE.AND P1, PT, R3, R158, PT ;  /* 0x0000009e0300720c */ /* 0x000fe40003f26270 */
[----:B------:R-:W-:Y:S01]  /*a210*/  LOP3.LUT P6, RZ, R48, 0x1, RZ, 0xc0, !PT ;  /* 0x0000000130ff7812 */ /* 0x000fe200078cc0ff */
[----:B------:R1:W4:Y:S01]  /*a220*/  LDG.E.U16 R4, desc[UR14][R70.64] ;  /* 0x0000000e46047981 */ /* 0x000322000c1e1500 */
[----:B------:R-:W-:Y:S02]  /*a230*/  SHF.R.U32.HI R48, RZ, 0xd, R60 ;  /* 0x0000000dff307819 */ /* 0x000fe4000001163c */
[----:B------:R-:W-:Y:S01]  /*a240*/  FSEL R50, R50, -INF , P2 ;  /* 0xff80000032327808 */ /* 0x000fe20001000000 */
[----:B------:R-:W-:Y:S01]  /*a250*/  STL [R1+0x558], R3 ;  /* 0x0005580301007387 */ /* 0x000fe20000100800 */
[----:B------:R-:W-:Y:S01]  /*a260*/  LOP3.LUT P2, RZ, R49, 0x1, RZ, 0xc0, !PT ;  /* 0x0000000131ff7812 */ /* 0x000fe2000784c0ff */
[----:B0-----:R-:W-:Y:S01]  /*a270*/  IMAD.WIDE R62, R0, 0x2, R182 ;  /* 0x00000002003e7825 */ /* 0x001fe200078e02b6 */
[----:B------:R-:W-:Y:S01]  /*a280*/  FSEL R49, R68, -INF , P1 ;  /* 0xff80000044317808 */ /* 0x000fe20000800000 */
[----:B------:R-:W-:Y:S01]  /*a290*/  STL [R1+0x560], R156 ;  /* 0x0005609c01007387 */ /* 0x000fe20000100800 */
[----:B------:R-:W-:Y:S01]  /*a2a0*/  LOP3.LUT P1, RZ, R48, 0x1, RZ, 0xc0, !PT ;  /* 0x0000000130ff7812 */ /* 0x000fe2000782c0ff */
[C---:B-1----:R-:W-:Y:S01]  /*a2b0*/  IMAD.WIDE R70, R0.reuse, 0x2, R180 ;  /* 0x0000000200467825 */ /* 0x042fe200078e02b4 */
[----:B------:R-:W-:Y:S01]  /*a2c0*/  FSEL R48, R69, -INF , P5 ;  /* 0xff80000045307808 */ /* 0x000fe20002800000 */
[----:B------:R0:W-:Y:S02]  /*a2d0*/  STL [R1+0x55c], R157 ;  /* 0x00055c9d01007387 */ /* 0x0001e40000100800 */
[----:B------:R-:W-:-:S02]  /*a2e0*/  IMAD.WIDE R68, R0, 0x2, R188 ;  /* 0x0000000200447825 */ /* 0x000fc400078e02bc */
[----:B------:R-:W2:Y:S02]  /*a2f0*/  LDL.64 R162, [R1+0x4b0] ;  /* 0x0004b00001a27983 */ /* 0x000ea40000100a00 */
[C---:B---3--:R-:W-:Y:S02]  /*a300*/  IMAD.WIDE R66, R0.reuse, 0x2, R186 ;  /* 0x0000000200427825 */ /* 0x048fe400078e02ba */
[----:B------:R-:W3:Y:S04]  /*a310*/  LDL.64 R160, [R1+0x4a8] ;  /* 0x0004a80001a07983 */ /* 0x000ee80000100a00 */
[----:B0-----:R0:W4:Y:S01]  /*a320*/  LDG.E.U16 R157, desc[UR14][R62.64] ;  /* 0x0000000e3e9d7981 */ /* 0x001122000c1e1500 */
[----:B------:R-:W-:-:S03]  /*a330*/  IMAD.WIDE R64, R0, 0x2, R184 ;  /* 0x0000000200407825 */ /* 0x000fc600078e02b8 */
[----:B------:R-:W4:Y:S04]  /*a340*/  LDL.64 R168, [R1+0x4b8] ;  /* 0x0004b80001a87983 */ /* 0x000f280000100a00 */
[----:B------:R-:W4:Y:S01]  /*a350*/  LDL.64 R152, [R1+0x4a0] ;  /* 0x0004a00001987983 */ /* 0x000f220000100a00 */
[----:B0-----:R-:W-:-:S03]  /*a360*/  IMAD.WIDE R62, R0, 0x2, R154 ;  /* 0x00000002003e7825 */ /* 0x001fc600078e029a */
[----:B------:R-:W4:Y:S04]  /*a370*/  LDG.E.U16 R154, desc[UR14][R70.64] ;  /* 0x0000000e469a7981 */ /* 0x000f28000c1e1500 */
[----:B------:R-:W4:Y:S04]  /*a380*/  LDG.E.U16 R183, desc[UR14][R68.64] ;  /* 0x0000000e44b77981 */ /* 0x000f28000c1e1500 */
[----:B------:R0:W4:Y:S04]  /*a390*/  LDG.E.U16 R182, desc[UR14][R66.64] ;  /* 0x0000000e42b67981 */ /* 0x000128000c1e1500 */
[----:B------:R1:W4:Y:S04]  /*a3a0*/  LDG.E.U16 R3, desc[UR14][R64.64] ;  /* 0x0000000e40037981 */ /* 0x000328000c1e1500 */
[----:B------:R-:W4:Y:S01]  /*a3b0*/  LDL.64 R170, [R1+0x4c0] ;  /* 0x0004c00001aa7983 */ /* 0x000f220000100a00 */
[----:B0-----:R-:W-:-:S04]  /*a3c0*/  IMAD.WIDE R66, R0, 0x2, R176 ;  /* 0x0000000200427825 */ /* 0x001fc800078e02b0 */
[C---:B-1----:R-:W-:Y:S01]  /*a3d0*/  IMAD.WIDE R64, R0.reuse, 0x2, R174 ;  /* 0x0000000200407825 */ /* 0x042fe200078e02ae */
[----:B------:R2:W4:Y:S03]  /*a3e0*/  LDG.E.U16 R245, desc[UR14][R66.64] ;  /* 0x0000000e42f57981 */ /* 0x000526000c1e1500 */
[C---:B------:R-:W-:Y:S01]  /*a3f0*/  IMAD.WIDE R68, R0.reuse, 0x2, R178 ;  /* 0x0000000200447825 */ /* 0x040fe200078e02b2 */
[----:B------:R3:W4:Y:S04]  /*a400*/  LDG.E.U16 R156, desc[UR14][R64.64] ;  /* 0x0000000e409c7981 */ /* 0x000728000c1e1500 */
[----:B------:R0:W4:Y:S01]  /*a410*/  LDG.E.U16 R229, desc[UR14][R68.64] ;  /* 0x0000000e44e57981 */ /* 0x000122000c1e1500 */
[----:B--2---:R-:W-:-:S04]  /*a420*/  IMAD.WIDE R66, R0, 0x2, R162 ;  /* 0x0000000200427825 */ /* 0x004fc800078e02a2 */
[C---:B---3--:R-:W-:Y:S01]  /*a430*/  IMAD.WIDE R64, R0.reuse, 0x2, R160 ;  /* 0x0000000200407825 */ /* 0x048fe200078e02a0 */
[----:B----4-:R-:W-:Y:S04]  /*a440*/  STL [R1+0x564], R157 ;  /* 0x0005649d01007387 */ /* 0x010fe80000100800 */
[----:B------:R-:W2:Y:S01]  /*a450*/  LDL.64 R166, [R1+0x498] ;  /* 0x0004980001a67983 */ /* 0x000ea20000100a00 */
[----:B0-----:R-:W-:-:S03]  /*a460*/  IMAD.WIDE R68, R0, 0x2, R168 ;  /* 0x0000000200447825 */ /* 0x001fc600078e02a8 */
[----:B------:R-:W3:Y:S04]  /*a470*/  LDL.64 R180, [R1+0x490] ;  /* 0x0004900001b47983 */ /* 0x000ee80000100a00 */
[----:B------:R-:W4:Y:S04]  /*a480*/  LDL.64 R174, [R1+0x488] ;  /* 0x0004880001ae7983 */ /* 0x000f280000100a00 */
[----:B------:R-:W3:Y:S04]  /*a490*/  LDL.64 R158, [R1+0x480] ;  /* 0x00048000019e7983 */ /* 0x000ee80000100a00 */
[----:B------:R-:W3:Y:S04]  /*a4a0*/  LDL.64 R164, [R1+0x478] ;  /* 0x0004780001a47983 */ /* 0x000ee80000100a00 */
[----:B------:R0:W-:Y:S04]  /*a4b0*/  STL [R1+0x568], R154 ;  /* 0x0005689a01007387 */ /* 0x0001e80000100800 */
[----:B------:R-:W3:Y:S04]  /*a4c0*/  LDL.64 R172, [R1+0x470] ;  /* 0x0004700001ac7983 */ /* 0x000ee80000100a00 */
[----:B------:R-:W3:Y:S04]  /*a4d0*/  LDL.64 R178, [R1+0x468] ;  /* 0x0004680001b27983 */ /* 0x000ee80000100a00 */
[----:B------:R-:W3:Y:S04]  /*a4e0*/  LDL.64 R162, [R1+0x460] ;  /* 0x0004600001a27983 */ /* 0x000ee80000100a00 */
[----:B------:R-:W3:Y:S04]  /*a4f0*/  LDL.64 R160, [R1+0x458] ;  /* 0x0004580001a07983 */ /* 0x000ee80000100a00 */
[----:B0-----:R0:W3:Y:S04]  /*a500*/  LDG.E.U16 R154, desc[UR14][R62.64] ;  /* 0x0000000e3e9a7981 */ /* 0x0010e8000c1e1500 */
[----:B------:R-:W-:Y:S04]  /*a510*/  STL [R1+0x4], R4 ;  /* 0x0000040401007387 */ /* 0x000fe80000100800 */
[----:B------:R-:W-:Y:S01]  /*a520*/  STL [R1+0x18], R183 ;  /* 0x000018b701007387 */ /* 0x000fe20000100800 */
[----:B0-----:R-:W-:-:S03]  /*a530*/  IMAD.WIDE R62, R0, 0x2, R152 ;  /* 0x00000002003e7825 */ /* 0x001fc600078e0298 */
[----:B------:R-:W3:Y:S04]  /*a540*/  LDL.64 R152, [R1+0x450] ;  /* 0x0004500001987983 */ /* 0x000ee80000100a00 */
[----:B------:R-:W-:Y:S04]  /*a550*/  STL [R1+0x14], R182 ;  /* 0x000014b601007387 */ /* 0x000fe80000100800 */
[----:B------:R-:W3:Y:S04]  /*a560*/  LDL.64 R176, [R1+0x448] ;  /* 0x0004480001b07983 */ /* 0x000ee80000100a00 */
[----:B------:R0:W-:Y:S04]  /*a570*/  STL [R1+0x10], R3 ;  /* 0x0000100301007387 */ /* 0x0001e80000100800 */
[----:B------:R-:W3:Y:S01]  /*a580*/  LDG.E.U16 R157, desc[UR14][R68.64] ;  /* 0x0000000e449d7981 */ /* 0x000ee2000c1e1500 */
[----:B------:R-:W-:-:S03]  /*a590*/  IMAD.WIDE R70, R0, 0x2, R170 ;  /* 0x0000000200467825 */ /* 0x000fc600078e02aa */
[----:B------:R-:W3:Y:S04]  /*a5a0*/  LDL.64 R170, [R1+0x440] ;  /* 0x0004400001aa7983 */ /* 0x000ee80000100a00 */
[----:B0-----:R-:W3:Y:S04]  /*a5b0*/  LDG.E.U16 R3, desc[UR14][R66.64] ;  /* 0x0000000e42037981 */ /* 0x001ee8000c1e1500 */
[----:B------:R2:W3:Y:S04]  /*a5c0*/  LDG.E.U16 R4, desc[UR14][R70.64] ;  /* 0x0000000e46047981 */ /* 0x0004e8000c1e1500 */
[----:B------:R-:W3:Y:S04]  /*a5d0*/  LDL.64 R168, [R1+0x438] ;  /* 0x0004380001a87983 */ /* 0x000ee80000100a00 */
[----:B------:R3:W3:Y:S04]  /*a5e0*/  LDG.E.U16 R155, desc[UR14][R64.64] ;  /* 0x0000000e409b7981 */ /* 0x0006e8000c1e1500 */
[----:B------:R0:W3:Y:S01]  /*a5f0*/  LDG.E.U16 R227, desc[UR14][R62.64] ;  /* 0x0000000e3ee37981 */ /* 0x0000e2000c1e1500 */
[----:B--2---:R-:W-:-:S05]  /*a600*/  IMAD.WIDE R70, R0, 0x2, R166 ;  /* 0x0000000200467825 */ /* 0x004fca00078e02a6 */
[----:B------:R1:W2:Y:S01]  /*a610*/  LDG.E.U16 R225, desc[UR14][R70.64] ;  /* 0x0000000e46e17981 */ /* 0x0002a2000c1e1500 */
[----:B----4-:R-:W-:-:S04]  /*a620*/  IMAD.WIDE R66, R0, 0x2, R174 ;  /* 0x0000000200427825 */ /* 0x010fc800078e02ae */
[----:B---3--:R-:W-:-:S04]  /*a630*/  IMAD.WIDE R64, R0, 0x2, R158 ;  /* 0x0000000200407825 */ /* 0x008fc800078e029e */
[----:B0-----:R-:W-:-:S04]  /*a640*/  IMAD.WIDE R62, R0, 0x2, R164 ;  /* 0x00000002003e7825 */ /* 0x001fc800078e02a4 */
[C---:B-1----:R-:W-:Y:S01]  /*a650*/  IMAD.WIDE R70, R0.reuse, 0x2, R172 ;  /* 0x0000000200467825 */ /* 0x042fe200078e02ac */
[----:B------:R0:W-:Y:S04]  /*a660*/  STL [R1+0x56c], R157 ;  /* 0x00056c9d01007387 */ /* 0x0001e80000100800 */
[----:B------:R-:W-:Y:S04]  /*a670*/  STL [R1+0x570], R3 ;  /* 0x0005700301007387 */ /* 0x000fe80000100800 */
[----:B------:R-:W3:Y:S04]  /*a680*/  LDL.64 R166, [R1+0x430] ;  /* 0x0004300001a67983 */ /* 0x000ee80000100a00 */
[----:B------:R-:W4:Y:S04]  /*a690*/  LDL.64 R158, [R1+0x428] ;  /* 0x00042800019e7983 */ /* 0x000f280000100a00 */
[----:B------:R-:W2:Y:S04]  /*a6a0*/  LDL.64 R174, [R1+0x420] ;  /* 0x0004200001ae7983 */ /* 0x000ea80000100a00 */
[----:B------:R-:W2:Y:S04]  /*a6b0*/  LDL.64 R164, [R1+0x418] ;  /* 0x0004180001a47983 */ /* 0x000ea80000100a00 */
[----:B------:R-:W-:Y:S04]  /*a6c0*/  STL [R1], R156 ;  /* 0x0000009c01007387 */ /* 0x000fe80000100800 */
[----:B0-----:R0:W2:Y:S04]  /*a6d0*/  LDG.E.U16 R157, desc[UR14][R66.64] ;  /* 0x0000000e429d7981 */ /* 0x0010a8000c1e1500 */
[----:B------:R1:W-:Y:S04]  /*a6e0*/  STL [R1+0xc], R154 ;  /* 0x00000c9a01007387 */ /* 0x0003e80000100800 */
[----:B------:R-:W2:Y:S01]  /*a6f0*/  LDL.64 R172, [R1+0x410] ;  /* 0x0004100001ac7983 */ /* 0x000ea20000100a00 */
[----:B0-----:R-:W-:-:S03]  /*a700*/  IMAD.WIDE R66, R0, 0x2, R162 ;  /* 0x0000000200427825 */ /* 0x001fc600078e02a2 */
[----:B------:R-:W2:Y:S04]  /*a710*/  LDL.64 R162, [R1+0x408] ;  /* 0x0004080001a27983 */ /* 0x000ea80000100a00 */
[----:B-1----:R0:W2:Y:S04]  /*a720*/  LDG.E.U16 R154, desc[UR14][R64.64] ;  /* 0x0000000e409a7981 */ /* 0x0020a8000c1e1500 */
[----:B------:R1:W-:Y:S01]  /*a730*/  STL [R1+0x8], R4 ;  /* 0x0000080401007387 */ /* 0x0003e20000100800 */
[----:B------:R-:W-:-:S03]  /*a740*/  IMAD.WIDE R68, R0, 0x2, R180 ;  /* 0x0000000200447825 */ /* 0x000fc600078e02b4 */
[----:B------:R-:W2:Y:S01]  /*a750*/  LDL.64 R182, [R1+0x3e8] ;  /* 0x0003e80001b67983 */ /* 0x000ea20000100a00 */
[----:B0-----:R-:W-:-:S03]  /*a760*/  IMAD.WIDE R64, R0, 0x2, R160 ;  /* 0x0000000200407825 */ /* 0x001fc600078e02a0 */
[----:B------:R-:W2:Y:S04]  /*a770*/  LDL.64 R160, [R1+0x400] ;  /* 0x0004000001a07983 */ /* 0x000ea80000100a00 */
[----:B------:R0:W2:Y:S04]  /*a780*/  LDG.E.U16 R3, desc[UR14][R68.64] ;  /* 0x0000000e44037981 */ /* 0x0000a8000c1e1500 */
[----:B------:R0:W2:Y:S04]  /*a790*/  LDG.E.U16 R156, desc[UR14][R62.64] ;  /* 0x0000000e3e9c7981 */ /* 0x0000a8000c1e1500 */
[----:B-1----:R1:W2:Y:S01]  /*a7a0*/  LDG.E.U16 R4, desc[UR14][R70.64] ;  /* 0x0000000e46047981 */ /* 0x0022a2000c1e1500 */
[----:B0-----:R-:W-:-:S03]  /*a7b0*/  IMAD.WIDE R68, R0, 0x2, R178 ;  /* 0x0000000200447825 */ /* 0x001fc600078e02b2 */
[----:B------:R0:W2:Y:S01]  /*a7c0*/  LDG.E.U16 R223, desc[UR14][R66.64] ;  /* 0x0000000e42df7981 */ /* 0x0000a2000c1e1500 */
[----:B------:R-:W-:-:S03]  /*a7d0*/  IMAD.WIDE R62, R0, 0x2, R152 ;  /* 0x00000002003e7825 */ /* 0x000fc600078e0298 */
[----:B------:R0:W2:Y:S01]  /*a7e0*/  LDG.E.U16 R153, desc[UR14][R68.64] ;  /* 0x0000000e44997981 */ /* 0x0000a2000c1e1500 */
[----:B-1----:R-:W-:-:S03]  /*a7f0*/  IMAD.WIDE R70, R0, 0x2, R176 ;  /* 0x0000000200467825 */ /* 0x002fc600078e02b0 */
[----:B------:R3:W2:Y:S01]  /*a800*/  LDG.E.U16 R221, desc[UR14][R64.64] ;  /* 0x0000000e40dd7981 */ /* 0x0006a2000c1e1500 */
[----:B0-----:R-:W-:-:S03]  /*a810*/  IMAD.WIDE R66, R0, 0x2, R168 ;  /* 0x0000000200427825 */ /* 0x001fc600078e02a8 */
[----:B------:R-:W2:Y:S01]  /*a820*/  LDL.64 R184, [R1+0x3f8] ;  /* 0x0003f80001b87983 */ /* 0x000ea20000100a00 */
[----:B------:R-:W-:-:S03]  /*a830*/  IMAD.WIDE R68, R0, 0x2, R170 ;  /* 0x0000000200447825 */ /* 0x000fc600078e02aa */
[----:B------:R-:W2:Y:S01]  /*a840*/  LDL.64 R168, [R1+0x3e0] ;  /* 0x0003e00001a87983 */ /* 0x000ea20000100a00 */
[----:B------:R-:W-:-:S03]  /*a850*/  IMAD.WIDE R246, R0, 0x2, R192 ;  /* 0x0000000200f67825 */ /* 0x000fc600078e02c0 */
[----:B------:R-:W2:Y:S04]  /*a860*/  LDL.64 R170, [R1+0x3f0] ;  /* 0x0003f00001aa7983 */ /* 0x000ea80000100a00 */
[----:B------:R-:W2:Y:S04]  /*a870*/  LDL.64 R180, [R1+0x3b8] ;  /* 0x0003b80001b47983 */ /* 0x000ea80000100a00 */
[----:B------:R4:W2:Y:S04]  /*a880*/  LDG.E.U16 R252, desc[UR14][R62.64] ;  /* 0x0000000e3efc7981 */ /* 0x0008a8000c1e1500 */
[----:B------:R2:W2:Y:S04]  /*a890*/  LDG.E.U16 R251, desc[UR14][R70.64] ;  /* 0x0000000e46fb7981 */ /* 0x0004a8000c1e1500 */
[----:B------:R-:W2:Y:S04]  /*a8a0*/  LDG.E.U16 R246, desc[UR14][R246.64] ;  /* 0x0000000ef6f67981 */ /* 0x000ea8000c1e1500 */
[----:B------:R0:W2:Y:S04]  /*a8b0*/  LDG.E.U16 R250, desc[UR14][R68.64] ;  /* 0x0000000e44fa7981 */ /* 0x0000a8000c1e1500 */
[----:B------:R1:W2:Y:S04]  /*a8c0*/  LDG.E.U16 R249, desc[UR14][R66.64] ;  /* 0x0000000e42f97981 */ /* 0x0002a8000c1e1500 */
[----:B------:R-:W2:Y:S04]  /*a8d0*/  LDL.64 R178, [R1+0x3a8] ;  /* 0x0003a80001b27983 */ /* 0x000ea80000100a00 */
[----:B------:R-:W2:Y:S01]  /*a8e0*/  LDL.64 R176, [R1+0x3a0] ;  /* 0x0003a00001b07983 */ /* 0x000ea20000100a00 */
[--C-:B------:R-:W-:Y:S01]  /*a8f0*/  SHF.R.U32.HI R51, RZ, 0xc, R60.reuse ;  /* 0x0000000cff337819 */ /* 0x100fe2000001163c */
[----:B------:R-:W-:Y:S01]  /*a900*/  FMUL R72, R72, UR6 ;  /* 0x0000000648487c20 */ /* 0x000fe20008400000 */
[--C-:B------:R-:W-:Y:S01]  /*a910*/  SHF.R.U32.HI R54, RZ, 0x9, R60.reuse ;  /* 0x00000009ff367819 */ /* 0x100fe2000001163c */
[----:B------:R-:W-:Y:S01]  /*a920*/  FMUL R56, R73, UR6 ;  /* 0x0000000649387c20 */ /* 0x000fe20008400000 */
[--C-:B------:R-:W-:Y:S01]  /*a930*/  SHF.R.U32.HI R55, RZ, 0x8, R60.reuse ;  /* 0x00000008ff377819 */ /* 0x100fe2000001163c */
[----:B------:R-:W-:Y:S01]  /*a940*/  FMUL R74, R74, UR6 ;  /* 0x000000064a4a7c20 */ /* 0x000fe20008400000 */
[----:B------:R-:W-:Y:S01]  /*a950*/  FMUL R76, R76, UR6 ;  /* 0x000000064c4c7c20 */ /* 0x000fe20008400000 */
[--C-:B------:R-:W-:Y:S01]  /*a960*/  SHF.R.U32.HI R57, RZ, 0x6, R60.reuse ;  /* 0x00000006ff397819 */ /* 0x100fe2000001163c */
[----:B------:R-:W-:Y:S01]  /*a970*/  FMUL R80, R80, UR6 ;  /* 0x0000000650507c20 */ /* 0x000fe20008400000 */
[--C-:B------:R-:W-:Y:S01]  /*a980*/  SHF.R.U32.HI R58, RZ, 0x5, R60.reuse ;  /* 0x00000005ff3a7819 */ /* 0x100fe2000001163c */
[----:B------:R-:W-:Y:S01]  /*a990*/  FMUL R81, R81, UR6 ;  /* 0x0000000651517c20 */ /* 0x000fe20008400000 */
[--C-:B------:R-:W-:Y:S01]  /*a9a0*/  SHF.R.U32.HI R59, RZ, 0x3, R60.reuse ;  /* 0x00000003ff3b7819 */ /* 0x100fe2000001163c */
[----:B------:R-:W-:Y:S01]  /*a9b0*/  FMUL R85, R85, UR6 ;  /* 0x0000000655557c20 */ /* 0x000fe20008400000 */
[----:B------:R-:W-:Y:S01]  /*a9c0*/  SHF.R.U32.HI R61, RZ, 0x2, R60 ;  /* 0x00000002ff3d7819 */ /* 0x000fe2000001163c */
[----:B------:R-:W2:Y:S04]  /*a9d0*/  LDL.64 R238, [R1+0x2f0] ;  /* 0x0002f00001ee7983 */ /* 0x000ea80000100a00 */
[----:B------:R-:W2:Y:S04]  /*a9e0*/  LDL.64 R236, [R1+0x2e8] ;  /* 0x0002e80001ec7983 */ /* 0x000ea80000100a00 */
[----:B------:R-:W2:Y:S04]  /*a9f0*/  LDL.64 R240, [R1+0x2f8] ;  /* 0x0002f80001f07983 */ /* 0x000ea80000100a00 */
[----:B------:R-:W2:Y:S04]  /*aa00*/  LDL.64 R234, [R1+0x2c0] ;  /* 0x0002c00001ea7983 */ /* 0x000ea80000100a00 */
[----:B------:R-:W2:Y:S04]  /*aa10*/  LDL.64 R232, [R1+0x2b8] ;  /* 0x0002b80001e87983 */ /* 0x000ea80000100a00 */
[----:B------:R-:W2:Y:S01]  /*aa20*/  LDL.64 R242, [R1+0x290] ;  /* 0x0002900001f27983 */ /* 0x000ea20000100a00 */
[----:B---3--:R-:W-:-:S03]  /*aa30*/  IMAD.WIDE R64, R0, 0x2, R166 ;  /* 0x0000000200407825 */ /* 0x008fc600078e02a6 */
[----:B------:R-:W3:Y:S01]  /*aa40*/  LDL.64 R166, [R1+0x3d0] ;  /* 0x0003d00001a67983 */ /* 0x000ee20000100a00 */
[----:B----4-:R-:W-:-:S03]  /*aa50*/  IMAD.WIDE R62, R0, 0x2, R158 ;  /* 0x00000002003e7825 */ /* 0x010fc600078e029e */
[----:B------:R4:W3:Y:S01]  /*aa60*/  LDG.E.U16 R248, desc[UR14][R64.64] ;  /* 0x0000000e40f87981 */ /* 0x0008e2000c1e1500 */
[----:B--2---:R-:W-:-:S03]  /*aa70*/  IMAD.WIDE R70, R0, 0x2, R174 ;  /* 0x0000000200467825 */ /* 0x004fc600078e02ae */
[----:B------:R-:W2:Y:S04]  /*aa80*/  LDL.64 R158, [R1+0x3c8] ;  /* 0x0003c800019e7983 */ /* 0x000ea80000100a00 */
[----:B------:R-:W2:Y:S04]  /*aa90*/  LDL.64 R174, [R1+0x3b0] ;  /* 0x0003b00001ae7983 */ /* 0x000ea80000100a00 */
[----:B------:R4:W2:Y:S01]  /*aaa0*/  LDG.E.U16 R247, desc[UR14][R62.64] ;  /* 0x0000000e3ef77981 */ /* 0x0008a2000c1e1500 */
[----:B0-----:R-:W-:-:S03]  /*aab0*/  IMAD.WIDE R68, R0, 0x2, R164 ;  /* 0x0000000200447825 */ /* 0x001fc600078e02a4 */
[----:B------:R-:W2:Y:S04]  /*aac0*/  LDL.64 R164, [R1+0x3c0] ;  /* 0x0003c00001a47983 */ /* 0x000ea80000100a00 */
[----:B------:R-:W2:Y:S01]  /*aad0*/  LDG.E.U16 R219, desc[UR14][R70.64] ;  /* 0x0000000e46db7981 */ /* 0x000ea2000c1e1500 */
[----:B-1----:R-:W-:-:S03]  /*aae0*/  IMAD.WIDE R66, R0, 0x2, R172 ;  /* 0x0000000200427825 */ /* 0x002fc600078e02ac */
[----:B------:R-:W2:Y:S01]  /*aaf0*/  LDL.64 R172, [R1+0x398] ;  /* 0x0003980001ac7983 */ /* 0x000ea20000100a00 */
[----:B----4-:R-:W-:-:S03]  /*ab00*/  IMAD.WIDE R64, R0, 0x2, R162 ;  /* 0x0000000200407825 */ /* 0x010fc600078e02a2 */
[----:B------:R-:W4:Y:S04]  /*ab10*/  LDL.64 R162, [R1+0x390] ;  /* 0x0003900001a27983 */ /* 0x000f280000100a00 */
[----:B------:R0:W4:Y:S04]  /*ab20*/  LDG.E.U16 R215, desc[UR14][R66.64] ;  /* 0x0000000e42d77981 */ /* 0x000128000c1e1500 */
[----:B------:R1:W4:Y:S04]  /*ab30*/  LDG.E.U16 R213, desc[UR14][R64.64] ;  /* 0x0000000e40d57981 */ /* 0x000328000c1e1500 */
[----:B------:R1:W4:Y:S01]  /*ab40*/  LDG.E.U16 R217, desc[UR14][R68.64] ;  /* 0x0000000e44d97981 */ /* 0x000322000c1e1500 */
[----:B------:R-:W-:-:S03]  /*ab50*/  IMAD.WIDE R62, R0, 0x2, R160 ;  /* 0x00000002003e7825 */ /* 0x000fc600078e02a0 */
[----:B------:R-:W4:Y:S01]  /*ab60*/  LDL.64 R160, [R1+0x388] ;  /* 0x0003880001a07983 */ /* 0x000f220000100a00 */
[----:B0-----:R-:W-:-:S03]  /*ab70*/  IMAD.WIDE R66, R0, 0x2, R182 ;  /* 0x0000000200427825 */ /* 0x001fc600078e02b6 */
[----:B------:R-:W4:Y:S04]  /*ab80*/  LDG.E.U16 R211, desc[UR14][R62.64] ;  /* 0x0000000e3ed37981 */ /* 0x000f28000c1e1500 */
[----:B------:R0:W4:Y:S01]  /*ab90*/  LDG.E.U16 R205, desc[UR14][R66.64] ;  /* 0x0000000e42cd7981 */ /* 0x000122000c1e1500 */
[----:B------:R-:W-:-:S04]  /*aba0*/  IMAD.WIDE R70, R0, 0x2, R184 ;  /* 0x0000000200467825 */ /* 0x000fc800078e02b8 */
[C---:B-1----:R-:W-:Y:S01]  /*abb0*/  IMAD.WIDE R64, R0.reuse, 0x2, R168 ;  /* 0x0000000200407825 */ /* 0x042fe200078e02a8 */
[----:B------:R2:W4:Y:S03]  /*abc0*/  LDG.E.U16 R209, desc[UR14][R70.64] ;  /* 0x0000000e46d17981 */ /* 0x000526000c1e1500 */
[C---:B------:R-:W-:Y:S01]  /*abd0*/  IMAD.WIDE R68, R0.reuse, 0x2, R170 ;  /* 0x0000000200447825 */ /* 0x040fe200078e02aa */
[----:B------:R1:W4:Y:S03]  /*abe0*/  LDG.E.U16 R203, desc[UR14][R64.64] ;  /* 0x0000000e40cb7981 */ /* 0x000326000c1e1500 */
[C---:B0-----:R-:W-:Y:S01]  /*abf0*/  IMAD.WIDE R66, R0.reuse, 0x2, R180 ;  /* 0x0000000200427825 */ /* 0x041fe200078e02b4 */
[----:B------:R-:W4:Y:S04]  /*ac00*/  LDL.64 R170, [R1+0x380] ;  /* 0x0003800001aa7983 */ /* 0x000f280000100a00 */
[----:B------:R4:W4:Y:S04]  /*ac10*/  LDG.E.U16 R196, desc[UR14][R66.64] ;  /* 0x0000000e42c47981 */ /* 0x000928000c1e1500 */
[----:B------:R-:W4:Y:S04]  /*ac20*/  LDL.64 R168, [R1+0x378] ;  /* 0x0003780001a87983 */ /* 0x000f280000100a00 */
[----:B------:R0:W4:Y:S01]  /*ac30*/  LDG.E.U16 R207, desc[UR14][R68.64] ;  /* 0x0000000e44cf7981 */ /* 0x000122000c1e1500 */
[----:B---3--:R-:W-:-:S03]  /*ac40*/  IMAD.WIDE R62, R0, 0x2, R166 ;  /* 0x00000002003e7825 */ /* 0x008fc600078e02a6 */
[----:B------:R-:W3:Y:S04]  /*ac50*/  LDL.64 R166, [R1+0x370] ;  /* 0x0003700001a67983 */ /* 0x000ee80000100a00 */
[----:B------:R0:W3:Y:S01]  /*ac60*/  LDG.E.U16 R201, desc[UR14][R62.64] ;  /* 0x0000000e3ec97981 */ /* 0x0000e2000c1e1500 */
[----:B--2---:R-:W-:-:S03]  /*ac70*/  IMAD.WIDE R70, R0, 0x2, R158 ;  /* 0x0000000200467825 */ /* 0x004fc600078e029e */
[----:B------:R-:W2:Y:S01]  /*ac80*/  LDL.64 R158, [R1+0x368] ;  /* 0x00036800019e7983 */ /* 0x000ea20000100a00 */
[----:B-1----:R-:W-:-:S03]  /*ac90*/  IMAD.WIDE R64, R0, 0x2, R174 ;  /* 0x0000000200407825 */ /* 0x002fc600078e02ae */
[----:B------:R-:W2:Y:S04]  /*aca0*/  LDG.E.U16 R199, desc[UR14][R70.64] ;  /* 0x0000000e46c77981 */ /* 0x000ea8000c1e1500 */
[----:B------:R1:W2:Y:S01]  /*acb0*/  LDG.E.U16 R195, desc[UR14][R64.64] ;  /* 0x0000000e40c37981 */ /* 0x0002a2000c1e1500 */
[----:B----4-:R-:W-:-:S03]  /*acc0*/  IMAD.WIDE R66, R0, 0x2, R162 ;  /* 0x0000000200427825 */ /* 0x010fc600078e02a2 */
[----:B------:R-:W4:Y:S04]  /*acd0*/  LDL.64 R174, [R1+0x358] ;  /* 0x0003580001ae7983 */ /* 0x000f280000100a00 */
[----:B------:R-:W4:Y:S01]  /*ace0*/  LDL.64 R162, [R1+0x348] ;  /* 0x0003480001a27983 */ /* 0x000f220000100a00 */
[----:B0-----:R-:W-:-:S03]  /*acf0*/  IMAD.WIDE R68, R0, 0x2, R164 ;  /* 0x0000000200447825 */ /* 0x001fc600078e02a4 */
[----:B------:R-:W4:Y:S01]  /*ad00*/  LDL.64 R164, [R1+0x360] ;  /* 0x0003600001a47983 */ /* 0x000f220000100a00 */
[----:B------:R-:W-:-:S03]  /*ad10*/  IMAD.WIDE R62, R0, 0x2, R178 ;  /* 0x00000002003e7825 */ /* 0x000fc600078e02b2 */
[----:B------:R0:W4:Y:S01]  /*ad20*/  LDG.E.U16 R197, desc[UR14][R68.64] ;  /* 0x0000000e44c57981 */ /* 0x000122000c1e1500 */
[----:B-1----:R-:W-:-:S03]  /*ad30*/  IMAD.WIDE R64, R0, 0x2, R160 ;  /* 0x0000000200407825 */ /* 0x002fc600078e02a0 */
[----:B------:R1:W4:Y:S04]  /*ad40*/  LDG.E.U16 R193, desc[UR14][R62.64] ;  /* 0x0000000e3ec17981 */ /* 0x000328000c1e1500 */
[----:B------:R-:W4:Y:S01]  /*ad50*/  LDL.64 R160, [R1+0x340] ;  /* 0x0003400001a07983 */ /* 0x000f220000100a00 */
[----:B0-----:R-:W-:-:S03]  /*ad60*/  IMAD.WIDE R68, R0, 0x2, R172 ;  /* 0x0000000200447825 */ /* 0x001fc600078e02ac */
[----:B------:R-:W4:Y:S04]  /*ad70*/  LDG.E.U16 R189, desc[UR14][R66.64] ;  /* 0x0000000e42bd7981 */ /* 0x000f28000c1e1500 */
[----:B------:R-:W4:Y:S01]  /*ad80*/  LDG.E.U16 R190, desc[UR14][R68.64] ;  /* 0x0000000e44be7981 */ /* 0x000f22000c1e1500 */
[----:B------:R-:W-:-:S03]  /*ad90*/  IMAD.WIDE R70, R0, 0x2, R176 ;  /* 0x0000000200467825 */ /* 0x000fc600078e02b0 */
[----:B------:R-:W4:Y:S04]  /*ada0*/  LDG.E.U16 R187, desc[UR14][R64.64] ;  /* 0x0000000e40bb7981 */ /* 0x000f28000c1e1500 */
[----:B------:R0:W4:Y:S01]  /*adb0*/  LDG.E.U16 R191, desc[UR14][R70.64] ;  /* 0x0000000e46bf7981 */ /* 0x000122000c1e1500 */
[----:B------:R-:W-:Y:S02]  /*adc0*/  LOP3.LUT P5, RZ, R51, 0x1, RZ, 0xc0, !PT ;  /* 0x0000000133ff7812 */ /* 0x000fe400078ac0ff */
[----:B------:R-:W-:Y:S01]  /*add0*/  FSEL R56, R56, -INF , !P2 ;  /* 0xff80000038387808 */ /* 0x000fe20005000000 */
[----:B------:R-:W4:Y:S01]  /*ade0*/  LDL.64 R172, [R1+0x350] ;  /* 0x0003500001ac7983 */ /* 0x000f220000100a00 */
[----:B-1----:R-:W-:-:S03]  /*adf0*/  IMAD.WIDE R62, R0, 0x2, R170 ;  /* 0x00000002003e7825 */ /* 0x002fc600078e02aa */
[----:B------:R-:W4:Y:S01]  /*ae00*/  LDL.64 R170, [R1+0x338] ;  /* 0x0003380001aa7983 */ /* 0x000f220000100a00 */
[----:B0-----:R-:W-:-:S04]  /*ae10*/  IMAD.WIDE R70, R0, 0x2, R168 ;  /* 0x0000000200467825 */ /* 0x001fc800078e02a8 */
[C---:B---3--:R-:W-:Y:S01]  /*ae20*/  IMAD.WIDE R68, R0.reuse, 0x2, R166 ;  /* 0x0000000200447825 */ /* 0x048fe200078e02a6 */
[----:B------:R-:W3:Y:S04]  /*ae30*/  LDL.64 R168, [R1+0x330] ;  /* 0x0003300001a87983 */ /* 0x000ee80000100a00 */
[----:B------:R0:W3:Y:S01]  /*ae40*/  LDG.E.U16 R181, desc[UR14][R68.64] ;  /* 0x0000000e44b57981 */ /* 0x0000e2000c1e1500 */
[----:B--2---:R-:W-:-:S03]  /*ae50*/  IMAD.WIDE R66, R0, 0x2, R158 ;  /* 0x0000000200427825 */ /* 0x004fc600078e029e */
[----:B------:R-:W2:Y:S04]  /*ae60*/  LDL.64 R166, [R1+0x320] ;  /* 0x0003200001a67983 */ /* 0x000ea80000100a00 */
[----:B------:R1:W2:Y:S01]  /*ae70*/  LDG.E.U16 R179, desc[UR14][R66.64] ;  /* 0x0000000e42b37981 */ /* 0x0002a2000c1e1500 */
[C---:B----4-:R-:W-:Y:S01]  /*ae80*/  IMAD.WIDE R64, R0.reuse, 0x2, R164 ;  /* 0x0000000200407825 */ /* 0x050fe200078e02a4 */
[----:B------:R-:W-:Y:S02]  /*ae90*/  SHF.R.U32.HI R51, RZ, 0xa, R60 ;  /* 0x0000000aff337819 */ /* 0x000fe4000001163c */
[----:B------:R-:W4:Y:S01]  /*aea0*/  LDL.64 R164, [R1+0x318] ;  /* 0x0003180001a47983 */ /* 0x000f220000100a00 */
[----:B0-----:R-:W-:-:S03]  /*aeb0*/  IMAD.WIDE R68, R0, 0x2, R162 ;  /* 0x0000000200447825 */ /* 0x001fc600078e02a2 */
[----:B------:R-:W4:Y:S01]  /*aec0*/  LDL.64 R162, [R1+0x310] ;  /* 0x0003100001a27983 */ /* 0x000f220000100a00 */
[----:B------:R-:W-:-:S03]  /*aed0*/  LOP3.LUT P2, RZ, R55, 0x1, RZ, 0xc0, !PT ;  /* 0x0000000137ff7812 */ /* 0x000fc6000784c0ff */
[----:B------:R-:W4:Y:S01]  /*aee0*/  LDL.64 R158, [R1+0x328] ;  /* 0x00032800019e7983 */ /* 0x000f220000100a00 */
[----:B-1----:R-:W-:-:S03]  /*aef0*/  IMAD.WIDE R66, R0, 0x2, R160 ;  /* 0x0000000200427825 */ /* 0x002fc600078e02a0 */
[----:B------:R-:W4:Y:S01]  /*af00*/  LDL.64 R160, [R1+0x308] ;  /* 0x0003080001a07983 */ /* 0x000f220000100a00 */
[----:B------:R-:W-:Y:S02]  /*af10*/  LOP3.LUT P4, RZ, R51, 0x1, RZ, 0xc0, !PT ;  /* 0x0000000133ff7812 */ /* 0x000fe4000788c0ff */
[----:B------:R-:W-:Y:S01]  /*af20*/  FSEL R51, R72, -INF , !P6 ;  /* 0xff80000048337808 */ /* 0x000fe20007000000 */
[----:B------:R0:W4:Y:S01]  /*af30*/  LDG.E.U16 R177, desc[UR14][R64.64] ;  /* 0x0000000e40b17981 */ /* 0x000122000c1e1500 */
[----:B------:R-:W-:Y:S02]  /*af40*/  LOP3.LUT P6, RZ, R54, 0x1, RZ, 0xc0, !PT ;  /* 0x0000000136ff7812 */ /* 0x000fe400078cc0ff */
[----:B------:R-:W-:Y:S01]  /*af50*/  SHF.R.U32.HI R54, RZ, 0x7, R60 ;  /* 0x00000007ff367819 */ /* 0x000fe2000001163c */
[----:B------:R1:W4:Y:S01]  /*af60*/  LDG.E.U16 R185, desc[UR14][R62.64] ;  /* 0x0000000e3eb97981 */ /* 0x000322000c1e1500 */
[----:B------:R-:W-:Y:S02]  /*af70*/  FSEL R55, R74, -INF , !P1 ;  /* 0xff8000004a377808 */ /* 0x000fe40004800000 */
[----:B------:R-:W-:Y:S01]  /*af80*/  LOP3.LUT P1, RZ, R54, 0x1, RZ, 0xc0, !PT ;  /* 0x0000000136ff7812 */ /* 0x000fe2000782c0ff */
[----:B------:R-:W4:Y:S01]  /*af90*/  LDG.E.U16 R152, desc[UR14][R66.64] ;  /* 0x0000000e42987981 */ /* 0x000f22000c1e1500 */
[----:B------:R-:W-:-:S02]  /*afa0*/  FSEL R54, R76, -INF , !P3 ;  /* 0xff8000004c367808 */ /* 0x000fc40005800000 */
[----:B------:R-:W-:Y:S01]  /*afb0*/  LOP3.LUT P3, RZ, R57, 0x1, RZ, 0xc0, !PT ;  /* 0x0000000139ff7812 */ /* 0x000fe2000786c0ff */
[----:B------:R-:W-:Y:S01]  /*afc0*/  FMUL R57, R77, UR6 ;  /* 0x000000064d397c20 */ /* 0x000fe20008400000 */
[----:B------:R-:W-:Y:S01]  /*afd0*/  FMUL R77, R84, UR6 ;  /* 0x00000006544d7c20 */ /* 0x000fe20008400000 */
[----:B------:R-:W4:Y:S03]  /*afe0*/  LDG.E.U16 R183, desc[UR14][R70.64] ;  /* 0x0000000e46b77981 */ /* 0x000f26000c1e1500 */
[----:B------:R-:W-:Y:S02]  /*aff0*/  FSEL R57, R57, -INF , !P4 ;  /* 0xff80000039397808 */ /* 0x000fe40006000000 */
[----:B------:R-:W-:Y:S02]  /*b000*/  LOP3.LUT P4, RZ, R58, 0x1, RZ, 0xc0, !PT ;  /* 0x000000013aff7812 */ /* 0x000fe4000788c0ff */
[----:B------:R-:W-:-:S02]  /*b010*/  FSEL R58, R80, -INF , !P1 ;  /* 0xff800000503a7808 */ /* 0x000fc40004800000 */
[----:B------:R-:W-:Y:S02]  /*b020*/  LOP3.LUT P1, RZ, R59, 0x1, RZ, 0xc0, !PT ;  /* 0x000000013bff7812 */ /* 0x000fe4000782c0ff */
[----:B------:R-:W-:Y:S02]  /*b030*/  FSEL R59, R81, -INF , !P3 ;  /* 0xff800000513b7808 */ /* 0x000fe40005800000 */
[----:B------:R-:W-:Y:S02]  /*b040*/  LOP3.LUT P3, RZ, R61, 0x1, RZ, 0xc0, !PT ;  /* 0x000000013dff7812 */ /* 0x000fe4000786c0ff */
[----:B------:R-:W-:Y:S01]  /*b050*/  SHF.R.U32.HI R61, RZ, 0x4, R60 ;  /* 0x00000004ff3d7819 */ /* 0x000fe2000001163c */
[----:B0-----:R-:W-:Y:S01]  /*b060*/  IMAD.WIDE R64, R0, 0x2, R170 ;  /* 0x0000000200407825 */ /* 0x001fe200078e02aa */
[----:B------:R-:W-:Y:S01]  /*b070*/  FSEL R77, R77, -INF , !P1 ;  /* 0xff8000004d4d7808 */ /* 0x000fe20004800000 */
[----:B------:R-:W4:Y:S01]  /*b080*/  LDG.E.U16 R171, desc[UR14][R68.64] ;  /* 0x0000000e44ab7981 */ /* 0x000f22000c1e1500 */
[----:B------:R-:W-:-:S02]  /*b090*/  LOP3.LUT P1, RZ, R61, 0x1, RZ, 0xc0, !PT ;  /* 0x000000013dff7812 */ /* 0x000fc4000782c0ff */
[----:B------:R-:W-:Y:S02]  /*b0a0*/  FSEL R61, R85, -INF , !P3 ;  /* 0xff800000553d7808 */ /* 0x000fe40005800000 */
[----:B------:R-:W4:Y:S01]  /*b0b0*/  LDG.E.U16 R85, desc[UR14][R64.64] ;  /* 0x0000000e40557981 */ /* 0x000f22000c1e1500 */
[----:B-1----:R-:W-:Y:S01]  /*b0c0*/  IMAD.WIDE R62, R0, 0x2, R174 ;  /* 0x00000002003e7825 */ /* 0x002fe200078e02ae */
[----:B------:R-:W-:-:S04]  /*b0d0*/  SHF.R.U32.HI R60, RZ, 0x1, R60 ;  /* 0x00000001ff3c7819 */ /* 0x000fc8000001163c */
[----:B------:R3:W4:Y:S01]  /*b0e0*/  LDG.E.U16 R175, desc[UR14][R62.64] ;  /* 0x0000000e3eaf7981 */ /* 0x000722000c1e1500 */
[----:B------:R-:W-:Y:S01]  /*b0f0*/  LOP3.LUT P3, RZ, R60, 0x1, RZ, 0xc0, !PT ;  /* 0x000000013cff7812 */ /* 0x000fe2000786c0ff */
[----:B---3--:R-:W-:-:S05]  /*b100*/  IMAD.WIDE R62, R0, 0x2, R168 ;  /* 0x00000002003e7825 */ /* 0x008fca00078e02a8 */
[----:B------:R0:W3:Y:S01]  /*b110*/  LDG.E.U16 R60, desc[UR14][R62.64] ;  /* 0x0000000e3e3c7981 */ /* 0x0000e2000c1e1500 */
[----:B--2---:R-:W-:-:S03]  /*b120*/  IMAD.WIDE R72, R0, 0x2, R166 ;  /* 0x0000000200487825 */ /* 0x004fc600078e02a6 */
[----:B------:R-:W2:Y:S01]  /*b130*/  LDL.64 R166, [R1+0x2d8] ;  /* 0x0002d80001a67983 */ /* 0x000ea20000100a00 */
[----:B----4-:R-:W-:-:S03]  /*b140*/  IMAD.WIDE R66, R0, 0x2, R160 ;  /* 0x0000000200427825 */ /* 0x010fc600078e02a0 */
[----:B------:R-:W4:Y:S01]  /*b150*/  LDG.E.U16 R72, desc[UR14][R72.64] ;  /* 0x0000000e48487981 */ /* 0x000f22000c1e1500 */
[----:B------:R-:W-:-:S03]  /*b160*/  IMAD.WIDE R64, R0, 0x2, R162 ;  /* 0x0000000200407825 */ /* 0x000fc600078e02a2 */
[----:B------:R-:W3:Y:S04]  /*b170*/  LDL.64 R160, [R1+0x2c8] ;  /* 0x0002c80001a07983 */ /* 0x000ee80000100a00 */
[----:B------:R-:W4:Y:S01]  /*b180*/  LDL.64 R162, [R1+0x2d0] ;  /* 0x0002d00001a27983 */ /* 0x000f220000100a00 */
[----:B0-----:R-:W-:-:S03]  /*b190*/  IMAD.WIDE R62, R0, 0x2, R164 ;  /* 0x00000002003e7825 */ /* 0x001fc600078e02a4 */
[----:B------:R-:W3:Y:S01]  /*b1a0*/  LDL.64 R164, [R1+0x2e0] ;  /* 0x0002e00001a47983 */ /* 0x000ee20000100a00 */
[----:B------:R-:W-:-:S03]  /*b1b0*/  IMAD.WIDE R68, R0, 0x2, R158 ;  /* 0x0000000200447825 */ /* 0x000fc600078e029e */
[----:B------:R-:W3:Y:S01]  /*b1c0*/  LDL.64 R158, [R1+0x300] ;  /* 0x00030000019e7983 */ /* 0x000ee20000100a00 */
[----:B------:R-:W-:-:S03]  /*b1d0*/  IMAD.WIDE R70, R0, 0x2, R172 ;  /* 0x0000000200467825 */ /* 0x000fc600078e02ac */
[----:B------:R-:W3:Y:S01]  /*b1e0*/  LDG.E.U16 R64, desc[UR14][R64.64] ;  /* 0x0000000e40407981 */ /* 0x000ee2000c1e1500 */
[----:B------:R-:W-:-:S03]  /*b1f0*/  IMAD.WIDE R80, R0, 0x2, R238 ;  /* 0x0000000200507825 */ /* 0x000fc600078e02ee */
[----:B------:R-:W3:Y:S04]  /*b200*/  LDL.64 R238, [R1+0x288] ;  /* 0x0002880001ee7983 */ /* 0x000ee80000100a00 */
[----:B------:R0:W3:Y:S04]  /*b210*/  LDG.E.U16 R173, desc[UR14][R70.64] ;  /* 0x0000000e46ad7981 */ /* 0x0000e8000c1e1500 */
[----:B------:R1:W3:Y:S04]  /*b220*/  LDG.E.U16 R76, desc[UR14][R68.64] ;  /* 0x0000000e444c7981 */ /* 0x0002e8000c1e1500 */
[----:B------:R2:W3:Y:S01]  /*b230*/  LDG.E.U16 R169, desc[UR14][R66.64] ;  /* 0x0000000e42a97981 */ /* 0x0004e2000c1e1500 */
[----:B0-----:R-:W-:-:S03]  /*b240*/  IMAD.WIDE R70, R0, 0x2, R236 ;  /* 0x0000000200467825 */ /* 0x001fc600078e02ec */
[----:B------:R-:W3:Y:S01]  /*b250*/  LDL.64 R236, [R1+0x280] ;  /* 0x0002800001ec7983 */ /* 0x000ee20000100a00 */
[----:B-1----:R-:W-:-:S03]  /*b260*/  IMAD.WIDE R68, R0, 0x2, R240 ;  /* 0x0000000200447825 */ /* 0x002fc600078e02f0 */
[----:B------:R-:W3:Y:S04]  /*b270*/  LDL.64 R240, [R1+0x278] ;  /* 0x0002780001f07983 */ /* 0x000ee80000100a00 */
[----:B------:R-:W3:Y:S04]  /*b280*/  LDG.E.U16 R74, desc[UR14][R70.64] ;  /* 0x0000000e464a7981 */ /* 0x000ee8000c1e1500 */
[----:B------:R-:W3:Y:S04]  /*b290*/  LDG.E.U16 R62, desc[UR14][R62.64] ;  /* 0x0000000e3e3e7981 */ /* 0x000ee8000c1e1500 */
[----:B------:R-:W3:Y:S04]  /*b2a0*/  LDG.E.U16 R68, desc[UR14][R68.64] ;  /* 0x0000000e44447981 */ /* 0x000ee8000c1e1500 */
[----:B------:R-:W3:Y:S01]  /*b2b0*/  LDG.E.U16 R81, desc[UR14][R80.64] ;  /* 0x0000000e50517981 */ /* 0x000ee2000c1e1500 */
[----:B--2---:R-:W-:-:S03]  /*b2c0*/  IMAD.WIDE R66, R0, 0x2, R166 ;  /* 0x0000000200427825 */ /* 0x004fc600078e02a6 */
[----:B------:R-:W2:Y:S04]  /*b2d0*/  LDL.64 R166, [R1+0x2b0] ;  /* 0x0002b00001a67983 */ /* 0x000ea80000100a00 */
[----:B------:R0:W2:Y:S02]  /*b2e0*/  LDG.E.U16 R63, desc[UR14][R66.64] ;  /* 0x0000000e423f7981 */ /* 0x0000a4000c1e1500 */
[C---:B0-----:R-:W-:Y:S02]  /*b2f0*/  IMAD.WIDE R66, R0.reuse, 0x2, R234 ;  /* 0x0000000200427825 */ /* 0x041fe400078e02ea */
[----:B------:R-:W2:Y:S04]  /*b300*/  LDL.64 R234, [R1+0x270] ;  /* 0x0002700001ea7983 */ /* 0x000ea80000100a00 */
[----:B------:R-:W2:Y:S01]  /*b310*/  LDG.E.U16 R67, desc[UR14][R66.64] ;  /* 0x0000000e42437981 */ /* 0x000ea2000c1e1500 */
[----:B----4-:R-:W-:-:S04]  /*b320*/  IMAD.WIDE R162, R0, 0x2, R162 ;  /* 0x0000000200a27825 */ /* 0x010fc800078e02a2 */
[C---:B---3--:R-:W-:Y:S01]  /*b330*/  IMAD.WIDE R160, R0.reuse, 0x2, R160 ;  /* 0x0000000200a07825 */ /* 0x048fe200078e02a0 */
[----:B------:R-:W3:Y:S04]  /*b340*/  LDG.E.U16 R65, desc[UR14][R162.64] ;  /* 0x0000000ea2417981 */ /* 0x000ee8000c1e1500 */
[----:B------:R-:W4:Y:S04]  /*b350*/  LDG.E.U16 R170, desc[UR14][R160.64] ;  /* 0x0000000ea0aa7981 */ /* 0x000f28000c1e1500 */
[----:B------:R-:W2:Y:S04]  /*b360*/  LDL.64 R162, [R1+0x2a0] ;  /* 0x0002a00001a27983 */ /* 0x000ea80000100a00 */
[----:B------:R-:W3:Y:S01]  /*b370*/  LDL.64 R160, [R1+0x298] ;  /* 0x0002980001a07983 */ /* 0x000ee20000100a00 */
[----:B------:R-:W-:-:S03]  /*b380*/  IMAD.WIDE R70, R0, 0x2, R164 ;  /* 0x0000000200467825 */ /* 0x000fc600078e02a4 */
[----:B------:R-:W4:Y:S01]  /*b390*/  LDL.64 R164, [R1+0x2a8] ;  /* 0x0002a80001a47983 */ /* 0x000f220000100a00 */
[----:B------:R-:W-:-:S03]  /*b3a0*/  IMAD.WIDE R158, R0, 0x2, R158 ;  /* 0x00000002009e7825 */ /* 0x000fc600078e029e */
[----:B------:R-:W4:Y:S04]  /*b3b0*/  LDG.E.U16 R70, desc[UR14][R70.64] ;  /* 0x0000000e46467981 */ /* 0x000f28000c1e1500 */
[----:B------:R0:W4:Y:S02]  /*b3c0*/  LDG.E.U16 R168, desc[UR14][R158.64] ;  /* 0x0000000e9ea87981 */ /* 0x000124000c1e1500 */
[C---:B0-----:R-:W-:Y:S02]  /*b3d0*/  IMAD.WIDE R158, R0.reuse, 0x2, R232 ;  /* 0x00000002009e7825 */ /* 0x041fe400078e02e8 */
[----:B------:R-:W4:Y:S04]  /*b3e0*/  LDL.64 R232, [R1+0x268] ;  /* 0x0002680001e87983 */ /* 0x000f280000100a00 */
[----:B------:R0:W4:Y:S02]  /*b3f0*/  LDG.E.U16 R84, desc[UR14][R158.64] ;  /* 0x0000000e9e547981 */ /* 0x000124000c1e1500 */
[----:B0-----:R-:W-:-:S02]  /*b400*/  IMAD.WIDE R158, R0, 0x2, R242 ;  /* 0x00000002009e7825 */ /* 0x001fc400078e02f2 */
[----:B------:R-:W4:Y:S04]  /*b410*/  LDL.64 R242, [R1+0x238] ;  /* 0x0002380001f27983 */ /* 0x000f280000100a00 */
[----:B------:R0:W4:Y:S02]  /*b420*/  LDG.E.U16 R66, desc[UR14][R158.64] ;  /* 0x0000000e9e427981 */ /* 0x000124000c1e1500 */
[C---:B0-----:R-:W-:Y:S02]  /*b430*/  IMAD.WIDE R158, R0.reuse, 0x2, R238 ;  /* 0x00000002009e7825 */ /* 0x041fe400078e02ee */
[----:B------:R-:W4:Y:S04]  /*b440*/  LDL.64 R238, [R1+0x248] ;  /* 0x0002480001ee7983 */ /* 0x000f280000100a00 */
[----:B------:R-:W4:Y:S04]  /*b450*/  LDG.E.U16 R172, desc[UR14][R158.64] ;  /* 0x0000000e9eac7981 */ /* 0x000f28000c1e1500 */
[----:B------:R-:W4:Y:S01]  /*b460*/  LDL.64 R158, [R1+0x260] ;  /* 0x00026000019e7983 */ /* 0x000f220000100a00 */
[----:B--2---:R-:W-:-:S04]  /*b470*/  IMAD.WIDE R162, R0, 0x2, R162 ;  /* 0x0000000200a27825 */ /* 0x004fc800078e02a2 */
[C---:B---3--:R-:W-:Y:S01]  /*b480*/  IMAD.WIDE R160, R0.reuse, 0x2, R160 ;  /* 0x0000000200a07825 */ /* 0x048fe200078e02a0 */
[----:B------:R0:W2:Y:S03]  /*b490*/  LDG.E.U16 R71, desc[UR14][R162.64] ;  /* 0x0000000ea2477981 */ /* 0x0000a6000c1e1500 */
[C---:B----4-:R-:W-:Y:S01]  /*b4a0*/  IMAD.WIDE R164, R0.reuse, 0x2, R164 ;  /* 0x0000000200a47825 */ /* 0x050fe200078e02a4 */
[----:B------:R1:W3:Y:S04]  /*b4b0*/  LDG.E.U16 R69, desc[UR14][R160.64] ;  /* 0x0000000ea0457981 */ /* 0x0002e8000c1e1500 */
[----:B------:R4:W2:Y:S01]  /*b4c0*/  LDG.E.U16 R73, desc[UR14][R164.64] ;  /* 0x0000000ea4497981 */ /* 0x0008a2000c1e1500 */
[----:B0-----:R-:W-:-:S03]  /*b4d0*/  IMAD.WIDE R162, R0, 0x2, R240 ;  /* 0x0000000200a27825 */ /* 0x001fc600078e02f0 */
[----:B------:R-:W3:Y:S01]  /*b4e0*/  LDL.64 R240, [R1+0x230] ;  /* 0x0002300001f07983 */ /* 0x000ee20000100a00 */
[----:B-1----:R-:W-:-:S03]  /*b4f0*/  IMAD.WIDE R160, R0, 0x2, R236 ;  /* 0x0000000200a07825 */ /* 0x002fc600078e02ec */
[----:B------:R-:W2:Y:S04]  /*b500*/  LDG.E.U16 R176, desc[UR14][R162.64] ;  /* 0x0000000ea2b07981 */ /* 0x000ea8000c1e1500 */
[----:B------:R-:W3:Y:S01]  /*b510*/  LDL.64 R236, [R1+0x240] ;  /* 0x0002400001ec7983 */ /* 0x000ee20000100a00 */
[----:B----4-:R-:W-:-:S03]  /*b520*/  IMAD.WIDE R164, R0, 0x2, R234 ;  /* 0x0000000200a47825 */ /* 0x010fc600078e02ea */
[----:B------:R-:W4:Y:S04]  /*b530*/  LDL.64 R234, [R1+0x228] ;  /* 0x0002280001ea7983 */ /* 0x000f280000100a00 */
[----:B------:R-:W2:Y:S01]  /*b540*/  LDL.64 R162, [R1+0x250] ;  /* 0x0002500001a27983 */ /* 0x000ea20000100a00 */
[----:B------:R-:W-:-:S03]  /*b550*/  IMAD.WIDE R166, R0, 0x2, R166 ;  /* 0x0000000200a67825 */ /* 0x000fc600078e02a6 */
[----:B------:R-:W4:Y:S04]  /*b560*/  LDG.E.U16 R174, desc[UR14][R160.64] ;  /* 0x0000000ea0ae7981 */ /* 0x000f28000c1e1500 */
[----:B------:R0:W4:Y:S04]  /*b570*/  LDG.E.U16 R80, desc[UR14][R166.64] ;  /* 0x0000000ea6507981 */ /* 0x000128000c1e1500 */
[----:B------:R1:W4:Y:S04]  /*b580*/  LDG.E.U16 R178, desc[UR14][R164.64] ;  /* 0x0000000ea4b27981 */ /* 0x000328000c1e1500 */
[----:B------:R-:W4:Y:S01]  /*b590*/  LDL.64 R160, [R1+0x258] ;  /* 0x0002580001a07983 */ /* 0x000f220000100a00 */
[----:B0-----:R-:W-:-:S03]  /*b5a0*/  IMAD.WIDE R166, R0, 0x2, R232 ;  /* 0x0000000200a67825 */ /* 0x001fc600078e02e8 */
[----:B------:R-:W4:Y:S04]  /*b5b0*/  LDL.64 R232, [R1+0x220] ;  /* 0x0002200001e87983 */ /* 0x000f280000100a00 */
[----:B------:R3:W4:Y:S01]  /*b5c0*/  LDG.E.U16 R180, desc[UR14][R166.64] ;  /* 0x0000000ea6b47981 */ /* 0x000722000c1e1500 */
[----:B-1----:R-:W-:-:S03]  /*b5d0*/  IMAD.WIDE R164, R0, 0x2, R238 ;  /* 0x0000000200a47825 */ /* 0x002fc600078e02ee */
[----:B------:R-:W4:Y:S04]  /*b5e0*/  LDL.64 R238, [R1+0x218] ;  /* 0x0002180001ee7983 */ /* 0x000f280000100a00 */
[----:B------:R-:W4:Y:S01]  /*b5f0*/  LDG.E.U16 R188, desc[UR14][R164.64] ;  /* 0x0000000ea4bc7981 */ /* 0x000f22000c1e1500 */
[----:B---3--:R-:W-:-:S03]  /*b600*/  IMAD.WIDE R166, R0, 0x2, R236 ;  /* 0x0000000200a67825 */ /* 0x008fc600078e02ec */
[----:B------:R-:W3:Y:S01]  /*b610*/  LDL.64 R236, [R1+0x210] ;  /* 0x0002100001ec7983 */ /* 0x000ee20000100a00 */
[----:B------:R-:W-:-:S03]  /*b620*/  IMAD.WIDE R158, R0, 0x2, R158 ;  /* 0x00000002009e7825 */ /* 0x000fc600078e029e */
[----:B------:R-:W3:Y:S01]  /*b630*/  LDG.E.U16 R166, desc[UR14][R166.64] ;  /* 0x0000000ea6a67981 */ /* 0x000ee2000c1e1500 */
[----:B--2---:R-:W-:-:S03]  /*b640*/  IMAD.WIDE R162, R0, 0x2, R162 ;  /* 0x0000000200a27825 */ /* 0x004fc600078e02a2 */
[----:B------:R-:W2:Y:S04]  /*b650*/  LDG.E.U16 R182, desc[UR14][R158.64] ;  /* 0x0000000e9eb67981 */ /* 0x000ea8000c1e1500 */
[----:B------:R4:W2:Y:S02]  /*b660*/  LDG.E.U16 R186, desc[UR14][R162.64] ;  /* 0x0000000ea2ba7981 */ /* 0x0008a4000c1e1500 */
[C---:B----4-:R-:W-:Y:S02]  /*b670*/  IMAD.WIDE R162, R0.reuse, 0x2, R234 ;  /* 0x0000000200a27825 */ /* 0x050fe400078e02ea */
[----:B------:R-:W4:Y:S02]  /*b680*/  LDL.64 R234, [R1+0x208] ;  /* 0x0002080001ea7983 */ /* 0x000f240000100a00 */
[----:B------:R-:W-:-:S02]  /*b690*/  IMAD.WIDE R158, R0, 0x2, R242 ;  /* 0x00000002009e7825 */ /* 0x000fc400078e02f2 */
[----:B------:R-:W2:Y:S02]  /*b6a0*/  LDG.E.U16 R194, desc[UR14][R162.64] ;  /* 0x0000000ea2c27981 */ /* 0x000ea4000c1e1500 */
[C---:B------:R-:W-:Y:S02]  /*b6b0*/  IMAD.WIDE R164, R0.reuse, 0x2, R232 ;  /* 0x0000000200a47825 */ /* 0x040fe400078e02e8 */
[----:B------:R-:W2:Y:S02]  /*b6c0*/  LDL.64 R232, [R1+0x200] ;  /* 0x0002000001e87983 */ /* 0x000ea40000100a00 */
[C---:B------:R-:W-:Y:S02]  /*b6d0*/  IMAD.WIDE R160, R0.reuse, 0x2, R160 ;  /* 0x0000000200a07825 */ /* 0x040fe400078e02a0 */
[----:B------:R0:W2:Y:S04]  /*b6e0*/  LDG.E.U16 R167, desc[UR14][R158.64] ;  /* 0x0000000e9ea77981 */ /* 0x0000a8000c1e1500 */
[----:B------:R1:W2:Y:S04]  /*b6f0*/  LDG.E.U16 R184, desc[UR14][R160.64] ;  /* 0x0000000ea0b87981 */ /* 0x0002a8000c1e1500 */
[----:B------:R-:W2:Y:S01]  /*b700*/  LDG.E.U16 R164, desc[UR14][R164.64] ;  /* 0x0000000ea4a47981 */ /* 0x000ea2000c1e1500 */
[----:B0-----:R-:W-:-:S03]  /*b710*/  IMAD.WIDE R158, R0, 0x2, R238 ;  /* 0x00000002009e7825 */ /* 0x001fc600078e02ee */
[----:B------:R-:W2:Y:S01]  /*b720*/  LDL.64 R238, [R1+0x1f8] ;  /* 0x0001f80001ee7983 */ /* 0x000ea20000100a00 */
[----:B-1----:R-:W-:-:S03]  /*b730*/  IMAD.WIDE R160, R0, 0x2, R240 ;  /* 0x0000000200a07825 */ /* 0x002fc600078e02f0 */
[----:B------:R-:W2:Y:S04]  /*b740*/  LDL.64 R240, [R1+0x1b0] ;  /* 0x0001b00001f07983 */ /* 0x000ea80000100a00 */
[----:B------:R0:W2:Y:S04]  /*b750*/  LDG.E.U16 R192, desc[UR14][R160.64] ;  /* 0x0000000ea0c07981 */ /* 0x0000a8000c1e1500 */
[----:B------:R4:W2:Y:S04]  /*b760*/  LDG.E.U16 R165, desc[UR14][R158.64] ;  /* 0x0000000e9ea57981 */ /* 0x0008a8000c1e1500 */
[----:B------:R-:W2:Y:S01]  /*b770*/  LDL.64 R242, [R1+0x1a0] ;  /* 0x0001a00001f27983 */ /* 0x000ea20000100a00 */
[----:B0-----:R-:W-:-:S04]  /*b780*/  FMNMX R160, R10, R5, !PT ;  /* 0x000000050aa07209 */ /* 0x001fc80007800000 */
[----:B------:R-:W-:Y:S01]  /*b790*/  FMNMX R162, R7, R160, !PT ;  /* 0x000000a007a27209 */ /* 0x000fe20007800000 */
[C---:B---3--:R-:W-:Y:S02]  /*b7a0*/  IMAD.WIDE R160, R0.reuse, 0x2, R236 ;  /* 0x0000000200a07825 */ /* 0x048fe400078e02ec */
[----:B------:R-:W3:Y:S02]  /*b7b0*/  LDL.64 R236, [R1+0x1f0] ;  /* 0x0001f00001ec7983 */ /* 0x000ee40000100a00 */
[C---:B----4-:R-:W-:Y:S01]  /*b7c0*/  IMAD.WIDE R158, R0.reuse, 0x2, R234 ;  /* 0x00000002009e7825 */ /* 0x050fe200078e02ea */
[----:B------:R-:W-:Y:S01]  /*b7d0*/  FMNMX R162, R9, R162, !PT ;  /* 0x000000a209a27209 */ /* 0x000fe20007800000 */
[----:B------:R-:W4:Y:S04]  /*b7e0*/  LDL.64 R234, [R1+0x1e8] ;  /* 0x0001e80001ea7983 */ /* 0x000f280000100a00 */
[----:B------:R2:W4:Y:S04]  /*b7f0*/  LDG.E.U16 R200, desc[UR14][R158.64] ;  /* 0x0000000e9ec87981 */ /* 0x000528000c1e1500 */
[----:B------:R0:W4:Y:S01]  /*b800*/  LDG.E.U16 R198, desc[UR14][R160.64] ;  /* 0x0000000ea0c67981 */ /* 0x000122000c1e1500 */
[----:B--2---:R-:W-:-:S03]  /*b810*/  IMAD.WIDE R158, R0, 0x2, R232 ;  /* 0x00000002009e7825 */ /* 0x004fc600078e02e8 */
[----:B------:R-:W2:Y:S04]  /*b820*/  LDL.64 R232, [R1+0x1e0] ;  /* 0x0001e00001e87983 */ /* 0x000ea80000100a00 */
[----:B------:R1:W2:Y:S01]  /*b830*/  LDG.E.U16 R202, desc[UR14][R158.64] ;  /* 0x0000000e9eca7981 */ /* 0x0002a2000c1e1500 */
[----:B0-----:R-:W-:-:S03]  /*b840*/  FMNMX R160, R14, R162, !PT ;  /* 0x000000a20ea07209 */ /* 0x001fc60007800000 */
[----:B------:R-:W2:Y:S01]  /*b850*/  LDL.64 R162, [R1+0x1d0] ;  /* 0x0001d00001a27983 */ /* 0x000ea20000100a00 */
[----:B-1----:R-:W-:-:S03]  /*b860*/  IMAD.WIDE R158, R0, 0x2, R238 ;  /* 0x00000002009e7825 */ /* 0x002fc600078e02ee */
[----:B------:R-:W2:Y:S04]  /*b870*/  LDL.64 R238, [R1+0x1d8] ;  /* 0x0001d80001ee7983 */ /* 0x000ea80000100a00 */
[----:B------:R3:W2:Y:S02]  /*b880*/  LDG.E.U16 R204, desc[UR14][R158.64] ;  /* 0x0000000e9ecc7981 */ /* 0x0006a4000c1e1500 */
[C---:B---3--:R-:W-:Y:S02]  /*b890*/  IMAD.WIDE R158, R0.reuse, 0x2, R236 ;  /* 0x00000002009e7825 */ /* 0x048fe400078e02ec */
[----:B------:R-:W3:Y:S04]  /*b8a0*/  LDL.64 R236, [R1+0x1c8] ;  /* 0x0001c80001ec7983 */ /* 0x000ee80000100a00 */
[----:B------:R4:W3:Y:S02]  /*b8b0*/  LDG.E.U16 R206, desc[UR14][R158.64] ;  /* 0x0000000e9ece7981 */ /* 0x0008e4000c1e1500 */
[----:B----4-:R-:W-:-:S02]  /*b8c0*/  IMAD.WIDE R158, R0, 0x2, R234 ;  /* 0x00000002009e7825 */ /* 0x010fc400078e02ea */
[----:B------:R-:W4:Y:S04]  /*b8d0*/  LDL.64 R234, [R1+0x1c0] ;  /* 0x0001c00001ea7983 */ /* 0x000f280000100a00 */
[----:B------:R2:W4:Y:S02]  /*b8e0*/  LDG.E.U16 R208, desc[UR14][R158.64] ;  /* 0x0000000e9ed07981 */ /* 0x000524000c1e1500 */
[C---:B--2---:R-:W-:Y:S02]  /*b8f0*/  IMAD.WIDE R158, R0.reuse, 0x2, R232 ;  /* 0x00000002009e7825 */ /* 0x044fe400078e02e8 */
[----:B------:R-:W2:Y:S04]  /*b900*/  LDL.64 R232, [R1+0x198] ;  /* 0x0001980001e87983 */ /* 0x000ea80000100a00 */
[----:B------:R0:W2:Y:S02]  /*b910*/  LDG.E.U16 R210, desc[UR14][R158.64] ;  /* 0x0000000e9ed27981 */ /* 0x0000a4000c1e1500 */
[----:B0-----:R-:W-:-:S02]  /*b920*/  IMAD.WIDE R158, R0, 0x2, R238 ;  /* 0x00000002009e7825 */ /* 0x001fc400078e02ee */
[----:B------:R-:W2:Y:S04]  /*b930*/  LDL.64 R238, [R1+0x1a8] ;  /* 0x0001a80001ee7983 */ /* 0x000ea80000100a00 */
[----:B------:R0:W2:Y:S02]  /*b940*/  LDG.E.U16 R212, desc[UR14][R158.64] ;  /* 0x0000000e9ed47981 */ /* 0x0000a4000c1e1500 */
[C---:B0-----:R-:W-:Y:S02]  /*b950*/  IMAD.WIDE R158, R0.reuse, 0x2, R162 ;  /* 0x00000002009e7825 */ /* 0x041fe400078e02a2 */
[----:B------:R-:W2:Y:S04]  /*b960*/  LDL.64 R162, [R1+0x158] ;  /* 0x0001580001a27983 */ /* 0x000ea80000100a00 */
[----:B------:R3:W2:Y:S02]  /*b970*/  LDG.E.U16 R214, desc[UR14][R158.64] ;  /* 0x0000000e9ed67981 */ /* 0x0006a4000c1e1500 */
[----:B---3--:R-:W-:-:S05]  /*b980*/  IMAD.WIDE R158, R0, 0x2, R236 ;  /* 0x00000002009e7825 */ /* 0x008fca00078e02ec */
[----:B------:R4:W3:Y:S02]  /*b990*/  LDG.E.U16 R216, desc[UR14][R158.64] ;  /* 0x0000000e9ed87981 */ /* 0x0008e4000c1e1500 */
[C---:B----4-:R-:W-:Y:S02]  /*b9a0*/  IMAD.WIDE R158, R0.reuse, 0x2, R234 ;  /* 0x00000002009e7825 */ /* 0x050fe400078e02ea */
[----:B------:R-:W4:Y:S04]  /*b9b0*/  LDL.64 R234, [R1+0x1b8] ;  /* 0x0001b80001ea7983 */ /* 0x000f280000100a00 */
[----:B------:R2:W3:Y:S02]  /*b9c0*/  LDG.E.U16 R218, desc[UR14][R158.64] ;  /* 0x0000000e9eda7981 */ /* 0x0004e4000c1e1500 */
[----:B--2---:R-:W-:-:S02]  /*b9d0*/  IMAD.WIDE R158, R0, 0x2, R232 ;  /* 0x00000002009e7825 */ /* 0x004fc400078e02e8 */
[----:B------:R-:W2:Y:S04]  /*b9e0*/  LDL.64 R232, [R1+0x190] ;  /* 0x0001900001e87983 */ /* 0x000ea80000100a00 */
[----:B------:R0:W3:Y:S02]  /*b9f0*/  LDG.E.U16 R220, desc[UR14][R158.64] ;  /* 0x0000000e9edc7981 */ /* 0x0000e4000c1e1500 */
[----:B0-----:R-:W-:Y:S02]  /*ba00*/  IMAD.WIDE R158, R0, 0x2, R162 ;  /* 0x00000002009e7825 */ /* 0x001fe400078e02a2 */
[----:B------:R-:W3:Y:S04]  /*ba10*/  LDL.64 R162, [R1+0x188] ;  /* 0x0001880001a27983 */ /* 0x000ee80000100a00 */
[----:B------:R4:W3:Y:S01]  /*ba20*/  LDG.E.U16 R222, desc[UR14][R158.64] ;  /* 0x0000000e9ede7981 */ /* 0x0008e2000c1e1500 */
[----:B------:R-:W-:-:S04]  /*ba30*/  FMNMX R160, R13, R160, !PT ;  /* 0x000000a00da07209 */ /* 0x000fc80007800000 */
[----:B------:R-:W-:-:S04]  /*ba40*/  FMNMX R160, R17, R160, !PT ;  /* 0x000000a011a07209 */ /* 0x000fc80007800000 */
[----:B------:R-:W-:-:S04]  /*ba50*/  FMNMX R160, R16, R160, !PT ;  /* 0x000000a010a07209 */ /* 0x000fc80007800000 */
[----:B------:R-:W-:-:S04]  /*ba60*/  FMNMX R160, R20, R160, !PT ;  /* 0x000000a014a07209 */ /* 0x000fc80007800000 */
[----:B------:R-:W-:-:S04]  /*ba70*/  FMNMX R160, R21, R160, !PT ;  /* 0x000000a015a07209 */ /* 0x000fc80007800000 */
[----:B------:R-:W-:-:S04]  /*ba80*/  FMNMX R160, R24, R160, !PT ;  /* 0x000000a018a07209 */ /* 0x000fc80007800000 */
[----:B------:R-:W-:Y:S01]  /*ba90*/  FMNMX R160, R25, R160, !PT ;  /* 0x000000a019a07209 */ /* 0x000fe20007800000 */
[C---:B----4-:R-:W-:Y:S02]  /*baa0*/  IMAD.WIDE R158, R0.reuse, 0x2, R234 ;  /* 0x00000002009e7825 */ /* 0x050fe400078e02ea */
[----:B------:R-:W4:Y:S04]  /*bab0*/  LDL.64 R234, [R1+0x170] ;  /* 0x0001700001ea7983 */ /* 0x000f280000100a00 */
[----:B------:R0:W4:Y:S02]  /*bac0*/  LDG.E.U16 R224, desc[UR14][R158.64] ;  /* 0x0000000e9ee07981 */ /* 0x000124000c1e1500 */
[C---:B0-----:R-:W-:Y:S01]  /*bad0*/  IMAD.WIDE R158, R0.reuse, 0x2, R240 ;  /* 0x00000002009e7825 */ /* 0x041fe200078e02f0 */
[----:B------:R-:W-:Y:S01]  /*bae0*/  FMNMX R160, R29, R160, !PT ;  /* 0x000000a01da07209 */ /* 0x000fe20007800000 */
[----:B------:R-:W4:Y:S04]  /*baf0*/  LDL.64 R240, [R1+0x150] ;  /* 0x0001500001f07983 */ /* 0x000f280000100a00 */
[----:B------:R0:W4:Y:S02]  /*bb00*/  LDG.E.U16 R226, desc[UR14][R158.64] ;  /* 0x0000000e9ee27981 */ /* 0x000124000c1e1500 */
[----:B0-----:R-:W-:Y:S01]  /*bb10*/  IMAD.WIDE R158, R0, 0x2, R242 ;  /* 0x00000002009e7825 */ /* 0x001fe200078e02f2 */
[----:B------:R-:W-:Y:S01]  /*bb20*/  FMNMX R160, R30, R160, !PT ;  /* 0x000000a01ea07209 */ /* 0x000fe20007800000 */
[----:B------:R-:W4:Y:S04]  /*bb30*/  LDL.64 R242, [R1+0x138] ;  /* 0x0001380001f27983 */ /* 0x000f280000100a00 */
[----:B------:R-:W4:Y:S04]  /*bb40*/  LDG.E.U16 R230, desc[UR14][R158.64] ;  /* 0x0000000e9ee67981 */ /* 0x000f28000c1e1500 */
[----:B------:R-:W4:Y:S01]  /*bb50*/  LDL.64 R158, [R1+0x180] ;  /* 0x00018000019e7983 */ /* 0x000f220000100a00 */
[----:B------:R-:W-:-:S04]  /*bb60*/  FMNMX R160, R32, R160, !PT ;  /* 0x000000a020a07209 */ /* 0x000fc80007800000 */
        /* <DEDUP_REMOVED lines=14> */
[----:B------:R-:W-:Y:S01]  /*bc50*/  FMNMX R236, R59, R160, !PT ;  /* 0x000000a03bec7209 */ /* 0x000fe20007800000 */
[----:B------:R-:W-:-:S05]  /*bc60*/  IMAD.WIDE R160, R0, 0x2, R238 ;  /* 0x0000000200a07825 */ /* 0x000fca00078e02ee */
[----:B------:R2:W4:Y:S02]  /*bc70*/  LDG.E.U16 R228, desc[UR14][R160.64] ;  /* 0x0000000ea0e47981 */ /* 0x000524000c1e1500 */
[----:B--2---:R-:W-:-:S05]  /*bc80*/  IMAD.WIDE R160, R0, 0x2, R232 ;  /* 0x0000000200a07825 */ /* 0x004fca00078e02e8 */
[----:B------:R-:W2:Y:S04]  /*bc90*/  LDG.E.U16 R232, desc[UR14][R160.64] ;  /* 0x0000000ea0e87981 */ /* 0x000ea8000c1e1500 */
[----:B------:R-:W2:Y:S01]  /*bca0*/  LDL.64 R160, [R1+0x178] ;  /* 0x0001780001a07983 */ /* 0x000ea20000100a00 */
[----:B---3--:R-:W-:-:S05]  /*bcb0*/  IMAD.WIDE R162, R0, 0x2, R162 ;  /* 0x0000000200a27825 */ /* 0x008fca00078e02a2 */
[----:B------:R4:W3:Y:S02]  /*bcc0*/  LDG.E.U16 R233, desc[UR14][R162.64] ;  /* 0x0000000ea2e97981 */ /* 0x0008e4000c1e1500 */
[----:B----4-:R-:W-:-:S04]  /*bcd0*/  IMAD.WIDE R162, R0, 0x2, R234 ;  /* 0x0000000200a27825 */ /* 0x010fc800078e02ea */
[----:B------:R-:W-:Y:S01]  /*bce0*/  IMAD.WIDE R158, R0, 0x2, R158 ;  /* 0x00000002009e7825 */ /* 0x000fe200078e029e */
[----:B------:R-:W-:Y:S01]  /*bcf0*/  FMNMX R236, R77, R236, !PT ;  /* 0x000000ec4dec7209 */ /* 0x000fe20007800000 */
[----:B------:R-:W4:Y:S04]  /*bd00*/  LDG.E.U16 R237, desc[UR14][R162.64] ;  /* 0x0000000ea2ed7981 */ /* 0x000f28000c1e1500 */
[----:B------:R0:W4:Y:S04]  /*bd10*/  LDG.E.U16 R234, desc[UR14][R158.64] ;  /* 0x0000000e9eea7981 */ /* 0x000128000c1e1500 */
[----:B------:R-:W0:Y:S01]  /*bd20*/  LDL.64 R158, [R1+0x168] ;  /* 0x00016800019e7983 */ /* 0x000e220000100a00 */
[----:B------:R-:W-:-:S05]  /*bd30*/  FMNMX R236, R61, R236, !PT ;  /* 0x000000ec3dec7209 */ /* 0x000fca0007800000 */
[----:B------:R-:W1:Y:S02]  /*bd40*/  SHFL.BFLY PT, R238, R236, 0x2, 0x1f ;  /* 0x0c401f00ecee7f89 */ /* 0x000e6400000e0000 */
[----:B-1----:R-:W-:Y:S01]  /*bd50*/  FMNMX R236, R236, R238, !PT ;  /* 0x000000eeecec7209 */ /* 0x002fe20007800000 */
[----:B--2---:R-:W-:-:S05]  /*bd60*/  IMAD.WIDE R160, R0, 0x2, R160 ;  /* 0x0000000200a07825 */ /* 0x004fca00078e02a0 */
[----:B------:R-:W2:Y:S04]  /*bd70*/  LDG.E.U16 R235, desc[UR14][R160.64] ;  /* 0x0000000ea0eb7981 */ /* 0x000ea8000c1e1500 */
[----:B------:R-:W3:Y:S01]  /*bd80*/  LDL.64 R160, [R1+0x160] ;  /* 0x0001600001a07983 */ /* 0x000ee20000100a00 */
[----:B0-----:R-:W-:-:S05]  /*bd90*/  IMAD.WIDE R158, R0, 0x2, R158 ;  /* 0x00000002009e7825 */ /* 0x001fca00078e029e */
[----:B------:R-:W2:Y:S04]  /*bda0*/  LDG.E.U16 R238, desc[UR14][R158.64] ;  /* 0x0000000e9eee7981 */ /* 0x000ea8000c1e1500 */
[----:B------:R-:W4:Y:S01]  /*bdb0*/  LDL.64 R158, [R1+0x148] ;  /* 0x00014800019e7983 */ /* 0x000f220000100a00 */
[----:B------:R-:W-:-:S05]  /*bdc0*/  IMAD.WIDE R162, R0, 0x2, R240 ;  /* 0x0000000200a27825 */ /* 0x000fca00078e02f0 */
[----:B------:R0:W2:Y:S02]  /*bdd0*/  LDG.E.U16 R240, desc[UR14][R162.64] ;  /* 0x0000000ea2f07981 */ /* 0x0000a4000c1e1500 */
[----:B0-----:R-:W-:-:S04]  /*bde0*/  IMAD.WIDE R162, R0, 0x2, R242 ;  /* 0x0000000200a27825 */ /* 0x001fc800078e02f2 */
[----:B---3--:R-:W-:-:S04]  /*bdf0*/  IMAD.WIDE R160, R0, 0x2, R160 ;  /* 0x0000000200a07825 */ /* 0x008fc800078e02a0 */
[C---:B----4-:R-:W-:Y:S01]  /*be00*/  IMAD.WIDE R158, R0.reuse, 0x2, R158 ;  /* 0x00000002009e7825 */ /* 0x050fe200078e029e */
[----:B------:R0:W3:Y:S04]  /*be10*/  LDG.E.U16 R239, desc[UR14][R160.64] ;  /* 0x0000000ea0ef7981 */ /* 0x0000e8000c1e1500 */
[----:B------:R1:W4:Y:S04]  /*be20*/  LDG.E.U16 R242, desc[UR14][R158.64] ;  /* 0x0000000e9ef27981 */ /* 0x000328000c1e1500 */
[----:B------:R-:W2:Y:S04]  /*be30*/  SHFL.BFLY PT, R241, R236, 0x1, 0x1f ;  /* 0x0c201f00ecf17f89 */ /* 0x000ea800000e0000 */
[----:B------:R-:W0:Y:S04]  /*be40*/  LDL.64 R160, [R1+0x140] ;  /* 0x0001400001a07983 */ /* 0x000e280000100a00 */
[----:B------:R-:W1:Y:S04]  /*be50*/  LDL.64 R158, [R1+0x130] ;  /* 0x00013000019e7983 */ /* 0x000e680000100a00 */
[----:B------:R-:W3:Y:S04]  /*be60*/  LDG.E.U16 R244, desc[UR14][R162.64] ;  /* 0x0000000ea2f47981 */ /* 0x000ee8000c1e1500 */
[----:B------:R-:W4:Y:S01]  /*be70*/  LDL.64 R162, [R1+0x120] ;  /* 0x0001200001a27983 */ /* 0x000f220000100a00 */
[----:B0-----:R-:W-:-:S05]  /*be80*/  IMAD.WIDE R160, R0, 0x2, R160 ;  /* 0x0000000200a07825 */ /* 0x001fca00078e02a0 */
[----:B------:R-:W3:Y:S04]  /*be90*/  LDG.E.U16 R243, desc[UR14][R160.64] ;  /* 0x0000000ea0f37981 */ /* 0x000ee8000c1e1500 */
[----:B------:R-:W3:Y:S01]  /*bea0*/  LDL.64 R160, [R1+0x128] ;  /* 0x0001280001a07983 */ /* 0x000ee20000100a00 */
[----:B-1----:R-:W-:-:S06]  /*beb0*/  IMAD.WIDE R158, R0, 0x2, R158 ;  /* 0x00000002009e7825 */ /* 0x002fcc00078e029e */
[----:B------:R2:W3:Y:S02]  /*bec0*/  LDG.E.U16 R158, desc[UR14][R158.64] ;  /* 0x0000000e9e9e7981 */ /* 0x0004e4000c1e1500 */
[----:B--2---:R-:W-:Y:S02]  /*bed0*/  FMNMX R159, R236, R241, !PT ;  /* 0x000000f1ec9f7209 */ /* 0x004fe40007800000 */
[----:B------:R-:W2:Y:S01]  /*bee0*/  LDL.LU R241, [R1+0x1c] ;  /* 0x00001c0001f17983 */ /* 0x000ea20000300800 */
[----:B----4-:R-:W-:-:S03]  /*bef0*/  IMAD.WIDE R162, R0, 0x2, R162 ;  /* 0x0000000200a27825 */ /* 0x010fc600078e02a2 */
[----:B------:R-:W4:Y:S04]  /*bf00*/  LDL.LU R236, [R1+0x20] ;  /* 0x0000200001ec7983 */ /* 0x000f280000300800 */
[----:B------:R-:W4:Y:S01]  /*bf10*/  LDG.E.U16 R162, desc[UR14][R162.64] ;  /* 0x0000000ea2a27981 */ /* 0x000f22000c1e1500 */
[----:B---3--:R-:W-:-:S06]  /*bf20*/  IMAD.WIDE R160, R0, 0x2, R160 ;  /* 0x0000000200a07825 */ /* 0x008fcc00078e02a0 */
[----:B------:R0:W3:Y:S01]  /*bf30*/  LDG.E.U16 R160, desc[UR14][R160.64] ;  /* 0x0000000ea0a07981 */ /* 0x0000e2000c1e1500 */
[----:B------:R-:W-:Y:S01]  /*bf40*/  BAR.SYNC.DEFER_BLOCKING 0x0 ;  /* 0x0000000000007b1d */ /* 0x000fe20000010000 */
[----:B--2---:R-:W-:-:S05]  /*bf50*/  FMNMX R159, R159, R241, !PT ;  /* 0x000000f19f9f7209 */ /* 0x004fca0007800000 */
[----:B------:R-:W-:-:S04]  /*bf60*/  FADD R14, R14, -R159 ;  /* 0x8000009f0e0e7221 */ /* 0x000fc80000000000 */
[----:B------:R-:W-:Y:S01]  /*bf70*/  FMUL R14, R14, 1.4426950216293334961 ;  /* 0x3fb8aa3b0e0e7820 */ /* 0x000fe20000400000 */
[----:B------:R1:W-:Y:S04]  /*bf80*/  STS.U16 [R2+UR12+0x2400], R63 ;  /* 0x0024003f02007988 */ /* 0x0003e8000800040c */
[----:B------:R2:W-:Y:S01]  /*bf90*/  STS.U16 [R2+UR12+0x2000], R62 ;  /* 0x0020003e02007988 */ /* 0x0005e2000800040c */
[--C-:B-1----:R-:W-:Y:S01]  /*bfa0*/  FADD R63, R17, -R159.reuse ;  /* 0x8000009f113f7221 */ /* 0x102fe20000000000 */
[----:B------:R-:W-:Y:S01]  /*bfb0*/  FMNMX R17, R6, R8, !PT ;  /* 0x0000000806117209 */ /* 0x000fe20007800000 */
[--C-:B--2---:R-:W-:Y:S02]  /*bfc0*/  FADD R62, R13, -R159.reuse ;  /* 0x8000009f0d3e7221 */ /* 0x104fe40000000000 */
[----:B------:R-:W-:Y:S01]  /*bfd0*/  FMUL R63, R63, 1.4426950216293334961 ;  /* 0x3fb8aa3b3f3f7820 */ /* 0x000fe20000400000 */
[----:B------:R1:W-:Y:S01]  /*bfe0*/  MUFU.EX2 R13, R14 ;  /* 0x0000000e000d7308 */ /* 0x0003e20000000800 */
[----:B------:R-:W-:Y:S01]  /*bff0*/  FMNMX R17, R11, R17, !PT ;  /* 0x000000110b117209 */ /* 0x000fe20007800000 */
[----:B-1----:R-:W-:Y:S01]  /*c000*/  FMUL R14, R62, 1.4426950216293334961 ;  /* 0x3fb8aa3b3e0e7820 */ /* 0x002fe20000400000 */
[----:B------:R-:W-:-:S05]  /*c010*/  FADD R62, R16, -R159 ;  /* 0x8000009f103e7221 */ /* 0x000fca0000000000 */
[----:B------:R1:W-:Y:S02]  /*c020*/  MUFU.EX2 R16, R63 ;  /* 0x0000003f00107308 */ /* 0x0003e40000000800 */
[----:B-1----:R-:W-:Y:S01]  /*c030*/  FMNMX R63, R12, R17, !PT ;  /* 0x000000110c3f7209 */ /* 0x002fe20007800000 */
[----:B------:R-:W-:-:S03]  /*c040*/  FMUL R17, R62, 1.4426950216293334961 ;  /* 0x3fb8aa3b3e117820 */ /* 0x000fc60000400000 */
        /* <DEDUP_REMOVED lines=12> */
[----:B------:R-:W-:-:S03]  /*c110*/  FADD R10, R10, -R159 ;  /* 0x8000009f0a0a7221 */ /* 0x000fc60000000000 */
[----:B------:R-:W-:Y:S01]  /*c120*/  FMNMX R62, R40, R62, !PT ;  /* 0x0000003e283e7209 */ /* 0x000fe20007800000 */
[----:B------:R-:W-:Y:S01]  /*c130*/  FMUL R10, R10, 1.4426950216293334961 ;  /* 0x3fb8aa3b0a0a7820 */ /* 0x000fe20000400000 */
[--C-:B0-----:R-:W-:Y:S02]  /*c140*/  FADD R161, R5, -R159.reuse ;  /* 0x8000009f05a17221 */ /* 0x101fe40000000000 */
[----:B------:R-:W-:Y:S01]  /*c150*/  FMNMX R62, R39, R62, !PT ;  /* 0x0000003e273e7209 */ /* 0x000fe20007800000 */
[----:B------:R0:W-:Y:S01]  /*c160*/  MUFU.EX2 R5, R10 ;  /* 0x0000000a00057308 */ /* 0x0001e20000000800 */
[----:B------:R-:W-:Y:S02]  /*c170*/  FMUL R161, R161, 1.4426950216293334961 ;  /* 0x3fb8aa3ba1a17820 */ /* 0x000fe40000400000 */
[----:B------:R-:W-:Y:S01]  /*c180*/  FMNMX R62, R44, R62, !PT ;  /* 0x0000003e2c3e7209 */ /* 0x000fe20007800000 */
[----:B0-----:R-:W-:-:S03]  /*c190*/  FADD R10, R7, -R159 ;  /* 0x8000009f070a7221 */ /* 0x001fc60000000000 */
[----:B------:R-:W-:Y:S01]  /*c1a0*/  FMNMX R62, R43, R62, !PT ;  /* 0x0000003e2b3e7209 */ /* 0x000fe20007800000 */
[----:B------:R0:W-:Y:S01]  /*c1b0*/  MUFU.EX2 R7, R161 ;  /* 0x000000a100077308 */ /* 0x0001e20000000800 */
[----:B------:R-:W-:Y:S02]  /*c1c0*/  FMUL R10, R10, 1.4426950216293334961 ;  /* 0x3fb8aa3b0a0a7820 */ /* 0x000fe40000400000 */
[----:B------:R-:W-:Y:S01]  /*c1d0*/  FMNMX R62, R47, R62, !PT ;  /* 0x0000003e2f3e7209 */ /* 0x000fe20007800000 */
[----:B0-----:R-:W-:-:S04]  /*c1e0*/  FADD R161, R9, -R159 ;  /* 0x8000009f09a17221 */ /* 0x001fc80000000000 */
[----:B------:R0:W-:Y:S02]  /*c1f0*/  MUFU.EX2 R9, R10 ;  /* 0x0000000a00097308 */ /* 0x0001e40000000800 */
[----:B0-----:R-:W-:Y:S01]  /*c200*/  FMUL R10, R161, 1.4426950216293334961 ;  /* 0x3fb8aa3ba10a7820 */ /* 0x001fe20000400000 */
[----:B------:R-:W-:Y:S01]  /*c210*/  FADD R161, R38, -R159 ;  /* 0x8000009f26a17221 */ /* 0x000fe20000000000 */
[----:B------:R-:W-:Y:S01]  /*c220*/  FMNMX R38, R50, R62, !PT ;  /* 0x0000003e32267209 */ /* 0x000fe20007800000 */
[----:B------:R-:W-:Y:S01]  /*c230*/  FMUL R62, R78, UR6 ;  /* 0x000000064e3e7c20 */ /* 0x000fe20008400000 */
[----:B------:R-:W-:Y:S02]  /*c240*/  FMUL R78, R79, UR6 ;  /* 0x000000064f4e7c20 */ /* 0x000fe40008400000 */
[----:B------:R-:W-:Y:S01]  /*c250*/  FMNMX R79, R53, R38, !PT ;  /* 0x00000026354f7209 */ /* 0x000fe20007800000 */
[----:B------:R-:W-:-:S03]  /*c260*/  FMUL R63, R75, UR6 ;  /* 0x000000064b3f7c20 */ /* 0x000fc60008400000 */
[----:B------:R-:W-:Y:S02]  /*c270*/  FMNMX R79, R52, R79, !PT ;  /* 0x0000004f344f7209 */ /* 0x000fe40007800000 */
[----:B------:R-:W-:Y:S02]  /*c280*/  FSEL R63, R63, -INF , !P5 ;  /* 0xff8000003f3f7808 */ /* 0x000fe40006800000 */
[----:B------:R-:W-:Y:S01]  /*c290*/  FMNMX R79, R55, R79, !PT ;  /* 0x0000004f374f7209 */ /* 0x000fe20007800000 */
[----:B------:R-:W-:Y:S01]  /*c2a0*/  FMUL R75, R82, UR6 ;  /* 0x00000006524b7c20 */ /* 0x000fe20008400000 */
[----:B------:R-:W-:Y:S01]  /*c2b0*/  FMUL R82, R83, UR6 ;  /* 0x0000000653527c20 */ /* 0x000fe20008400000 */
[----:B------:R-:W-:Y:S02]  /*c2c0*/  FSEL R62, R62, -INF , !P6 ;  /* 0xff8000003e3e7808 */ /* 0x000fe40007000000 */
[----:B------:R-:W-:Y:S02]  /*c2d0*/  FMNMX R83, R63, R79, !PT ;  /* 0x0000004f3f537209 */ /* 0x000fe40007800000 */
[----:B------:R-:W-:-:S02]  /*c2e0*/  FSEL R78, R78, -INF , !P2 ;  /* 0xff8000004e4e7808 */ /* 0x000fc40005000000 */
[----:B------:R-:W-:Y:S01]  /*c2f0*/  FMNMX R83, R62, R83, !PT ;  /* 0x000000533e537209 */ /* 0x000fe20007800000 */
[----:B------:R-:W-:Y:S01]  /*c300*/  FMUL R79, R86, UR6 ;  /* 0x00000006564f7c20 */ /* 0x000fe20008400000 */
[----:B------:R-:W-:Y:S02]  /*c310*/  FSEL R75, R75, -INF , !P4 ;  /* 0xff8000004b4b7808 */ /* 0x000fe40006000000 */
[----:B------:R-:W-:Y:S02]  /*c320*/  FMNMX R86, R78, R83, !PT ;  /* 0x000000534e567209 */ /* 0x000fe40007800000 */
[----:B------:R-:W-:Y:S02]  /*c330*/  FSEL R82, R82, -INF , !P1 ;  /* 0xff80000052527808 */ /* 0x000fe40004800000 */
[----:B------:R-:W-:Y:S01]  /*c340*/  FMNMX R86, R75, R86, !PT ;  /* 0x000000564b567209 */ /* 0x000fe20007800000 */
[----:B------:R-:W-:Y:S01]  /*c350*/  FMUL R83, R87, UR6 ;  /* 0x0000000657537c20 */ /* 0x000fe20008400000 */
[----:B------:R-:W-:-:S02]  /*c360*/  FSEL R79, R79, -INF , !P3 ;  /* 0xff8000004f4f7808 */ /* 0x000fc40005800000 */
[----:B------:R-:W-:Y:S01]  /*c370*/  FMNMX R86, R82, R86, !PT ;  /* 0x0000005652567209 */ /* 0x000fe20007800000 */
[----:B------:R-:W-:Y:S01]  /*c380*/  FMUL R161, R161, 1.4426950216293334961 ;  /* 0x3fb8aa3ba1a17820 */ /* 0x000fe20000400000 */
[--C-:B------:R-:W-:Y:S01]  /*c390*/  FADD R46, R46, -R159.reuse ;  /* 0x8000009f2e2e7221 */ /* 0x100fe20000000000 */
[----:B------:R-:W-:Y:S01]  /*c3a0*/  FSEL R83, R83, -INF , P0 ;  /* 0xff80000053537808 */ /* 0x000fe20000000000 */
[--C-:B------:R-:W-:Y:S01]  /*c3b0*/  FADD R38, R37, -R159.reuse ;  /* 0x8000009f25267221 */ /* 0x100fe20000000000 */
[----:B------:R-:W-:Y:S01]  /*c3c0*/  FMNMX R86, R79, R86, !PT ;  /* 0x000000564f567209 */ /* 0x000fe20007800000 */
[----:B------:R0:W-:Y:S01]  /*c3d0*/  MUFU.EX2 R37, R161 ;  /* 0x000000a100257308 */ /* 0x0001e20000000800 */
[----:B------:R-:W-:Y:S02]  /*c3e0*/  FMUL R46, R46, 1.4426950216293334961 ;  /* 0x3fb8aa3b2e2e7820 */ /* 0x000fe40000400000 */
[----:B------:R-:W-:Y:S01]  /*c3f0*/  FMNMX R87, R83, R86, !PT ;  /* 0x0000005653577209 */ /* 0x000fe20007800000 */
[----:B0-----:R-:W-:-:S04]  /*c400*/  FADD R161, R45, -R159 ;  /* 0x8000009f2da17221 */ /* 0x001fc80000000000 */
[----:B------:R0:W-:Y:S02]  /*c410*/  MUFU.EX2 R45, R46 ;  /* 0x0000002e002d7308 */ /* 0x0001e40000000800 */
[----:B0-----:R-:W-:Y:S02]  /*c420*/  FMUL R46, R161, 1.4426950216293334961 ;  /* 0x3fb8aa3ba12e7820 */ /* 0x001fe40000400000 */
[----:B------:R-:W0:Y:S01]  /*c430*/  SHFL.BFLY PT, R161, R87, 0x2, 0x1f ;  /* 0x0c401f0057a17f89 */ /* 0x000e2200000e0000 */
[--C-:B------:R-:W-:Y:S01]  /*c440*/  FADD R49, R49, -R159.reuse ;  /* 0x8000009f31317221 */ /* 0x100fe20000000000 */
[--C-:B------:R-:W-:Y:S01]  /*c450*/  FADD R86, R48, -R159.reuse ;  /* 0x8000009f30567221 */ /* 0x100fe20000000000 */
[----:B------:R-:W-:Y:S02]  /*c460*/  FADD R56, R56, -R159 ;  /* 0x8000009f38387221 */ /* 0x000fe40000000000 */
[----:B------:R-:W-:-:S04]  /*c470*/  FMUL R49, R49, 1.4426950216293334961 ;  /* 0x3fb8aa3b31317820 */ /* 0x000fc80000400000 */
[----:B------:R1:W-:Y:S02]  /*c480*/  MUFU.EX2 R48, R49 ;  /* 0x0000003100307308 */ /* 0x0003e40000000800 */
[----:B-1----:R-:W-:Y:S01]  /*c490*/  FMUL R49, R86, 1.4426950216293334961 ;  /* 0x3fb8aa3b56317820 */ /* 0x002fe20000400000 */
[----:B------:R-:W-:Y:S01]  /*c4a0*/  FMUL R86, R56, 1.4426950216293334961 ;  /* 0x3fb8aa3b38567820 */ /* 0x000fe20000400000 */
[----:B------:R-:W-:-:S04]  /*c4b0*/  FADD R56, R54, -R159 ;  /* 0x8000009f36387221 */ /* 0x000fc80000000000 */
[----:B------:R-:W-:Y:S01]  /*c4c0*/  FMUL R56, R56, 1.4426950216293334961 ;  /* 0x3fb8aa3b38387820 */ /* 0x000fe20000400000 */
[----:B0-----:R-:W-:-:S03]  /*c4d0*/  FMNMX R54, R87, R161, !PT ;  /* 0x000000a157367209 */ /* 0x001fc60007800000 */
[----:B------:R0:W-:Y:S02]  /*c4e0*/  MUFU.EX2 R87, R56 ;  /* 0x0000003800577308 */ /* 0x0001e40000000800 */
[----:B0-----:R-:W0:Y:S04]  /*c4f0*/  SHFL.BFLY PT, R56, R54, 0x1, 0x1f ;  /* 0x0c201f0036387f89 */ /* 0x001e2800000e0000 */
[----:B------:R1:W-:Y:S04]  /*c500*/  STS.U16 [R2+UR12], R231 ;  /* 0x000000e702007988 */ /* 0x0003e8000800040c */
[----:B------:R2:W-:Y:S01]  /*c510*/  STS.U16 [R2+UR12+0x800], R227 ;  /* 0x000800e302007988 */ /* 0x0005e2000800040c */
[----:B-1----:R-:W-:-:S03]  /*c520*/  LOP3.LUT R231, R2, 0x10, RZ, 0x3c, !PT ;  /* 0x0000001002e77812 */ /* 0x002fc600078e3cff */
[----:B------:R1:W-:Y:S04]  /*c530*/  STS.U16 [R2+UR12+0x400], R229 ;  /* 0x000400e502007988 */ /* 0x0003e8000800040c */
[----:B------:R-:W-:Y:S04]  /*c540*/  STS.U16 [R2+UR12+0xc00], R223 ;  /* 0x000c00df02007988 */ /* 0x000fe8000800040c */
[----:B------:R-:W-:Y:S01]  /*c550*/  STS.U16 [R2+UR12+0x1000], R219 ;  /* 0x001000db02007988 */ /* 0x000fe2000800040c */
[----:B0-----:R-:W-:Y:S01]  /*c560*/  FMNMX R56, R54, R56, !PT ;  /* 0x0000003836387209 */ /* 0x001fe20007800000 */
[----:B------:R-:W-:-:S02]  /*c570*/  FADD R54, -R159, R241 ;  /* 0x000000f19f367221 */ /* 0x000fc40000000100 */
        /* <DEDUP_REMOVED lines=9> */
[----:B--2---:R-:W2:Y:S04]  /*c610*/  LDL.LU R227, [R1+0x4] ;  /* 0x0000040001e37983 */ /* 0x004ea80000300800 */
[----:B------:R-:W4:Y:S04]  /*c620*/  LDL.LU R241, [R1] ;  /* 0x0000000001f17983 */ /* 0x000f280000300800 */
        /* <DEDUP_REMOVED lines=16> */
[----:B-1----:R-:W3:Y:S04]  /*c730*/  LDL.LU R229, [R1+0x18] ;  /* 0x0000180001e57983 */ /* 0x002ee80000300800 */
[----:B0-----:R-:W3:Y:S01]  /*c740*/  LDL.LU R231, [R1+0xc] ;  /* 0x00000c0001e77983 */ /* 0x001ee20000300800 */
[----:B------:R-:W-:-:S02]  /*c750*/  LOP3.LUT R219, R2, 0x20, RZ, 0x3c, !PT ;  /* 0x0000002002db7812 */ /* 0x000fc400078e3cff */
[----:B------:R-:W-:-:S03]  /*c760*/  LOP3.LUT R223, R2, 0x30, RZ, 0x3c, !PT ;  /* 0x0000003002df7812 */ /* 0x000fc600078e3cff */
[----:B--2---:R-:W-:Y:S04]  /*c770*/  STS.U16 [R219+UR12+0x100], R227 ;  /* 0x000100e3db007988 */ /* 0x004fe8000800040c */
[----:B----4-:R-:W-:Y:S04]  /*c780*/  STS.U16 [R219+UR12+0x500], R241 ;  /* 0x000500f1db007988 */ /* 0x010fe8000800040c */
[----:B------:R0:W-:Y:S04]  /*c790*/  STS.U16 [R219+UR12+0x900], R3 ;  /* 0x00090003db007988 */ /* 0x0001e8000800040c */
[----:B------:R-:W-:Y:S04]  /*c7a0*/  STS.U16 [R219+UR12+0xd00], R252 ;  /* 0x000d00fcdb007988 */ /* 0x000fe8000800040c */
[----:B------:R-:W-:Y:S04]  /*c7b0*/  STS.U16 [R219+UR12+0x1100], R215 ;  /* 0x001100d7db007988 */ /* 0x000fe8000800040c */
[----:B0-----:R-:W2:Y:S04]  /*c7c0*/  LDL.LU R3, [R1+0x570] ;  /* 0x0005700001037983 */ /* 0x001ea80000300800 */
[----:B------:R-:W4:Y:S04]  /*c7d0*/  LDL.LU R227, [R1+0x14] ;  /* 0x0000140001e37983 */ /* 0x000f280000300800 */
[----:B------:R-:W2:Y:S04]  /*c7e0*/  LDL.LU R241, [R1+0x8] ;  /* 0x0000080001f17983 */ /* 0x000ea80000300800 */
        /* <DEDUP_REMOVED lines=13> */
[----:B------:R0:W-:Y:S04]  /*c8c0*/  STS.U16 [R223+UR12+0x980], R157 ;  /* 0x0009809ddf007988 */ /* 0x0001e8000800040c */
[----:B0-----:R-:W3:Y:S04]  /*c8d0*/  LDL.LU R157, [R1+0x56c] ;  /* 0x00056c00019d7983 */ /* 0x001ee80000300800 */
[----:B------:R-:W3:Y:S04]  /*c8e0*/  LDL.LU R231, [R1+0x10] ;  /* 0x0000100001e77983 */ /* 0x000ee80000300800 */
[----:B------:R-:W-:Y:S04]  /*c8f0*/  STS.U16 [R223+UR12+0xd80], R251 ;  /* 0x000d80fbdf007988 */ /* 0x000fe8000800040c */
[----:B------:R-:W-:Y:S04]  /*c900*/  STS.U16 [R223+UR12+0x1180], R213 ;  /* 0x001180d5df007988 */ /* 0x000fe8000800040c */
[----:B------:R-:W-:Y:S04]  /*c910*/  STS.U16 [R223+UR12+0x1580], R197 ;  /* 0x001580c5df007988 */ /* 0x000fe8000800040c */
[----:B------:R-:W-:Y:S04]  /*c920*/  STS.U16 [R223+UR12+0x1980], R185 ;  /* 0x001980b9df007988 */ /* 0x000fe8000800040c */
[----:B------:R-:W-:Y:S01]  /*c930*/  STS.U16 [R223+UR12+0x1d80], R152 ;  /* 0x001d8098df007988 */ /* 0x000fe2000800040c */
[----:B------:R-:W-:-:S03]  /*c940*/  LOP3.LUT R229, R2, 0x40, RZ, 0x3c, !PT ;  /* 0x0000004002e57812 */ /* 0x000fc600078e3cff */
        /* <DEDUP_REMOVED lines=8> */
[----:B----4-:R-:W-:Y:S04]  /*c9d0*/  STS.U16 [R229+UR12+0x200], R227 ;  /* 0x000200e3e5007988 */ /* 0x010fe8000800040c */
[----:B--2---:R0:W-:Y:S04]  /*c9e0*/  STS.U16 [R229+UR12+0x600], R241 ;  /* 0x000600f1e5007988 */ /* 0x0041e8000800040c */
[----:B------:R1:W-:Y:S04]  /*c9f0*/  STS.U16 [R229+UR12+0xa00], R154 ;  /* 0x000a009ae5007988 */ /* 0x0003e8000800040c */
        /* <DEDUP_REMOVED lines=14> */
[----:B-1----:R-:W2:Y:S04]  /*cae0*/  LDL.LU R154, [R1+0x568] ;  /* 0x00056800019a7983 */ /* 0x002ea80000300800 */
[----:B---3--:R-:W-:Y:S04]  /*caf0*/  STS.U16 [R241+UR12+0x280], R231 ;  /* 0x000280e7f1007988 */ /* 0x008fe8000800040c */
[----:B------:R0:W-:Y:S04]  /*cb00*/  STS.U16 [R241+UR12+0x680], R157 ;  /* 0x0006809df1007988 */ /* 0x0001e8000800040c */
[----:B0-----:R-:W3:Y:S01]  /*cb10*/  LDL.LU R157, [R1+0x564] ;  /* 0x00056400019d7983 */ /* 0x001ee20000300800 */
[----:B------:R-:W-:Y:S01]  /*cb20*/  FMNMX R175, R56, R236, !PT ;  /* 0x000000ec38af7209 */ /* 0x000fe20007800000 */
[----:B------:R-:W-:-:S04]  /*cb30*/  FMUL R54, R54, 1.4426950216293334961 ;  /* 0x3fb8aa3b36367820 */ /* 0x000fc80000400000 */
[--C-:B------:R-:W-:Y:S02]  /*cb40*/  FADD R56, R6, -R175.reuse ;  /* 0x800000af06387221 */ /* 0x100fe40000000000 */
[----:B------:R0:W1:Y:S02]  /*cb50*/  MUFU.EX2 R6, R54 ;  /* 0x0000003600067308 */ /* 0x0000640000000800 */
[----:B------:R-:W-:Y:S01]  /*cb60*/  FMUL R56, R56, 1.4426950216293334961 ;  /* 0x3fb8aa3b38387820 */ /* 0x000fe20000400000 */
[----:B0-----:R-:W-:-:S05]  /*cb70*/  FADD R54, R8, -R175 ;  /* 0x800000af08367221 */ /* 0x001fca0000000000 */
[----:B------:R0:W-:Y:S01]  /*cb80*/  MUFU.EX2 R8, R56 ;  /* 0x0000003800087308 */ /* 0x0001e20000000800 */
[----:B------:R-:W-:Y:S01]  /*cb90*/  FMUL R54, R54, 1.4426950216293334961 ;  /* 0x3fb8aa3b36367820 */ /* 0x000fe20000400000 */
[----:B0-----:R-:W-:-:S06]  /*cba0*/  FADD R56, R11, -R175 ;  /* 0x800000af0b387221 */ /* 0x001fcc0000000000 */
        /* <DEDUP_REMOVED lines=8> */
[--C-:B0-----:R-:W-:Y:S01]  /*cc30*/  FADD R54, R18, -R175.reuse ;  /* 0x800000af12367221 */ /* 0x101fe20000000000 */
[----:B------:R-:W-:Y:S05]  /*cc40*/  STS.U16 [R241+UR12+0xa80], R156 ;  /* 0x000a809cf1007988 */ /* 0x000fea000800040c */
[----:B------:R0:W-:Y:S01]  /*cc50*/  MUFU.EX2 R18, R56 ;  /* 0x0000003800127308 */ /* 0x0001e20000000800 */
[----:B------:R-:W-:Y:S01]  /*cc60*/  FMUL R54, R54, 1.4426950216293334961 ;  /* 0x3fb8aa3b36367820 */ /* 0x000fe20000400000 */
[----:B------:R-:W-:Y:S04]  /*cc70*/  STS.U16 [R241+UR12+0xe80], R249 ;  /* 0x000e80f9f1007988 */ /* 0x000fe8000800040c */
[----:B------:R-:W-:Y:S01]  /*cc80*/  STS.U16 [R241+UR12+0x1280], R209 ;  /* 0x001280d1f1007988 */ /* 0x000fe2000800040c */
[----:B0-----:R-:W-:-:S02]  /*cc90*/  FADD R56, R19, -R175 ;  /* 0x800000af13387221 */ /* 0x001fc40000000000 */
[----:B------:R0:W4:Y:S01]  /*cca0*/  MUFU.EX2 R19, R54 ;  /* 0x0000003600137308 */ /* 0x0001220000000800 */
[----:B------:R-:W-:Y:S01]  /*ccb0*/  STS.U16 [R241+UR12+0x1680], R195 ;  /* 0x001680c3f1007988 */ /* 0x000fe2000800040c */
[----:B------:R-:W-:-:S03]  /*ccc0*/  FMUL R56, R56, 1.4426950216293334961 ;  /* 0x3fb8aa3b38387820 */ /* 0x000fc60000400000 */
[----:B------:R-:W-:Y:S01]  /*ccd0*/  STS.U16 [R241+UR12+0x1a80], R181 ;  /* 0x001a80b5f1007988 */ /* 0x000fe2000800040c */
[----:B0-----:R-:W-:-:S03]  /*cce0*/  FADD R54, R22, -R175 ;  /* 0x800000af16367221 */ /* 0x001fc60000000000 */
[----:B------:R-:W-:Y:S01]  /*ccf0*/  STS.U16 [R241+UR12+0x1e80], R60 ;  /* 0x001e803cf1007988 */ /* 0x000fe2000800040c */
[----:B------:R0:W-:Y:S01]  /*cd00*/  MUFU.EX2 R22, R56 ;  /* 0x0000003800167308 */ /* 0x0001e20000000800 */
[----:B------:R-:W-:Y:S02]  /*cd10*/  FMUL R54, R54, 1.4426950216293334961 ;  /* 0x3fb8aa3b36367820 */ /* 0x000fe40000400000 */
[----:B------:R-:W-:Y:S01]  /*cd20*/  STS.U16 [R241+UR12+0x2280], R81 ;  /* 0x00228051f1007988 */ /* 0x000fe2000800040c */
[----:B------:R-:W-:-:S03]  /*cd30*/  LOP3.LUT R231, R2, 0x60, RZ, 0x3c, !PT ;  /* 0x0000006002e77812 */ /* 0x000fc600078e3cff */
[----:B------:R-:W-:Y:S01]  /*cd40*/  STS.U16 [R241+UR12+0x2680], R80 ;  /* 0x00268050f1007988 */ /* 0x000fe2000800040c */
[----:B0-----:R-:W-:-:S03]  /*cd50*/  FADD R56, R23, -R175 ;  /* 0x800000af17387221 */ /* 0x001fc60000000000 */
[----:B------:R-:W-:Y:S01]  /*cd60*/  STS.U16 [R241+UR12+0x2a80], R178 ;  /* 0x002a80b2f1007988 */ /* 0x000fe2000800040c */
[----:B------:R0:W-:Y:S03]  /*cd70*/  MUFU.EX2 R23, R54 ;  /* 0x0000003600177308 */ /* 0x0001e60000000800 */
[----:B------:R-:W-:Y:S01]  /*cd80*/  STS.U16 [R241+UR12+0x2e80], R192 ;  /* 0x002e80c0f1007988 */ /* 0x000fe2000800040c */
[----:B------:R-:W-:-:S03]  /*cd90*/  FMUL R56, R56, 1.4426950216293334961 ;  /* 0x3fb8aa3b38387820 */ /* 0x000fc60000400000 */
[----:B------:R-:W-:Y:S01]  /*cda0*/  STS.U16 [R241+UR12+0x3280], R206 ;  /* 0x003280cef1007988 */ /* 0x000fe2000800040c */
[----:B0-----:R-:W-:-:S03]  /*cdb0*/  FADD R54, R26, -R175 ;  /* 0x800000af1a367221 */ /* 0x001fc60000000000 */
[----:B------:R-:W-:Y:S04]  /*cdc0*/  STS.U16 [R241+UR12+0x3680], R226 ;  /* 0x003680e2f1007988 */ /* 0x000fe8000800040c */
[----:B------:R-:W-:Y:S01]  /*cdd0*/  STS.U16 [R241+UR12+0x3a80], R237 ;  /* 0x003a80edf1007988 */ /* 0x000fe2000800040c */
[----:B------:R-:W-:-:S03]  /*cde0*/  FMUL R54, R54, 1.4426950216293334961 ;  /* 0x3fb8aa3b36367820 */ /* 0x000fc60000400000 */
[----:B------:R0:W-:Y:S01]  /*cdf0*/  STS.U16 [R241+UR12+0x3e80], R158 ;  /* 0x003e809ef1007988 */ /* 0x0001e2000800040c */
[----:B------:R1:W-:Y:S01]  /*ce00*/  MUFU.EX2 R26, R56 ;  /* 0x00000038001a7308 */ /* 0x0003e20000000800 */
[----:B------:R-:W-:Y:S01]  /*ce10*/  FADD R52, R52, -R175 ;  /* 0x800000af34347221 */ /* 0x000fe20000000000 */
[--C-:B------:R-:W-:Y:S01]  /*ce20*/  FADD R20, R20, -R159.reuse ;  /* 0x8000009f14147221 */ /* 0x100fe20000000000 */
[--C-:B------:R-:W-:Y:S01]  /*ce30*/  FADD R21, R21, -R159.reuse ;  /* 0x8000009f15157221 */ /* 0x100fe20000000000 */
[--C-:B------:R-:W-:Y:S01]  /*ce40*/  FADD R24, R24, -R159.reuse ;  /* 0x8000009f18187221 */ /* 0x100fe20000000000 */
[--C-:B------:R-:W-:Y:S01]  /*ce50*/  FADD R25, R25, -R159.reuse ;  /* 0x8000009f19197221 */ /* 0x100fe20000000000 */
[--C-:B------:R-:W-:Y:S01]  /*ce60*/  FADD R29, R29, -R159.reuse ;  /* 0x8000009f1d1d7221 */ /* 0x100fe20000000000 */
[--C-:B------:R-:W-:Y:S01]  /*ce70*/  FADD R30, R30, -R159.reuse ;  /* 0x8000009f1e1e7221 */ /* 0x100fe20000000000 */
[----:B------:R-:W-:Y:S01]  /*ce80*/  FADD R32, R32, -R159 ;  /* 0x8000009f20207221 */ /* 0x000fe20000000000 */
[----:B-1----:R-:W-:Y:S01]  /*ce90*/  FADD R56, R27, -R175 ;  /* 0x800000af1b387221 */ /* 0x002fe20000000000 */
[--C-:B------:R-:W-:Y:S01]  /*cea0*/  FADD R33, R33, -R159.reuse ;  /* 0x8000009f21217221 */ /* 0x100fe20000000000 */
[----:B------:R1:W-:Y:S01]  /*ceb0*/  MUFU.EX2 R27, R54 ;  /* 0x00000036001b7308 */ /* 0x0003e20000000800 */
[--C-:B------:R-:W-:Y:S01]  /*cec0*/  FADD R41, R41, -R159.reuse ;  /* 0x8000009f29297221 */ /* 0x100fe20000000000 */
[----:B------:R-:W-:Y:S01]  /*ced0*/  FMUL R56, R56, 1.4426950216293334961 ;  /* 0x3fb8aa3b38387820 */ /* 0x000fe20000400000 */
[----:B0-----:R-:W-:Y:S01]  /*cee0*/  LOP3.LUT R241, R2, 0x70, RZ, 0x3c, !PT ;  /* 0x0000007002f17812 */ /* 0x001fe200078e3cff */
        /* <DEDUP_REMOVED lines=8> */
[----:B------:R-:W-:Y:S01]  /*cf70*/  FADD R61, R61, -R159 ;  /* 0x8000009f3d3d7221 */ /* 0x000fe20000000000 */
[----:B------:R-:W-:Y:S01]  /*cf80*/  FMUL R54, R54, 1.4426950216293334961 ;  /* 0x3fb8aa3b36367820 */ /* 0x000fe20000400000 */
[--C-:B------:R-:W-:Y:S01]  /*cf90*/  FADD R53, R53, -R175.reuse ;  /* 0x800000af35357221 */ /* 0x100fe20000000000 */
[--C-:B------:R-:W-:Y:S01]  /*cfa0*/  FADD R55, R55, -R175.reuse ;  /* 0x800000af37377221 */ /* 0x100fe20000000000 */
[--C-:B------:R-:W-:Y:S01]  /*cfb0*/  FADD R63, R63, -R175.reuse ;  /* 0x800000af3f3f7221 */ /* 0x100fe20000000000 */
[--C-:B------:R-:W-:Y:S01]  /*cfc0*/  FADD R62, R62, -R175.reuse ;  /* 0x800000af3e3e7221 */ /* 0x100fe20000000000 */
[--C-:B------:R-:W-:Y:S01]  /*cfd0*/  FADD R78, R78, -R175.reuse ;  /* 0x800000af4e4e7221 */ /* 0x100fe20000000000 */
[--C-:B------:R-:W-:Y:S01]  /*cfe0*/  FADD R75, R75, -R175.reuse ;  /* 0x800000af4b4b7221 */ /* 0x100fe20000000000 */
[--C-:B0-----:R-:W-:Y:S01]  /*cff0*/  FADD R56, R31, -R175.reuse ;  /* 0x800000af1f387221 */ /* 0x101fe20000000000 */
[--C-:B------:R-:W-:Y:S01]  /*d000*/  FADD R82, R82, -R175.reuse ;  /* 0x800000af52527221 */ /* 0x100fe20000000000 */
[----:B------:R0:W-:Y:S01]  /*d010*/  MUFU.EX2 R31, R54 ;  /* 0x00000036001f7308 */ /* 0x0001e20000000800 */
[--C-:B------:R-:W-:Y:S01]  /*d020*/  FADD R79, R79, -R175.reuse ;  /* 0x800000af4f4f7221 */ /* 0x100fe20000000000 */
[----:B------:R-:W-:Y:S01]  /*d030*/  FMUL R56, R56, 1.4426950216293334961 ;  /* 0x3fb8aa3b38387820 */ /* 0x000fe20000400000 */
[----:B------:R-:W-:Y:S01]  /*d040*/  FADD R83, R83, -R175 ;  /* 0x800000af53537221 */ /* 0x000fe20000000000 */
[----:B------:R-:W-:-:S04]  /*d050*/  FMUL R38, R38, 1.4426950216293334961 ;  /* 0x3fb8aa3b26267820 */ /* 0x000fc80000400000 */
[----:B------:R-:W-:Y:S01]  /*d060*/  MUFU.EX2 R10, R10 ;  /* 0x0000000a000a7308 */ /* 0x000fe20000000800 */
[----:B0-----:R-:W-:-:S07]  /*d070*/  FADD R54, R34, -R175 ;  /* 0x800000af22367221 */ /* 0x001fce0000000000 */
[----:B------:R-:W-:Y:S01]  /*d080*/  MUFU.EX2 R14, R14 ;  /* 0x0000000e000e7308 */ /* 0x000fe20000000800 */
[----:B------:R-:W-:-:S07]  /*d090*/  FMUL R54, R54, 1.4426950216293334961 ;  /* 0x3fb8aa3b36367820 */ /* 0x000fce0000400000 */
[----:B------:R-:W-:Y:S08]  /*d0a0*/  MUFU.EX2 R17, R17 ;  /* 0x0000001100117308 */ /* 0x000ff00000000800 */
[----:B------:R-:W-:Y:S08]  /*d0b0*/  MUFU.EX2 R46, R46 ;  /* 0x0000002e002e7308 */ /* 0x000ff00000000800 */
[----:B------:R-:W-:Y:S08]  /*d0c0*/  MUFU.EX2 R49, R49 ;  /* 0x0000003100317308 */ /* 0x000ff00000000800 */
[----:B------:R-:W-:Y:S01]  /*d0d0*/  MUFU.EX2 R86, R86 ;  /* 0x0000005600567308 */ /* 0x000fe20000000800 */
[-C--:B------:R-:W-:Y:S01]  /*d0e0*/  FMUL R88, R88, R6.reuse ;  /* 0x0000000658587220 */ /* 0x080fe20000400000 */
[-C--:B------:R-:W-:Y:S01]  /*d0f0*/  FMUL R89, R89, R6.reuse ;  /* 0x0000000659597220 */ /* 0x080fe20000400000 */
[-C--:B------:R-:W-:Y:S01]  /*d100*/  FMUL R92, R92, R6.reuse ;  /* 0x000000065c5c7220 */ /* 0x080fe20000400000 */
[-C--:B------:R-:W-:Y:S01]  /*d110*/  FMUL R93, R93, R6.reuse ;  /* 0x000000065d5d7220 */ /* 0x080fe20000400000 */
[-C--:B------:R-:W-:Y:S01]  /*d120*/  FMUL R96, R96, R6.reuse ;  /* 0x0000000660607220 */ /* 0x080fe20000400000 */
[-C--:B------:R-:W-:Y:S01]  /*d130*/  FMUL R97, R97, R6.reuse ;  /* 0x0000000661617220 */ /* 0x080fe20000400000 */
[-C--:B------:R-:W-:Y:S01]  /*d140*/  FMUL R100, R100, R6.reuse ;  /* 0x0000000664647220 */ /* 0x080fe20000400000 */
[----:B------:R0:W-:Y:S01]  /*d150*/  MUFU.EX2 R34, R56 ;  /* 0x0000003800227308 */ /* 0x0001e20000000800 */
[-C--:B------:R-:W-:Y:S01]  /*d160*/  FMUL R101, R101, R6.reuse ;  /* 0x0000000665657220 */ /* 0x080fe20000400000 */
[-C--:B------:R-:W-:Y:S01]  /*d170*/  FMUL R104, R104, R6.reuse ;  /* 0x0000000668687220 */ /* 0x080fe20000400000 */
[-C--:B------:R-:W-:Y:S01]  /*d180*/  FMUL R105, R105, R6.reuse ;  /* 0x0000000669697220 */ /* 0x080fe20000400000 */
[-C--:B------:R-:W-:Y:S01]  /*d190*/  FMUL R108, R108, R6.reuse ;  /* 0x000000066c6c7220 */ /* 0x080fe20000400000 */
[-C--:B------:R-:W-:Y:S01]  /*d1a0*/  FMUL R109, R109, R6.reuse ;  /* 0x000000066d6d7220 */ /* 0x080fe20000400000 */
[-C--:B------:R-:W-:Y:S01]  /*d1b0*/  FMUL R112, R112, R6.reuse ;  /* 0x0000000670707220 */ /* 0x080fe20000400000 */
[-C--:B------:R-:W-:Y:S01]  /*d1c0*/  FMUL R113, R113, R6.reuse ;  /* 0x0000000671717220 */ /* 0x080fe20000400000 */
[-C--:B------:R-:W-:Y:S01]  /*d1d0*/  FMUL R116, R116, R6.reuse ;  /* 0x0000000674747220 */ /* 0x080fe20000400000 */
[--C-:B0-----:R-:W-:Y:S01]  /*d1e0*/  FADD R56, R36, -R175.reuse ;  /* 0x800000af24387221 */ /* 0x101fe20000000000 */
[-C--:B------:R-:W-:Y:S01]  /*d1f0*/  FMUL R117, R117, R6.reuse ;  /* 0x0000000675757220 */ /* 0x080fe20000400000 */
[----:B------:R0:W-:Y:S01]  /*d200*/  MUFU.EX2 R36, R54 ;  /* 0x0000003600247308 */ /* 0x0001e20000000800 */
[-C--:B------:R-:W-:Y:S01]  /*d210*/  FMUL R120, R120, R6.reuse ;  /* 0x0000000678787220 */ /* 0x080fe20000400000 */
[----:B------:R-:W-:Y:S01]  /*d220*/  FMUL R56, R56, 1.4426950216293334961 ;  /* 0x3fb8aa3b38387820 */ /* 0x000fe20000400000 */
        /* <DEDUP_REMOVED lines=18> */
[----:B------:R-:W-:Y:S01]  /*d350*/  FMUL R149, R149, R6 ;  /* 0x0000000695957220 */ /* 0x000fe20000400000 */
[----:B------:R0:W-:Y:S01]  /*d360*/  MUFU.EX2 R40, R54 ;  /* 0x0000003600287308 */ /* 0x0001e20000000800 */
[----:B------:R1:W5:Y:S01]  /*d370*/  LDL.LU R156, [R1+0x560] ;  /* 0x00056000019c7983 */ /* 0x0003620000300800 */
[----:B------:R-:W-:Y:S01]  /*d380*/  FMUL R56, R56, 1.4426950216293334961 ;  /* 0x3fb8aa3b38387820 */ /* 0x000fe20000400000 */
[----:B0-----:R-:W-:-:S05]  /*d390*/  FADD R54, R39, -R175 ;  /* 0x800000af27367221 */ /* 0x001fca0000000000 */
[----:B------:R0:W-:Y:S01]  /*d3a0*/  MUFU.EX2 R39, R56 ;  /* 0x0000003800277308 */ /* 0x0001e20000000800 */
[----:B------:R-:W-:Y:S01]  /*d3b0*/  FMUL R54, R54, 1.4426950216293334961 ;  /* 0x3fb8aa3b36367820 */ /* 0x000fe20000400000 */
[----:B------:R-:W-:Y:S01]  /*d3c0*/  FMUL R52, R52, 1.4426950216293334961 ;  /* 0x3fb8aa3b34347820 */ /* 0x000fe20000400000 */
[--C-:B0-----:R-:W-:Y:S01]  /*d3d0*/  FADD R56, R44, -R175.reuse ;  /* 0x800000af2c387221 */ /* 0x101fe20000000000 */
        /* <DEDUP_REMOVED lines=16> */
[----:B--2---:R-:W-:Y:S04]  /*d4e0*/  STS.U16 [R241+UR12+0x380], R154 ;  /* 0x0003809af1007988 */ /* 0x004fe8000800040c */
        /* <DEDUP_REMOVED lines=14> */
[----:B------:R0:W-:Y:S01]  /*d5d0*/  STS.U16 [R241+UR12+0x3f80], R162 ;  /* 0x003f80a2f1007988 */ /* 0x0001e2000800040c */
[----:B------:R2:W-:Y:S06]  /*d5e0*/  MEMBAR.ALL.CTA ;  /* 0x0000000000007992 */ /* 0x0005ec0000008000 */
[----:B--2---:R-:W2:Y:S01]  /*d5f0*/  FENCE.VIEW.ASYNC.S ;  /* 0x00000000000073c6 */ /* 0x004ea20000000000 */
[----:B------:R3:W-:Y:S01]  /*d600*/  MUFU.EX2 R44, R54 ;  /* 0x00000036002c7308 */ /* 0x0007e20000000800 */
[----:B------:R-:W-:Y:S01]  /*d610*/  FMUL R56, R56, 1.4426950216293334961 ;  /* 0x3fb8aa3b38387820 */ /* 0x000fe20000400000 */
[----:B------:R-:W-:Y:S01]  /*d620*/  FMUL R20, R20, 1.4426950216293334961 ;  /* 0x3fb8aa3b14147820 */ /* 0x000fe20000400000 */
[----:B------:R-:W-:Y:S01]  /*d630*/  FMUL R21, R21, 1.4426950216293334961 ;  /* 0x3fb8aa3b15157820 */ /* 0x000fe20000400000 */
[----:B------:R-:W-:Y:S01]  /*d640*/  FMUL R24, R24, 1.4426950216293334961 ;  /* 0x3fb8aa3b18187820 */ /* 0x000fe20000400000 */
[----:B------:R-:W-:Y:S01]  /*d650*/  FMUL R25, R25, 1.4426950216293334961 ;  /* 0x3fb8aa3b19197820 */ /* 0x000fe20000400000 */
[----:B------:R-:W-:Y:S01]  /*d660*/  FMUL R29, R29, 1.4426950216293334961 ;  /* 0x3fb8aa3b1d1d7820 */ /* 0x000fe20000400000 */
[----:B------:R-:W-:Y:S01]  /*d670*/  FMUL R30, R30, 1.4426950216293334961 ;  /* 0x3fb8aa3b1e1e7820 */ /* 0x000fe20000400000 */
[----:B------:R4:W-:Y:S01]  /*d680*/  MUFU.EX2 R152, R52 ;  /* 0x0000003400987308 */ /* 0x0009e20000000800 */
[--C-:B---3--:R-:W-:Y:S01]  /*d690*/  FADD R54, R43, -R175.reuse ;  /* 0x800000af2b367221 */ /* 0x108fe20000000000 */
[----:B------:R-:W-:Y:S01]  /*d6a0*/  FMUL R32, R32, 1.4426950216293334961 ;  /* 0x3fb8aa3b20207820 */ /* 0x000fe20000400000 */
[----:B------:R-:W-:Y:S01]  /*d6b0*/  FMUL R33, R33, 1.4426950216293334961 ;  /* 0x3fb8aa3b21217820 */ /* 0x000fe20000400000 */
[----:B------:R-:W-:Y:S01]  /*d6c0*/  FMUL R41, R41, 1.4426950216293334961 ;  /* 0x3fb8aa3b29297820 */ /* 0x000fe20000400000 */
[----:B------:R-:W-:Y:S01]  /*d6d0*/  FMUL R54, R54, 1.4426950216293334961 ;  /* 0x3fb8aa3b36367820 */ /* 0x000fe20000400000 */
[----:B------:R-:W-:Y:S01]  /*d6e0*/  FMUL R42, R42, 1.4426950216293334961 ;  /* 0x3fb8aa3b2a2a7820 */ /* 0x000fe20000400000 */
[----:B------:R-:W-:Y:S01]  /*d6f0*/  FMUL R51, R51, 1.4426950216293334961 ;  /* 0x3fb8aa3b33337820 */ /* 0x000fe20000400000 */
[----:B------:R3:W-:Y:S01]  /*d700*/  MUFU.EX2 R43, R56 ;  /* 0x00000038002b7308 */ /* 0x0007e20000000800 */
[----:B----4-:R-:W-:Y:S01]  /*d710*/  FADD R52, -R175, R236 ;  /* 0x000000ecaf347221 */ /* 0x010fe20000000100 */
[----:B------:R-:W-:Y:S01]  /*d720*/  FMUL R161, R161, 1.4426950216293334961 ;  /* 0x3fb8aa3ba1a17820 */ /* 0x000fe20000400000 */
[----:B------:R-:W-:Y:S01]  /*d730*/  FMUL R58, R58, 1.4426950216293334961 ;  /* 0x3fb8aa3b3a3a7820 */ /* 0x000fe20000400000 */
[----:B------:R-:W-:Y:S01]  /*d740*/  FMUL R59, R59, 1.4426950216293334961 ;  /* 0x3fb8aa3b3b3b7820 */ /* 0x000fe20000400000 */
[----:B------:R-:W-:Y:S01]  /*d750*/  FMUL R52, R52, 1.4426950216293334961 ;  /* 0x3fb8aa3b34347820 */ /* 0x000fe20000400000 */
[----:B------:R-:W-:Y:S01]  /*d760*/  FMUL R77, R77, 1.4426950216293334961 ;  /* 0x3fb8aa3b4d4d7820 */ /* 0x000fe20000400000 */
[----:B------:R-:W-:Y:S01]  /*d770*/  FMUL R61, R61, 1.4426950216293334961 ;  /* 0x3fb8aa3b3d3d7820 */ /* 0x000fe20000400000 */
[----:B------:R-:W-:Y:S01]  /*d780*/  FMUL R53, R53, 1.4426950216293334961 ;  /* 0x3fb8aa3b35357820 */ /* 0x000fe20000400000 */
[--C-:B---3--:R-:W-:Y:S01]  /*d790*/  FADD R56, R47, -R175.reuse ;  /* 0x800000af2f387221 */ /* 0x108fe20000000000 */
[----:B------:R-:W-:Y:S01]  /*d7a0*/  FMUL R55, R55, 1.4426950216293334961 ;  /* 0x3fb8aa3b37377820 */ /* 0x000fe20000400000 */
        /* <DEDUP_REMOVED lines=8> */
[----:B------:R-:W-:Y:S01]  /*d830*/  FMUL R83, R83, 1.4426950216293334961 ;  /* 0x3fb8aa3b53537820 */ /* 0x000fe20000400000 */
[----:B---3--:R-:W-:Y:S01]  /*d840*/  FADD R54, R50, -R175 ;  /* 0x800000af32367221 */ /* 0x008fe20000000000 */
[----:B0-----:R-:W0:Y:S08]  /*d850*/  MUFU.EX2 R162, R52 ;  /* 0x0000003400a27308 */ /* 0x001e300000000800 */
[----:B------:R-:W-:Y:S01]  /*d860*/  MUFU.EX2 R38, R38 ;  /* 0x0000002600267308 */ /* 0x000fe20000000800 */
[----:B------:R-:W-:Y:S01]  /*d870*/  FMUL R54, R54, 1.4426950216293334961 ;  /* 0x3fb8aa3b36367820 */ /* 0x000fe20000400000 */
[----:B------:R-:W-:Y:S01]  /*d880*/  F2FP.BF16.F32.PACK_AB R57, R19, R18 ;  /* 0x000000121339723e */ /* 0x000fe200000010ff */
[----:B------:R1:W5:Y:S05]  /*d890*/  LDL.LU R157, [R1+0x55c] ;  /* 0x00055c00019d7983 */ /* 0x00036a0000300800 */
[----:B------:R-:W-:Y:S08]  /*d8a0*/  MUFU.EX2 R20, R20 ;  /* 0x0000001400147308 */ /* 0x000ff00000000800 */
[----:B------:R-:W3:Y:S08]  /*d8b0*/  MUFU.EX2 R21, R21 ;  /* 0x0000001500157308 */ /* 0x000ef00000000800 */
[----:B------:R-:W-:Y:S08]  /*d8c0*/  MUFU.EX2 R24, R24 ;  /* 0x0000001800187308 */ /* 0x000ff00000000800 */
[----:B------:R-:W4:Y:S08]  /*d8d0*/  MUFU.EX2 R25, R25 ;  /* 0x0000001900197308 */ /* 0x000f300000000800 */
[----:B------:R-:W-:Y:S08]  /*d8e0*/  MUFU.EX2 R29, R29 ;  /* 0x0000001d001d7308 */ /* 0x000ff00000000800 */
[----:B------:R-:W2:Y:S08]  /*d8f0*/  MUFU.EX2 R30, R30 ;  /* 0x0000001e001e7308 */ /* 0x000eb00000000800 */
[----:B------:R-:W-:Y:S08]  /*d900*/  MUFU.EX2 R32, R32 ;  /* 0x0000002000207308 */ /* 0x000ff00000000800 */
[----:B------:R-:W1:Y:S08]  /*d910*/  MUFU.EX2 R33, R33 ;  /* 0x0000002100217308 */ /* 0x000e700000000800 */
[----:B------:R-:W-:Y:S08]  /*d920*/  MUFU.EX2 R41, R41 ;  /* 0x0000002900297308 */ /* 0x000ff00000000800 */
[----:B------:R-:W1:Y:S08]  /*d930*/  MUFU.EX2 R42, R42 ;  /* 0x0000002a002a7308 */ /* 0x000e700000000800 */
[----:B------:R-:W-:Y:S08]  /*d940*/  MUFU.EX2 R51, R51 ;  /* 0x0000003300337308 */ /* 0x000ff00000000800 */
[----:B------:R-:W-:Y:S08]  /*d950*/  MUFU.EX2 R161, R161 ;  /* 0x000000a100a17308 */ /* 0x000ff00000000800 */
[----:B------:R-:W-:Y:S08]  /*d960*/  MUFU.EX2 R163, R58 ;  /* 0x0000003a00a37308 */ /* 0x000ff00000000800 */
[----:B------:R-:W-:Y:S08]  /*d970*/  MUFU.EX2 R165, R59 ;  /* 0x0000003b00a57308 */ /* 0x000ff00000000800 */
[----:B------:R-:W-:Y:S08]  /*d980*/  MUFU.EX2 R184, R77 ;  /* 0x0000004d00b87308 */ /* 0x000ff00000000800 */
[----:B------:R-:W-:Y:S08]  /*d990*/  MUFU.EX2 R190, R61 ;  /* 0x0000003d00be7308 */ /* 0x000ff00000000800 */
[----:B------:R-:W-:Y:S08]  /*d9a0*/  MUFU.EX2 R50, R56 ;  /* 0x0000003800327308 */ /* 0x000ff00000000800 */
[----:B------:R3:W1:Y:S08]  /*d9b0*/  MUFU.EX2 R85, R54 ;  /* 0x0000003600557308 */ /* 0x0006700000000800 */
[----:B------:R4:W1:Y:S08]  /*d9c0*/  MUFU.EX2 R84, R53 ;  /* 0x0000003500547308 */ /* 0x0008700000000800 */
[----:B------:R2:W-:Y:S08]  /*d9d0*/  MUFU.EX2 R166, R55 ;  /* 0x0000003700a67308 */ /* 0x0005f00000000800 */
[----:B------:R-:W1:Y:S08]  /*d9e0*/  MUFU.EX2 R167, R63 ;  /* 0x0000003f00a77308 */ /* 0x000e700000000800 */
[----:B------:R1:W-:Y:S08]  /*d9f0*/  MUFU.EX2 R158, R62 ;  /* 0x0000003e009e7308 */ /* 0x0003f00000000800 */
[----:B------:R-:W1:Y:S08]  /*da00*/  MUFU.EX2 R168, R78 ;  /* 0x0000004e00a87308 */ /* 0x000e700000000800 */
[----:B------:R1:W-:Y:S08]  /*da10*/  MUFU.EX2 R169, R75 ;  /* 0x0000004b00a97308 */ /* 0x0003f00000000800 */
[----:B------:R-:W1:Y:S08]  /*da20*/  MUFU.EX2 R160, R82 ;  /* 0x0000005200a07308 */ /* 0x000e700000000800 */
[----:B------:R1:W-:Y:S08]  /*da30*/  MUFU.EX2 R170, R79 ;  /* 0x0000004f00aa7308 */ /* 0x0003f00000000800 */
[----:B------:R-:W1:Y:S01]  /*da40*/  MUFU.EX2 R171, R83 ;  /* 0x0000005300ab7308 */ /* 0x000e620000000800 */
[-C--:B0-----:R-:W-:Y:S01]  /*da50*/  FMUL R90, R90, R162.reuse ;  /* 0x000000a25a5a7220 */ /* 0x081fe20000400000 */
        /* <DEDUP_REMOVED lines=30> */
[----:B------:R-:W-:Y:S01]  /*dc40*/  FMUL R151, R151, R162 ;  /* 0x000000a297977220 */ /* 0x000fe20000400000 */
[----:B------:R-:W-:Y:S01]  /*dc50*/  F2FP.BF16.F32.PACK_AB R52, R7, R5 ;  /* 0x000000050734723e */ /* 0x000fe200000010ff */
[----:B------:R0:W5:Y:S01]  /*dc60*/  LDL.LU R3, [R1+0x558] ;  /* 0x0005580001037983 */ /* 0x0001620000300800 */
[----:B---3--:R-:W-:-:S02]  /*dc70*/  F2FP.BF16.F32.PACK_AB R54, R10, R9 ;  /* 0x000000090a36723e */ /* 0x008fc400000010ff */
[----:B------:R-:W-:Y:S01]  /*dc80*/  F2FP.BF16.F32.PACK_AB R56, R14, R13 ;  /* 0x0000000d0e38723e */ /* 0x000fe200000010ff */
[----:B------:R-:W3:Y:S01]  /*dc90*/  LDL.LU R4, [R1+0x554] ;  /* 0x0005540001047983 */ /* 0x000ee20000300800 */
[----:B----4-:R-:W-:Y:S02]  /*dca0*/  F2FP.BF16.F32.PACK_AB R53, R11, R8 ;  /* 0x000000080b35723e */ /* 0x010fe400000010ff */
[----:B--2---:R-:W-:Y:S01]  /*dcb0*/  F2FP.BF16.F32.PACK_AB R55, R15, R12 ;  /* 0x0000000c0f37723e */ /* 0x004fe200000010ff */
[----:B------:R0:W5:Y:S01]  /*dcc0*/  LDL.LU R154, [R1+0x550] ;  /* 0x00055000019a7983 */ /* 0x0001620000300800 */
[----:B------:R-:W-:Y:S02]  /*dcd0*/  F2FP.BF16.F32.PACK_AB R58, R17, R16 ;  /* 0x00000010113a723e */ /* 0x000fe400000010ff */
[----:B------:R-:W-:Y:S01]  /*dce0*/  F2FP.BF16.F32.PACK_AB R59, R23, R22 ;  /* 0x00000016173b723e */ /* 0x000fe200000010ff */
[----:B------:R0:W5:Y:S01]  /*dcf0*/  LDL.LU R155, [R1+0x54c] ;  /* 0x00054c00019b7983 */ /* 0x0001620000300800 */
[----:B------:R-:W-:-:S02]  /*dd00*/  F2FP.BF16.F32.PACK_AB R60, R21, R20 ;  /* 0x00000014153c723e */ /* 0x000fc400000010ff */
[----:B------:R-:W-:Y:S01]  /*dd10*/  F2FP.BF16.F32.PACK_AB R61, R27, R26 ;  /* 0x0000001a1b3d723e */ /* 0x000fe200000010ff */
[----:B------:R-:W3:Y:S01]  /*dd20*/  LDL.LU R153, [R1+0x548] ;  /* 0x0005480001997983 */ /* 0x000ee20000300800 */
[----:B-1----:R-:W-:Y:S02]  /*dd30*/  F2FP.BF16.F32.PACK_AB R62, R25, R24 ;  /* 0x00000018193e723e */ /* 0x002fe400000010ff */
[----:B------:R-:W-:Y:S01]  /*dd40*/  F2FP.BF16.F32.PACK_AB R63, R31, R28 ;  /* 0x0000001c1f3f723e */ /* 0x000fe200000010ff */
[----:B------:R-:W2:Y:S01]  /*dd50*/  LDL.LU R174, [R1+0x11c] ;  /* 0x00011c0001ae7983 */ /* 0x000ea20000300800 */
[----:B------:R-:W-:Y:S02]  /*dd60*/  F2FP.BF16.F32.PACK_AB R64, R30, R29 ;  /* 0x0000001d1e40723e */ /* 0x000fe400000010ff */
[----:B------:R-:W-:Y:S01]  /*dd70*/  F2FP.BF16.F32.PACK_AB R65, R36, R34 ;  /* 0x000000222441723e */ /* 0x000fe200000010ff */
[----:B------:R-:W4:Y:S01]  /*dd80*/  LDL.LU R173, [R1+0x118] ;  /* 0x0001180001ad7983 */ /* 0x000f220000300800 */
[----:B------:R-:W-:-:S02]  /*dd90*/  F2FP.BF16.F32.PACK_AB R66, R33, R32 ;  /* 0x000000202142723e */ /* 0x000fc400000010ff */
[----:B------:R-:W-:Y:S01]  /*dda0*/  F2FP.BF16.F32.PACK_AB R67, R40, R35 ;  /* 0x000000232843723e */ /* 0x000fe200000010ff */
[----:B------:R-:W3:Y:S01]  /*ddb0*/  LDL R164, [R1+0x524] ;  /* 0x0005240001a47983 */ /* 0x000ee20000100800 */
[----:B------:R-:W-:Y:S02]  /*ddc0*/  F2FP.BF16.F32.PACK_AB R68, R38, R37 ;  /* 0x000000252644723e */ /* 0x000fe400000010ff */
[----:B------:R-:W-:Y:S02]  /*ddd0*/  F2FP.BF16.F32.PACK_AB R69, R44, R39 ;  /* 0x000000272c45723e */ /* 0x000fe400000010ff */
[----:B------:R-:W-:Y:S02]  /*dde0*/  F2FP.BF16.F32.PACK_AB R70, R42, R41 ;  /* 0x000000292a46723e */ /* 0x000fe400000010ff */
[----:B------:R-:W-:Y:S02]  /*ddf0*/  F2FP.BF16.F32.PACK_AB R71, R47, R43 ;  /* 0x0000002b2f47723e */ /* 0x000fe400000010ff */
[----:B------:R-:W-:-:S02]  /*de00*/  F2FP.BF16.F32.PACK_AB R72, R46, R45 ;  /* 0x0000002d2e48723e */ /* 0x000fc400000010ff */
[----:B------:R-:W-:Y:S02]  /*de10*/  F2FP.BF16.F32.PACK_AB R73, R85, R50 ;  /* 0x000000325549723e */ /* 0x000fe400000010ff */
        /* <DEDUP_REMOVED lines=9> */
[----:B------:R-:W-:Y:S01]  /*deb0*/  F2FP.BF16.F32.PACK_AB R83, R171, R170 ;  /* 0x000000aaab53723e */ /* 0x000fe200000010ff */
[----:B------:R-:W-:Y:S06]  /*dec0*/  BAR.SYNC.DEFER_BLOCKING 0x0 ;  /* 0x0000000000007b1d */ /* 0x000fec0000010000 */
[----:B------:R-:W-:-:S06]  /*ded0*/  WARPGROUP.ARRIVE ;  /* 0x00000000000079c5 */ /* 0x000fcc0000000000 */
[----:B------:R-:W-:-:S12]  /*dee0*/  HGMMA.64x128x16.F32.BF16 R88, R52, gdesc[UR16], R88 ;  /* 0x01e0001034587df0 */ /* 0x000fd80008701858 */
[----:B------:R-:W-:-:S12]  /*def0*/  HGMMA.64x128x16.F32.BF16 R88, R56, gdesc[UR8], R88 ;  /* 0x01e0000838587df0 */ /* 0x000fd80008701858 */
[----:B------:R-:W-:-:S12]  /*df00*/  HGMMA.64x128x16.F32.BF16 R88, R60, gdesc[UR40], R88 ;  /* 0x01e000283c587df0 */ /* 0x000fd80008701858 */
[----:B------:R-:W-:-:S12]  /*df10*/  HGMMA.64x128x16.F32.BF16 R88, R64, gdesc[UR36], R88 ;  /* 0x01e0002440587df0 */ /* 0x000fd80008701858 */
[----:B------:R-:W-:Y:S01]  /*df20*/  HGMMA.64x128x16.F32.BF16 R88, R68, gdesc[UR32], R88 ;  /* 0x01e0002044587df0 */ /* 0x000fe20008701858 */
[----:B------:R-:W-:Y:S01]  /*df30*/  FADD R5, R5, R7 ;  /* 0x0000000705057221 */ /* 0x000fe20000000000 */
[----:B------:R-:W-:-:S03]  /*df40*/  FADD R8, R8, R11 ;  /* 0x0000000b08087221 */ /* 0x000fc60000000000 */
[----:B------:R-:W-:Y:S01]  /*df50*/  FADD R5, R9, R5 ;  /* 0x0000000509057221 */ /* 0x000fe20000000000 */
[----:B------:R-:W-:-:S06]  /*df60*/  FADD R8, R12, R8 ;  /* 0x000000080c087221 */ /* 0x000fcc0000000000 */
[----:B------:R-:W-:Y:S01]  /*df70*/  HGMMA.64x128x16.F32.BF16 R88, R72, gdesc[UR28], R88 ;  /* 0x01e0001c48587df0 */ /* 0x000fe20008701858 */
[----:B------:R-:W-:Y:S01]  /*df80*/  FADD R5, R10, R5 ;  /* 0x000000050a057221 */ /* 0x000fe20000000000 */
[----:B------:R-:W-:-:S03]  /*df90*/  FADD R8, R15, R8 ;  /* 0x000000080f087221 */ /* 0x000fc60000000000 */
        /* <DEDUP_REMOVED lines=23> */
[----:B------:R-:W-:Y:S01]  /*e110*/  FADD R8, R40, R8 ;  /* 0x0000000828087221 */ /* 0x000fe20000000000 */
[----:B------:R-:W-:Y:S02]  /*e120*/  HGMMA.64x128x16.F32.BF16 R88, R76, gdesc[UR24], R88 ;  /* 0x01e000184c587df0 */ /* 0x000fe40008701858 */
        /* <DEDUP_REMOVED lines=31> */
[----:B------:R-:W-:-:S04]  /*e320*/  FADD R8, R171, R8 ;  /* 0x00000008ab087221 */ /* 0x000fc80000000000 */
[----:B------:R-:W1:Y:S04]  /*e330*/  SHFL.BFLY PT, R7, R5, 0x2, 0x1f ;  /* 0x0c401f0005077f89 */ /* 0x000e6800000e0000 */
[----:B------:R-:W0:Y:S01]  /*e340*/  SHFL.BFLY PT, R9, R8, 0x2, 0x1f ;  /* 0x0c401f0008097f89 */ /* 0x000e2200000e0000 */
[----:B------:R-:W-:Y:S01]  /*e350*/  HGMMA.64x128x16.F32.BF16 R88, R80, gdesc[UR20], R88, gsb0 ;  /* 0x01e0001450587df0 */ /* 0x000fe20008001858 */
[----:B-1----:R-:W-:Y:S01]  /*e360*/  FADD R7, R5, R7 ;  /* 0x0000000705077221 */ /* 0x002fe20000000000 */
[----:B0-----:R-:W-:Y:S01]  /*e370*/  FADD R9, R8, R9 ;  /* 0x0000000908097221 */ /* 0x001fe20000000000 */
[----:B------:R-:W0:Y:S03]  /*e380*/  S2R R172, SR_CTAID.X ;  /* 0x0000000000ac7919 */ /* 0x000e260000002500 */
[----:B------:R-:W1:Y:S04]  /*e390*/  SHFL.BFLY PT, R5, R7, 0x1, 0x1f ;  /* 0x0c201f0007057f89 */ /* 0x000e6800000e0000 */
[----:B------:R-:W0:Y:S01]  /*e3a0*/  SHFL.BFLY PT, R8, R9, 0x1, 0x1f ;  /* 0x0c201f0009087f89 */ /* 0x000e2200000e0000 */
[----:B------:R-:W-:Y:S01]  /*e3b0*/  UIADD3 UR4, UR4, 0x80, URZ ;  /* 0x0000008004047890 */ /* 0x000fe2000fffe03f */
[----:B-1----:R-:W-:Y:S01]  /*e3c0*/  FADD R5, R7, R5 ;  /* 0x0000000507057221 */ /* 0x002fe20000000000 */
[----:B0-----:R-:W-:-:S03]  /*e3d0*/  FADD R8, R9, R8 ;  /* 0x0000000809087221 */ /* 0x001fc60000000000 */
[----:B--2---:R-:W-:Y:S01]  /*e3e0*/  FFMA R174, R6, R174, R5 ;  /* 0x000000ae06ae7223 */ /* 0x004fe20000000005 */
[----:B----4-:R-:W-:Y:S01]  /*e3f0*/  FFMA R173, R162, R173, R8 ;  /* 0x000000ada2ad7223 */ /* 0x010fe20000000008 */
[----:B------:R-:W-:-:S03]  /*e400*/  IMAD.SHL.U32 R172, R172, 0x40, RZ ;  /* 0x00000040acac7824 */ /* 0x000fc600078e00ff */
[----:B------:R1:W-:Y:S04]  /*e410*/  STL [R1+0x11c], R174 ;  /* 0x00011cae01007387 */ /* 0x0003e80000100800 */
[----:B------:R1:W-:Y:S01]  /*e420*/  STL [R1+0x118], R173 ;  /* 0x000118ad01007387 */ /* 0x0003e20000100800 */
[----:B------:R-:W-:-:S03]  /*e430*/  VIADD R172, R172, 0x40 ;  /* 0x00000040acac7836 */ /* 0x000fc60000000000 */
[----:B------:R1:W-:Y:S04]  /*e440*/  STL [R1+0x1c], R159 ;  /* 0x00001c9f01007387 */ /* 0x0003e80000100800 */
[----:B------:R1:W-:Y:S01]  /*e450*/  STL [R1+0x20], R175 ;  /* 0x000020af01007387 */ /* 0x0003e20000100800 */
[----:B------:R-:W-:Y:S01]  /*e460*/  ISETP.LE.AND P0, PT, R172, UR4, PT ;  /* 0x00000004ac007c0c */ /* 0x000fe2000bf03270 */
[----:B---3--:R-:W-:Y:S01]  /*e470*/  IMAD R4, R153, 0x80, R4 ;  /* 0x0000008099047824 */ /* 0x008fe200078e0204 */
[----:B------:R-:W-:Y:S01]  /*e480*/  LEA R0, R164, R0, 0x7 ;  /* 0x00000000a4007211 */ /* 0x000fe200078e38ff */
[----:B------:R-:W-:Y:S01]  /*e490*/  IMAD.MOV.U32 R6, RZ, RZ, R159 ;  /* 0x000000ffff067224 */ /* 0x000fe200078e009f */
[----:B------:R-:W-:Y:S01]  /*e4a0*/  MOV R5, R175 ;  /* 0x000000af00057202 */ /* 0x000fe20000000f00 */
[----:B------:R-:W-:-:S08]  /*e4b0*/  WARPGROUP.DEPBAR.LE gsb0, 0x0 ;  /* 0x00008000000079c5 */ /* 0x000fd00000010000 */
[----:B-1----:R-:W-:Y:S05]  /*e4c0*/  @!P0 BRA `(.L_x_1) ;  /* 0xffffff74001c8947 */ /* 0x002fea000383ffff */
.L_x_0:
[----:B0-----:R-:W2:Y:S01]  /*e4d0*/  LDL.LU R8, [R1+0x118] ;  /* 0x0001180001087983 */ /* 0x001ea20000300800 */
[----:B------:R-:W-:Y:S01]  /*e4e0*/  FMUL R0, R151, 0.25 ;  /* 0x3e80000097007820 */ /* 0x000fe20000400000 */
[----:B------:R-:W-:Y:S01]  /*e4f0*/  FMUL R9, R126, 0.25 ;  /* 0x3e8000007e097820 */ /* 0x000fe20000400000 */
[----:B------:R-:W-:Y:S01]  /*e500*/  FMUL R44, R131, 0.25 ;  /* 0x3e800000832c7820 */ /* 0x000fe20000400000 */
[----:B------:R-:W3:Y:S01]  /*e510*/  LDL.LU R7, [R1+0x11c] ;  /* 0x00011c0001077983 */ /* 0x000ee20000300800 */
[----:B-----5:R-:W-:Y:S01]  /*e520*/  FMUL R3, R150, 0.25 ;  /* 0x3e80000096037820 */ /* 0x020fe20000400000 */
[----:B------:R-:W-:Y:S01]  /*e530*/  FMUL R40, R147, 0.25 ;  /* 0x3e80000093287820 */ /* 0x000fe20000400000 */
[----:B------:R-:W-:Y:S01]  /*e540*/  FMUL R45, R146, 0.25 ;  /* 0x3e800000922d7820 */ /* 0x000fe20000400000 */
[----:B------:R-:W0:Y:S01]  /*e550*/  S2R R170, SR_TID.X ;  /* 0x0000000000aa7919 */ /* 0x000e220000002100 */
[----:B------:R-:W-:Y:S01]  /*e560*/  FMUL R36, R143, 0.25 ;  /* 0x3e8000008f247820 */ /* 0x000fe20000400000 */
[----:B------:R-:W-:Y:S01]  /*e570*/  FMUL R37, R142, 0.25 ;  /* 0x3e8000008e257820 */ /* 0x000fe20000400000 */
[----:B------:R-:W-:Y:S01]  /*e580*/  MOV R181, 0x3dc6b27f ;  /* 0x3dc6b27f00b57802 */ /* 0x000fe20000000f00 */
[----:B------:R-:W1:Y:S01]  /*e590*/  S2R R168, SR_CTAID.X ;  /* 0x0000000000a87919 */ /* 0x000e620000002500 */
[----:B------:R-:W-:-:S02]  /*e5a0*/  ULDC.64 UR4, c[0x0][0x270] ;  /* 0x00009c0000047ab9 */ /* 0x000fc40000000a00 */
[----:B------:R-:W-:Y:S01]  /*e5b0*/  UIMAD UR4, UR7, UR4, URZ ;  /* 0x00000004070472a4 */ /* 0x000fe2000f8e023f */
[C---:B0-----:R-:W-:Y:S02]  /*e5c0*/  LOP3.LUT R26, R170.reuse, 0x8, RZ, 0xc0, !PT ;  /* 0x00000008aa1a7812 */ /* 0x041fe400078ec0ff */
[----:B------:R-:W-:Y:S01]  /*e5d0*/  LOP3.LUT R2, R170, 0x40, RZ, 0xc0, !PT ;  /* 0x00000040aa027812 */ /* 0x000fe200078ec0ff */
[----:B-1----:R-:W-:Y:S01]  /*e5e0*/  IMAD.SHL.U32 R168, R168, 0x40, RZ ;  /* 0x00000040a8a87824 */ /* 0x002fe200078e00ff */
[----:B------:R-:W-:Y:S02]  /*e5f0*/  BAR.SYNC.DEFER_BLOCKING 0x0 ;  /* 0x0000000000007b1d */ /* 0x000fe40000010000 */
[----:B------:R-:W-:Y:S02]  /*e600*/  ISETP.NE.U32.AND P0, PT, R2, RZ, PT ;  /* 0x000000ff0200720c */ /* 0x000fe40003f05070 */
[----:B------:R-:W-:-:S04]  /*e610*/  LOP3.LUT R168, R168, 0x3f, R170, 0xf8, !PT ;  /* 0x0000003fa8a87812 */ /* 0x000fc800078ef8aa */
[----:B------:R-:W0:Y:S01]  /*e620*/  LDC R2, c[0x0][0x278] ;  /* 0x00009e00ff027b82 */ /* 0x000e220000000800 */
[----:B--2---:R-:W-:Y:S02]  /*e630*/  IMAD.MOV.U32 R4, RZ, RZ, R8 ;  /* 0x000000ffff047224 */ /* 0x004fe400078e0008 */
[----:B------:R-:W-:Y:S01]  /*e640*/  FMUL R8, R123, 0.25 ;  /* 0x3e8000007b087820 */ /* 0x000fe20000400000 */
[----:B---3--:R-:W-:Y:S02]  /*e650*/  IMAD.MOV.U32 R10, RZ, RZ, R7 ;  /* 0x000000ffff0a7224 */ /* 0x008fe400078e0007 */
[----:B------:R-:W-:Y:S01]  /*e660*/  FMUL R7, R134, 0.25 ;  /* 0x3e80000086077820 */ /* 0x000fe20000400000 */
[C---:B------:R-:W-:Y:S02]  /*e670*/  FSETP.GT.AND P1, PT, |R4|.reuse, 8.50705917302346158658e+37, PT ;  /* 0x7e8000000400780b */ /* 0x040fe40003f24200 */
[----:B------:R-:W-:Y:S02]  /*e680*/  FSETP.GEU.AND P4, PT, R4, 1.175494350822287508e-38, PT ;  /* 0x008000000400780b */ /* 0x000fe40003f8e000 */
[----:B------:R-:W-:Y:S01]  /*e690*/  FSEL R30, R7, R134, P1 ;  /* 0x00000086071e7208 */ /* 0x000fe20000800000 */
[----:B------:R-:W-:Y:S01]  /*e6a0*/  FMUL R7, R130, 0.25 ;  /* 0x3e80000082077820 */ /* 0x000fe20000400000 */
        /* <DEDUP_REMOVED lines=25> */
[----:B------:R-:W-:Y:S01]  /*e840*/  IMAD.MOV.U32 R131, RZ, RZ, R10 ;  /* 0x000000ffff837224 */ /* 0x000fe200078e000a */
        /* <DEDUP_REMOVED lines=8> */
[----:B------:R-:W-:Y:S01]  /*e8d0*/  FSETP.GT.AND P2, PT, |R131|, 8.50705917302346158658e+37, PT ;  /* 0x7e8000008300780b */ /* 0x000fe20003f44200 */
[----:B------:R-:W-:Y:S01]  /*e8e0*/  IMAD.SHL.U32 R10, R170, 0x4, RZ ;  /* 0x00000004aa0a7824 */ /* 0x000fe200078e00ff */
        /* <DEDUP_REMOVED lines=69> */
[----:B------:R-:W-:Y:S01]  /*ed40*/  FMUL R7, R4, 8388608 ;  /* 0x4b00000004077820 */ /* 0x000fe20000400000 */
[----:B------:R-:W-:-:S02]  /*ed50*/  FSEL R97, R8, R97, P2 ;  /* 0x0000006108617208 */ /* 0x000fc40001000000 */
[----:B------:R-:W-:Y:S02]  /*ed60*/  LOP3.LUT R8, R170, 0x7, RZ, 0xc0, !PT ;  /* 0x00000007aa087812 */ /* 0x000fe400078ec0ff */
[----:B------:R-:W-:Y:S02]  /*ed70*/  FSEL R171, R9, R92, P2 ;  /* 0x0000005c09ab7208 */ /* 0x000fe40001000000 */
[----:B------:R-:W-:Y:S01]  /*ed80*/  FSEL R101, R0, R101, P2 ;  /* 0x0000006500657208 */ /* 0x000fe20001000000 */
[----:B------:R-:W-:Y:S01]  /*ed90*/  FMUL R0, R93, 0.25 ;  /* 0x3e8000005d007820 */ /* 0x000fe20000400000 */
[----:B------:R-:W-:Y:S02]  /*eda0*/  LEA R9, R8, UR12, 0x4 ;  /* 0x0000000c08097c11 */ /* 0x000fe4000f8e20ff */
[----:B------:R-:W-:Y:S02]  /*edb0*/  FSEL R80, R7, R4, !P4 ;  /* 0x0000000407507208 */ /* 0x000fe40006000000 */
[----:B------:R-:W-:Y:S01]  /*edc0*/  FSETP.GEU.AND P5, PT, |R4|, 1.175494350822287508e-38, PT ;  /* 0x008000000400780b */ /* 0x000fe20003fae200 */
[----:B------:R-:W-:Y:S01]  /*edd0*/  IMAD R11, R8, -0x8, R9 ;  /* 0xfffffff8080b7824 */ /* 0x000fe200078e0209 */
[----:B------:R-:W-:Y:S01]  /*ede0*/  LOP3.LUT R10, R10, 0xc0, RZ, 0xc0, !PT ;  /* 0x000000c00a0a7812 */ /* 0x000fe200078ec0ff */
[----:B------:R-:W-:Y:S01]  /*edf0*/  VIADD R7, R80, 0xc0cafb0d ;  /* 0xc0cafb0d50077836 */ /* 0x000fe20000000000 */
[----:B------:R-:W-:Y:S01]  /*ee00*/  FSEL R169, R0, R93, P2 ;  /* 0x0000005d00a97208 */ /* 0x000fe20001000000 */
[----:B------:R-:W-:Y:S01]  /*ee10*/  FMUL R0, R89, 0.25 ;  /* 0x3e80000059007820 */ /* 0x000fe20000400000 */
[----:B------:R-:W-:Y:S01]  /*ee20*/  @P1 FMUL R4, R4, 0.25 ;  /* 0x3e80000004041820 */ /* 0x000fe20000400000 */
[----:B------:R-:W-:Y:S01]  /*ee30*/  IMAD.IADD R33, R10, 0x1, R11 ;  /* 0x000000010a217824 */ /* 0x000fe200078e020b */
[----:B------:R-:W-:Y:S01]  /*ee40*/  LOP3.LUT R11, R7, 0xff800000, RZ, 0xc0, !PT ;  /* 0xff800000070b7812 */ /* 0x000fe200078ec0ff */
[----:B------:R-:W-:Y:S01]  /*ee50*/  IMAD R29, R26, 0x80, R9 ;  /* 0x000000801a1d7824 */ /* 0x000fe200078e0209 */
[----:B------:R-:W-:Y:S01]  /*ee60*/  FSEL R177, R0, R89, P2 ;  /* 0x0000005900b17208 */ /* 0x000fe20001000000 */
[C---:B------:R-:W-:Y:S01]  /*ee70*/  FMUL R0, R131.reuse, 8388608 ;  /* 0x4b00000083007820 */ /* 0x040fe20000400000 */
[----:B------:R-:W-:Y:S01]  /*ee80*/  FSETP.GEU.AND P3, PT, R131, 1.175494350822287508e-38, PT ;  /* 0x008000008300780b */ /* 0x000fe20003f6e000 */
[----:B------:R-:W-:Y:S01]  /*ee90*/  @!P5 FMUL R4, R4, 16777216 ;  /* 0x4b8000000404d820 */ /* 0x000fe20000400000 */
[----:B------:R-:W-:Y:S01]  /*eea0*/  FSEL R9, RZ, -23, P4 ;  /* 0xc1b80000ff097808 */ /* 0x000fe20002000000 */
[----:B------:R-:W-:Y:S01]  /*eeb0*/  IMAD.SHL.U32 R8, R170, 0x8, RZ ;  /* 0x00000008aa087824 */ /* 0x000fe200078e00ff */
[----:B------:R-:W-:Y:S01]  /*eec0*/  I2FP.F32.S32 R12, R11 ;  /* 0x0000000b000c7245 */ /* 0x000fe20000201400 */
[----:B------:R-:W-:Y:S01]  /*eed0*/  @!P5 FMUL R18, R18, 16777216 ;  /* 0x4b8000001212d820 */ /* 0x000fe20000400000 */
[----:B------:R-:W-:Y:S01]  /*eee0*/  FSEL R78, R0, R131, !P3 ;  /* 0x00000083004e7208 */ /* 0x000fe20005800000 */
[----:B------:R-:W-:Y:S01]  /*eef0*/  @!P5 FMUL R22, R22, 16777216 ;  /* 0x4b8000001616d820 */ /* 0x000fe20000400000 */
[----:B------:R-:W-:Y:S01]  /*ef00*/  FSEL R38, R3, R150, P1 ;  /* 0x0000009603267208 */ /* 0x000fe20000800000 */
[----:B------:R-:W-:Y:S01]  /*ef10*/  FFMA.FTZ R12, R12, 1.1920928955078125e-07, R9 ;  /* 0x340000000c0c7823 */ /* 0x000fe20000010009 */
[----:B------:R-:W-:Y:S01]  /*ef20*/  IADD3 R0, R78, -0x3f3504f3, RZ ;  /* 0xc0cafb0d4e007810 */ /* 0x000fe20007ffe0ff */
[----:B------:R1:W2:Y:S01]  /*ef30*/  MUFU.RCP R9, R4 ;  /* 0x0000000400097308 */ /* 0x0002a20000001000 */
[----:B------:R-:W-:Y:S01]  /*ef40*/  FMUL R3, R138, 0.25 ;  /* 0x3e8000008a037820 */ /* 0x000fe20000400000 */
[----:B------:R-:W-:Y:S01]  /*ef50*/  LOP3.LUT R48, R8, 0x380, RZ, 0xc0, !PT ;  /* 0x0000038008307812 */ /* 0x000fe200078ec0ff */
[----:B------:R-:W-:Y:S01]  /*ef60*/  @!P5 FMUL R39, R39, 16777216 ;  /* 0x4b8000002727d820 */ /* 0x000fe20000400000 */
[----:B------:R-:W-:Y:S01]  /*ef70*/  LOP3.LUT R8, R0, 0xff800000, RZ, 0xc0, !PT ;  /* 0xff80000000087812 */ /* 0x000fe200078ec0ff */
[----:B------:R-:W-:Y:S01]  /*ef80*/  @!P5 FMUL R38, R38, 16777216 ;  /* 0x4b8000002626d820 */ /* 0x000fe20000400000 */
[----:B------:R-:W-:Y:S01]  /*ef90*/  FSEL R40, R40, R147, P1 ;  /* 0x0000009328287208 */ /* 0x000fe20000800000 */
        /* <DEDUP_REMOVED lines=9> */
[----:B------:R-:W-:Y:S01]  /*f030*/  FSEL R7, RZ, -23, P3 ;  /* 0xc1b80000ff077808 */ /* 0x000fe20001800000 */
[----:B------:R-:W-:Y:S01]  /*f040*/  @!P5 FMUL R37, R37, 16777216 ;  /* 0x4b8000002525d820 */ /* 0x000fe20000400000 */
[----:B------:R-:W-:Y:S01]  /*f050*/  I2FP.F32.S32 R10, R8 ;  /* 0x00000008000a7245 */ /* 0x000fe20000201400 */
[----:B------:R-:W-:Y:S01]  /*f060*/  IMAD.IADD R8, R78, 0x1, -R8 ;  /* 0x000000014e087824 */ /* 0x000fe200078e0a08 */
[----:B------:R-:W-:Y:S01]  /*f070*/  FSETP.GEU.AND P3, PT, |R131|, 1.175494350822287508e-38, PT ;  /* 0x008000008300780b */ /* 0x000fe20003f6e200 */
[----:B------:R-:W-:Y:S01]  /*f080*/  @!P5 FMUL R42, R42, 16777216 ;  /* 0x4b8000002a2ad820 */ /* 0x000fe20000400000 */
        /* <DEDUP_REMOVED lines=21> */
[----:B-1----:R-:W-:Y:S01]  /*f1e0*/  FADD R4, R8, -1 ;  /* 0xbf80000008047421 */ /* 0x002fe20000000000 */
[----:B------:R-:W-:Y:S01]  /*f1f0*/  LEA.HI R0, R26, R33, RZ, 0x1f ;  /* 0x000000211a007211 */ /* 0x000fe200078ff8ff */
[C---:B--2---:R-:W-:Y:S01]  /*f200*/  FMUL R62, R9.reuse, R18 ;  /* 0x00000012093e7220 */ /* 0x044fe20000400000 */
[C---:B------:R-:W-:Y:S01]  /*f210*/  FMUL R68, R9.reuse, R22 ;  /* 0x0000001609447220 */ /* 0x040fe20000400000 */
[----:B------:R-:W-:Y:S01]  /*f220*/  IADD3 R11, R80, -R11, RZ ;  /* 0x8000000b500b7210 */ /* 0x000fe20007ffe0ff */
[C---:B------:R-:W-:Y:S01]  /*f230*/  FMUL R39, R9.reuse, R39 ;  /* 0x0000002709277220 */ /* 0x040fe20000400000 */
        /* <DEDUP_REMOVED lines=28> */
[----:B------:R-:W-:Y:S01]  /*f400*/  FMUL R175, R9, R60 ;  /* 0x0000003c09af7220 */ /* 0x000fe20000400000 */
[----:B------:R-:W-:Y:S01]  /*f410*/  FFMA.FTZ R9, R4, R181, -0.16845393180847167969 ;  /* 0xbe2c7f3004097423 */ /* 0x000fe200000100b5 */
[----:B------:R-:W-:Y:S01]  /*f420*/  @P2 FMUL R131, R131, 0.25 ;  /* 0x3e80000083832820 */ /* 0x000fe20000400000 */
[----:B------:R-:W-:Y:S01]  /*f430*/  FADD R14, R11, -1 ;  /* 0xbf8000000b0e7421 */ /* 0x000fe20000000000 */
[----:B------:R-:W-:Y:S01]  /*f440*/  FFMA.FTZ R7, R10, 1.1920928955078125e-07, R7 ;  /* 0x340000000a077823 */ /* 0x000fe20000010007 */
[----:B------:R-:W-:Y:S01]  /*f450*/  FFMA.FTZ R9, R4, R9, 0.1716887056827545166 ;  /* 0x3e2fcf2a04097423 */ /* 0x000fe20000010009 */
[----:B------:R-:W-:Y:S01]  /*f460*/  @!P3 FMUL R131, R131, 16777216 ;  /* 0x4b8000008383b820 */ /* 0x000fe20000400000 */
[----:B------:R-:W-:Y:S01]  /*f470*/  FFMA.FTZ R11, R14, R181, -0.16845393180847167969 ;  /* 0xbe2c7f300e0b7423 */ /* 0x000fe200000100b5 */
[----:B------:R-:W-:Y:S01]  /*f480*/  @!P3 FMUL R13, R13, 16777216 ;  /* 0x4b8000000d0db820 */ /* 0x000fe20000400000 */
[----:B------:R-:W-:Y:S01]  /*f490*/  FFMA.FTZ R9, R4, R9, -0.17900948226451873779 ;  /* 0xbe374e4304097423 */ /* 0x000fe20000010009 */
[----:B------:R-:W1:Y:S01]  /*f4a0*/  MUFU.RCP R10, R131 ;  /* 0x00000083000a7308 */ /* 0x000e620000001000 */
[----:B------:R-:W-:Y:S01]  /*f4b0*/  FFMA.FTZ R11, R14, R11, 0.1716887056827545166 ;  /* 0x3e2fcf2a0e0b7423 */ /* 0x000fe2000001000b */
[----:B------:R-:W-:Y:S01]  /*f4c0*/  @!P3 FMUL R149, R149, 16777216 ;  /* 0x4b8000009595b820 */ /* 0x000fe20000400000 */
[----:B------:R-:W-:Y:S01]  /*f4d0*/  FFMA.FTZ R9, R4, R9, 0.20512372255325317383 ;  /* 0x3e520bf404097423 */ /* 0x000fe20000010009 */
[----:B------:R-:W-:Y:S01]  /*f4e0*/  @!P3 FMUL R145, R145, 16777216 ;  /* 0x4b8000009191b820 */ /* 0x000fe20000400000 */
[----:B------:R-:W-:Y:S01]  /*f4f0*/  FFMA.FTZ R11, R14, R11, -0.17900948226451873779 ;  /* 0xbe374e430e0b7423 */ /* 0x000fe2000001000b */
[----:B------:R-:W-:Y:S01]  /*f500*/  @!P3 FMUL R17, R17, 16777216 ;  /* 0x4b8000001111b820 */ /* 0x000fe20000400000 */
[----:B------:R-:W-:Y:S01]  /*f510*/  FFMA.FTZ R9, R4, R9, -0.24046532809734344482 ;  /* 0xbe763c8b04097423 */ /* 0x000fe20000010009 */
[----:B------:R-:W-:Y:S01]  /*f520*/  @!P3 FMUL R21, R21, 16777216 ;  /* 0x4b8000001515b820 */ /* 0x000fe20000400000 */
[----:B------:R-:W-:Y:S01]  /*f530*/  FFMA.FTZ R11, R14, R11, 0.20512372255325317383 ;  /* 0x3e520bf40e0b7423 */ /* 0x000fe2000001000b */
[----:B------:R-:W-:Y:S01]  /*f540*/  @!P3 FMUL R23, R23, 16777216 ;  /* 0x4b8000001717b820 */ /* 0x000fe20000400000 */
[----:B------:R-:W-:Y:S01]  /*f550*/  FFMA.FTZ R9, R4, R9, 0.28857114911079406738 ;  /* 0x3e93bf9904097423 */ /* 0x000fe20000010009 */
[----:B------:R-:W-:Y:S01]  /*f560*/  @!P3 FMUL R25, R25, 16777216 ;  /* 0x4b8000001919b820 */ /* 0x000fe20000400000 */
[----:B------:R-:W-:Y:S01]  /*f570*/  FFMA.FTZ R11, R14, R11, -0.24046532809734344482 ;  /* 0xbe763c8b0e0b7423 */ /* 0x000fe2000001000b */
[----:B------:R-:W-:Y:S01]  /*f580*/  @!P3 FMUL R27, R27, 16777216 ;  /* 0x4b8000001b1bb820 */ /* 0x000fe20000400000 */
[----:B------:R-:W-:Y:S01]  /*f590*/  FFMA.FTZ R9, R4, R9, -0.36067417263984680176 ;  /* 0xbeb8aa4904097423 */ /* 0x000fe20000010009 */
[----:B------:R-:W-:Y:S01]  /*f5a0*/  @!P3 FMUL R153, R153, 16777216 ;  /* 0x4b8000009999b820 */ /* 0x000fe20000400000 */
[----:B-1----:R-:W-:Y:S01]  /*f5b0*/  FMUL R50, R10, R13 ;  /* 0x0000000d0a327220 */ /* 0x002fe20000400000 */
[----:B------:R-:W-:Y:S01]  /*f5c0*/  FFMA.FTZ R13, R14, R11, 0.28857114911079406738 ;  /* 0x3e93bf990e0d7423 */ /* 0x000fe2000001000b */
[----:B------:R-:W-:Y:S01]  /*f5d0*/  FFMA.FTZ R11, R4, R9, 0.48089820146560668945 ;  /* 0x3ef6384a040b7423 */ /* 0x000fe20000010009 */
        /* <DEDUP_REMOVED lines=23> */
[----:B------:R-:W-:Y:S01]  /*f750*/  FFMA.FTZ R13, R14, R13, -0.36067417263984680176 ;  /* 0xbeb8aa490e0d7423 */ /* 0x000fe2000001000d */
[----:B------:R-:W-:Y:S01]  /*f760*/  FMUL R46, R10, R149 ;  /* 0x000000950a2e7220 */ /* 0x000fe20000400000 */
[----:B------:R-:W-:Y:S01]  /*f770*/  FFMA.FTZ R11, R4, R11, -0.72134751081466674805 ;  /* 0xbf38aa3b040b7423 */ /* 0x000fe2000001000b */
[----:B------:R-:W-:Y:S01]  /*f780*/  IADD3 R48, R48, R29, RZ ;  /* 0x0000001d30307210 */ /* 0x000fe20007ffe0ff */
        /* <DEDUP_REMOVED lines=30> */
[----:B------:R-:W-:Y:S01]  /*f970*/  FFMA.FTZ R13, R14, R13, 0.48089820146560668945 ;  /* 0x3ef6384a0e0d7423 */ /* 0x000fe2000001000d */
[----:B------:R-:W-:Y:S01]  /*f980*/  FMUL R11, R4, R11 ;  /* 0x0000000b040b7220 */ /* 0x000fe20000400000 */
[----:B------:R-:W-:-:S02]  /*f990*/  F2FP.BF16.F32.PACK_AB R17, R17, R64 ;  /* 0x000000401111723e */ /* 0x000fc400000010ff */
[----:B------:R-:W-:Y:S01]  /*f9a0*/  FFMA.FTZ R15, R14, R13, -0.72134751081466674805 ;  /* 0xbf38aa3b0e0f7423 */ /* 0x000fe2000001000d */
[----:B------:R-:W-:Y:S01]  /*f9b0*/  F2FP.BF16.F32.PACK_AB R9, R169, R10 ;  /* 0x0000000aa909723e */ /* 0x000fe200000010ff */
[----:B------:R-:W-:Y:S01]  /*f9c0*/  FMUL R13, R4, R11 ;  /* 0x0000000b040d7220 */ /* 0x000fe20000400000 */
[----:B------:R-:W-:Y:S01]  /*f9d0*/  F2FP.BF16.F32.PACK_AB R8, R8, R179 ;  /* 0x000000b30808723e */ /* 0x000fe200000010ff */
[----:B------:R-:W-:Y:S01]  /*f9e0*/  FMUL R15, R14, R15 ;  /* 0x0000000f0e0f7220 */ /* 0x000fe20000400000 */
[----:B------:R-:W-:Y:S01]  /*f9f0*/  F2FP.BF16.F32.PACK_AB R10, R76, R175 ;  /* 0x000000af4c0a723e */ /* 0x000fe200000010ff */
[----:B------:R-:W-:Y:S01]  /*fa00*/  FFMA.FTZ R4, R4, 1.4426950216293334961, R13 ;  /* 0x3fb8aa3b04047823 */ /* 0x000fe2000001000d */
[----:B------:R-:W-:Y:S01]  /*fa10*/  F2FP.BF16.F32.PACK_AB R11, R74, R173 ;  /* 0x000000ad4a0b723e */ /* 0x000fe200000010ff */
[----:B------:R-:W-:Y:S01]  /*fa20*/  FMUL R15, R14, R15 ;  /* 0x0000000f0e0f7220 */ /* 0x000fe20000400000 */
[----:B------:R-:W-:Y:S01]  /*fa30*/  F2FP.BF16.F32.PACK_AB R16, R16, R167 ;  /* 0x000000a71010723e */ /* 0x000fe200000010ff */
[----:B------:R-:W-:Y:S01]  /*fa40*/  FADD R7, R7, R4 ;  /* 0x0000000407077221 */ /* 0x000fe20000000000 */
[----:B------:R-:W-:Y:S01]  /*fa50*/  F2FP.BF16.F32.PACK_AB R18, R18, R165 ;  /* 0x000000a51212723e */ /* 0x000fe200000010ff */
[----:B------:R1:W-:Y:S01]  /*fa60*/  STSM.16.M88.4 [R48], R8 ;  /* 0x0000000830007844 */ /* 0x0003e20000000200 */
[----:B------:R-:W-:Y:S01]  /*fa70*/  F2FP.BF16.F32.PACK_AB R19, R72, R163 ;  /* 0x000000a34813723e */ /* 0x000fe200000010ff */
[----:B------:R-:W-:Y:S01]  /*fa80*/  FFMA.FTZ R15, R14, 1.4426950216293334961, R15 ;  /* 0x3fb8aa3b0e0f7823 */ /* 0x000fe2000001000f */
[----:B------:R-:W-:Y:S01]  /*fa90*/  ISETP.GE.U32.AND P1, PT, R78, 0x7f800000, PT ;  /* 0x7f8000004e00780c */ /* 0x000fe20003f26070 */
[----:B------:R-:W-:Y:S01]  /*faa0*/  BAR.SYNC.DEFER_BLOCKING 0x0 ;  /* 0x0000000000007b1d */ /* 0x000fe20000010000 */
[----:B------:R-:W-:Y:S01]  /*fab0*/  ISETP.GE.U32.AND P3, PT, R80, 0x7f800000, PT ;  /* 0x7f8000005000780c */ /* 0x000fe20003f66070 */
[----:B------:R-:W-:Y:S01]  /*fac0*/  FADD R4, R12, R15 ;  /* 0x0000000f0c047221 */ /* 0x000fe20000000000 */
[----:B------:R-:W-:-:S02]  /*fad0*/  SHF.R.U32.HI R3, RZ, 0x6, R170 ;  /* 0x00000006ff037819 */ /* 0x000fc400000116aa */
[----:B------:R-:W-:Y:S02]  /*fae0*/  F2FP.BF16.F32.PACK_AB R20, R20, R23 ;  /* 0x000000171414723e */ /* 0x000fe400000010ff */
[----:B------:R-:W-:Y:S02]  /*faf0*/  SGXT.U32 R3, R3, 0x1 ;  /* 0x000000010303781a */ /* 0x000fe40000000000 */
[----:B------:R-:W-:Y:S02]  /*fb00*/  F2FP.BF16.F32.PACK_AB R21, R21, R70 ;  /* 0x000000461515723e */ /* 0x000fe400000010ff */
[----:B------:R-:W-:Y:S01]  /*fb10*/  F2FP.BF16.F32.PACK_AB R22, R22, R159 ;  /* 0x0000009f1616723e */ /* 0x000fe200000010ff */
[----:B------:R-:W-:Y:S01]  /*fb20*/  @P1 IMAD.MOV.U32 R13, RZ, RZ, 0x7f800000 ;  /* 0x7f800000ff0d1424 */ /* 0x000fe200078e00ff */
[----:B-1----:R-:W-:Y:S01]  /*fb30*/  LOP3.LUT R8, R170, 0x7f, RZ, 0xc0, !PT ;  /* 0x0000007faa087812 */ /* 0x002fe200078ec0ff */
[----:B0-----:R-:W-:Y:S01]  /*fb40*/  IMAD R3, R3, R2, RZ ;  /* 0x0000000203037224 */ /* 0x001fe200078e02ff */
[----:B------:R-:W-:Y:S01]  /*fb50*/  @P3 MOV R15, 0x7f800000 ;  /* 0x7f800000000f3802 */ /* 0x000fe20000000f00 */
[----:B------:R-:W-:Y:S01]  /*fb60*/  @P1 FFMA.FTZ R7, R78, R13, +INF ;  /* 0x7f8000004e071423 */ /* 0x000fe2000001000d */
[----:B------:R-:W-:-:S02]  /*fb70*/  LEA R64, R8, UR12, 0x4 ;  /* 0x0000000c08407c11 */ /* 0x000fc4000f8e20ff */
[----:B------:R-:W-:Y:S01]  /*fb80*/  LEA R43, R2, R3, 0x1 ;  /* 0x00000003022b7211 */ /* 0x000fe200078e08ff */
[----:B------:R-:W-:Y:S01]  /*fb90*/  @P3 FFMA.FTZ R4, R80, R15, +INF ;  /* 0x7f80000050043423 */ /* 0x000fe2000001000f */
[----:B------:R-:W-:Y:S02]  /*fba0*/  F2FP.BF16.F32.PACK_AB R23, R68, R157 ;  /* 0x0000009d4417723e */ /* 0x000fe400000010ff */
[----:B------:R-:W-:Y:S01]  /*fbb0*/  F2FP.BF16.F32.PACK_AB R24, R24, R27 ;  /* 0x0000001b1818723e */ /* 0x000fe200000010ff */
[----:B------:R-:W0:Y:S01]  /*fbc0*/  LDS.128 R8, [R64] ;  /* 0x0000000040087984 */ /* 0x000e220000000c00 */
[C---:B------:R-:W-:Y:S01]  /*fbd0*/  IMAD R41, R2.reuse, 0x2, R43 ;  /* 0x0000000202297824 */ /* 0x040fe200078e022b */
[----:B------:R-:W-:Y:S01]  /*fbe0*/  F2FP.BF16.F32.PACK_AB R25, R25, R66 ;  /* 0x000000421919723e */ /* 0x000fe200000010ff */
[----:B------:R-:W-:Y:S02]  /*fbf0*/  BAR.SYNC.DEFER_BLOCKING 0x0 ;  /* 0x0000000000007b1d */ /* 0x000fe40000010000 */
[----:B------:R-:W-:Y:S01]  /*fc00*/  IMAD R119, R2, 0x2, R41 ;  /* 0x0000000202777824 */ /* 0x000fe200078e0229 */
[----:B------:R-:W-:-:S02]  /*fc10*/  F2FP.BF16.F32.PACK_AB R26, R26, R155 ;  /* 0x0000009b1a1a723e */ /* 0x000fc400000010ff */
[----:B------:R-:W-:Y:S02]  /*fc20*/  F2FP.BF16.F32.PACK_AB R27, R62, R147 ;  /* 0x000000933e1b723e */ /* 0x000fe400000010ff */
[----:B------:R-:W-:Y:S01]  /*fc30*/  LEA R47, R2, R119, 0x1 ;  /* 0x00000077022f7211 */ /* 0x000fe200078e08ff */
[----:B------:R-:W1:Y:S01]  /*fc40*/  LDC.64 R154, c[0x0][0x228] ;  /* 0x00008a00ff9a7b82 */ /* 0x000e620000000a00 */
[----:B------:R-:W-:Y:S02]  /*fc50*/  F2FP.BF16.F32.PACK_AB R32, R32, R131 ;  /* 0x000000832020723e */ /* 0x000fe400000010ff */
[----:B------:R-:W-:Y:S01]  /*fc60*/  F2FP.BF16.F32.PACK_AB R33, R33, R60 ;  /* 0x0000003c2121723e */ /* 0x000fe200000010ff */
[----:B------:R-:W-:Y:S01]  /*fc70*/  IMAD R111, R2, 0x2, R47 ;  /* 0x00000002026f7824 */ /* 0x000fe200078e022f */
[----:B------:R-:W-:Y:S02]  /*fc80*/  F2FP.BF16.F32.PACK_AB R34, R34, R123 ;  /* 0x0000007b2222723e */ /* 0x000fe400000010ff */
[----:B------:R-:W-:Y:S01]  /*fc90*/  F2FP.BF16.F32.PACK_AB R35, R35, R58 ;  /* 0x0000003a2323723e */ /* 0x000fe200000010ff */
[----:B------:R-:W-:Y:S01]  /*fca0*/  IMAD R107, R2, 0x2, R111 ;  /* 0x00000002026b7824 */ /* 0x000fe200078e026f */
[----:B------:R-:W-:-:S02]  /*fcb0*/  F2FP.BF16.F32.PACK_AB R28, R28, R143 ;  /* 0x0000008f1c1c723e */ /* 0x000fc400000010ff */
[----:B------:R-:W-:Y:S02]  /*fcc0*/  F2FP.BF16.F32.PACK_AB R29, R29, R56 ;  /* 0x000000381d1d723e */ /* 0x000fe400000010ff */
[----:B------:R-:W-:Y:S02]  /*fcd0*/  LEA R49, R2, R107, 0x1 ;  /* 0x0000006b02317211 */ /* 0x000fe400078e08ff */
[----:B------:R-:W-:Y:S01]  /*fce0*/  F2FP.BF16.F32.PACK_AB R30, R30, R141 ;  /* 0x0000008d1e1e723e */ /* 0x000fe200000010ff */
[----:B------:R-:W-:Y:S02]  /*fcf0*/  STSM.16.M88.4 [R48], R16 ;  /* 0x0000001030007844 */ /* 0x000fe40000000200 */
[----:B------:R-:W-:Y:S01]  /*fd00*/  IMAD R51, R2, 0x2, R49 ;  /* 0x0000000202337824 */ /* 0x000fe200078e0231 */
[----:B------:R-:W-:Y:S01]  /*fd10*/  F2FP.BF16.F32.PACK_AB R31, R31, R44 ;  /* 0x0000002c1f1f723e */ /* 0x000fe200000010ff */
[----:B------:R-:W-:Y:S01]  /*fd20*/  IMAD R44, R168, UR5, RZ ;  /* 0x00000005a82c7c24 */ /* 0x000fe2000f8e02ff */
[----:B------:R-:W-:Y:S01]  /*fd30*/  BAR.SYNC.DEFER_BLOCKING 0x0 ;  /* 0x0000000000007b1d */ /* 0x000fe20000010000 */
[----:B------:R-:W-:Y:S01]  /*fd40*/  IMAD R53, R2, 0x2, R51 ;  /* 0x0000000202357824 */ /* 0x000fe200078e0233 */
[----:B------:R-:W-:Y:S01]  /*fd50*/  USHF.L.U32 UR5, UR4, 0x1, URZ ;  /* 0x0000000104057899 */ /* 0x000fe2000800063f */
[----:B------:R-:W-:-:S02]  /*fd60*/  F2FP.BF16.F32.PACK_AB R38, R38, R45 ;  /* 0x0000002d2626723e */ /* 0x000fc400000010ff */
[----:B------:R-:W-:Y:S02]  /*fd70*/  F2FP.BF16.F32.PACK_AB R39, R39, R40 ;  /* 0x000000282727723e */ /* 0x000fe400000010ff */
[----:B------:R-:W-:Y:S02]  /*fd80*/  LEA R55, R2, R53, 0x1 ;  /* 0x0000003502377211 */ /* 0x000fe400078e08ff */
[----:B------:R-:W-:Y:S02]  /*fd90*/  FSETP.NEU.AND P2, PT, R78, RZ, PT ;  /* 0x000000ff4e00720b */ /* 0x000fe40003f4d000 */
[----:B------:R-:W-:Y:S01]  /*fda0*/  FSETP.NEU.AND P1, PT, R80, RZ, PT ;  /* 0x000000ff5000720b */ /* 0x000fe20003f2d000 */
[----:B------:R-:W-:Y:S01]  /*fdb0*/  IMAD R57, R2, 0x2, R55 ;  /* 0x0000000202397824 */ /* 0x000fe200078e0237 */
[----:B------:R-:W-:Y:S02]  /*fdc0*/  FSEL R7, R7, -INF , P2 ;  /* 0xff80000007077808 */ /* 0x000fe40001000000 */
[----:B------:R-:W-:-:S02]  /*fdd0*/  FSEL R4, R4, -INF , P1 ;  /* 0xff80000004047808 */ /* 0x000fc40000800000 */
[----:B------:R-:W-:Y:S01]  /*fde0*/  LEA R59, R2, R57, 0x1 ;  /* 0x00000039023b7211 */ /* 0x000fe200078e08ff */
[----:B------:R-:W-:Y:S02]  /*fdf0*/  FFMA R6, R7, 0.69314718246459960938, R6 ;  /* 0x3f31721807067823 */ /* 0x000fe40000000006 */
[----:B------:R-:W-:Y:S01]  /*fe00*/  FFMA R7, R4, 0.69314718246459960938, R5 ;  /* 0x3f31721804077823 */ /* 0x000fe20000000005 */
[----:B------:R-:W-:Y:S01]  /*fe10*/  IMAD.HI R4, R168, 0x4, RZ ;  /* 0x00000004a8047827 */ /* 0x000fe200078e02ff */
[----:B------:R-:W2:Y:S03]  /*fe20*/  LDS.128 R12, [R64] ;  /* 0x00000000400c7984 */ /* 0x000ea60000000c00 */
[C---:B------:R-:W-:Y:S01]  /*fe30*/  IMAD R61, R2.reuse, 0x2, R59 ;  /* 0x00000002023d7824 */ /* 0x040fe200078e023b */
[----:B------:R-:W-:Y:S03]  /*fe40*/  BAR.SYNC.DEFER_BLOCKING 0x0 ;  /* 0x0000000000007b1d */ /* 0x000fe60000010000 */
[----:B------:R-:W-:-:S05]  /*fe50*/  IMAD R63, R2, 0x2, R61 ;  /* 0x00000002023f7824 */ /* 0x000fca00078e023d */
[----:B------:R-:W-:-:S05]  /*fe60*/  LEA R67, R2, R63, 0x1 ;  /* 0x0000003f02437211 */ /* 0x000fca00078e08ff */
[----:B------:R-:W-:-:S04]  /*fe70*/  IMAD R69, R2, 0x2, R67 ;  /* 0x0000000202457824 */ /* 0x000fc800078e0243 */
[----:B------:R-:W-:-:S05]  /*fe80*/  IMAD R71, R2, 0x2, R69 ;  /* 0x0000000202477824 */ /* 0x000fca00078e0245 */
[C---:B------:R-:W-:Y:S01]  /*fe90*/  LEA R73, R2.reuse, R71, 0x1 ;  /* 0x0000004702497211 */ /* 0x040fe200078e08ff */
[----:B------:R-:W-:Y:S04]  /*fea0*/  STSM.16.M88.4 [R48], R20 ;  /* 0x0000001430007844 */ /* 0x000fe80000000200 */
[C---:B------:R-:W-:Y:S01]  /*feb0*/  IMAD R75, R2.reuse, 0x2, R73 ;  /* 0x00000002024b7824 */ /* 0x040fe200078e0249 */
[----:B------:R-:W-:Y:S03]  /*fec0*/  BAR.SYNC.DEFER_BLOCKING 0x0 ;  /* 0x0000000000007b1d */ /* 0x000fe60000010000 */
[----:B------:R-:W-:-:S05]  /*fed0*/  IMAD R77, R2, 0x2, R75 ;  /* 0x00000002024d7824 */ /* 0x000fca00078e024b */
[----:B------:R-:W-:-:S05]  /*fee0*/  LEA R79, R2, R77, 0x1 ;  /* 0x0000004d024f7211 */ /* 0x000fca00078e08ff */
[----:B------:R-:W-:-:S04]  /*fef0*/  IMAD R81, R2, 0x2, R79 ;  /* 0x0000000202517824 */ /* 0x000fc800078e024f */
[----:B------:R-:W-:-:S05]  /*ff00*/  IMAD R83, R2, 0x2, R81 ;  /* 0x0000000202537824 */ /* 0x000fca00078e0251 */
[C---:B------:R-:W-:Y:S01]  /*ff10*/  LEA R85, R2.reuse, R83, 0x1 ;  /* 0x0000005302557211 */ /* 0x040fe200078e08ff */
[----:B------:R-:W3:Y:S04]  /*ff20*/  LDS.128 R16, [R64] ;  /* 0x0000000040107984 */ /* 0x000ee80000000c00 */
        /* <DEDUP_REMOVED lines=9> */
[----:B------:R-:W-:Y:S04]  /*ffc0*/  BAR.SYNC.DEFER_BLOCKING 0x0 ;  /* 0x0000000000007b1d */ /* 0x000fe80000010000 */
[----:B------:R-:W-:-:S04]  /*ffd0*/  LEA R90, R2, R91, 0x1 ;  /* 0x0000005b025a7211 */ /* 0x000fc800078e08ff */
[----:B------:R-:W-:-:S05]  /*ffe0*/  LEA R89, R2, R90, 0x1 ;  /* 0x0000005a02597211 */ /* 0x000fca00078e08ff */
[----:B------:R-:W-:-:S04]  /*fff0*/  IMAD R88, R2, 0x2, R89 ;  /* 0x0000000202587824 */ /* 0x000fc800078e0259 */
[----:B------:R-:W-:-:S04]  /*10000*/  IMAD R87, R2, 0x2, R88 ;  /* 0x0000000202577824 */ /* 0x000fc800078e0258 */
[----:B------:R-:W-:-:S04]  /*10010*/  IMAD R86, R2, 0x2, R87 ;  /* 0x0000000202567824 */ /* 0x000fc800078e0257 */
[C---:B------:R-:W-:Y:S01]  /*10020*/  IMAD R65, R2.reuse, 0x2, R86 ;  /* 0x0000000202417824 */ /* 0x040fe200078e0256 */
[----:B------:R-:W4:Y:S03]  /*10030*/  LDS.128 R20, [R64] ;  /* 0x0000000040147984 */ /* 0x000f260000000c00 */
[C---:B------:R-:W-:Y:S01]  /*10040*/  IMAD R93, R2.reuse, 0x2, R65 ;  /* 0x00000002025d7824 */ /* 0x040fe200078e0241 */
[----:B------:R-:W-:Y:S03]  /*10050*/  BAR.SYNC.DEFER_BLOCKING 0x0 ;  /* 0x0000000000007b1d */ /* 0x000fe60000010000 */
[----:B------:R-:W-:-:S04]  /*10060*/  IMAD R97, R2, 0x2, R93 ;  /* 0x0000000202617824 */ /* 0x000fc800078e025d */
[----:B------:R-:W-:-:S05]  /*10070*/  IMAD R101, R2, 0x2, R97 ;  /* 0x0000000202657824 */ /* 0x000fca00078e0261 */
[----:B------:R-:W-:-:S05]  /*10080*/  LEA R103, R2, R101, 0x1 ;  /* 0x0000006502677211 */ /* 0x000fca00078e08ff */
[----:B------:R-:W-:-:S04]  /*10090*/  IMAD R105, R2, 0x2, R103 ;  /* 0x0000000202697824 */ /* 0x000fc800078e0267 */
[C---:B------:R-:W-:Y:S01]  /*100a0*/  IMAD R109, R2.reuse, 0x2, R105 ;  /* 0x00000002026d7824 */ /* 0x040fe200078e0269 */
[----:B------:R0:W-:Y:S04]  /*100b0*/  STSM.16.M88.4 [R48], R32 ;  /* 0x0000002030007844 */ /* 0x0001e80000000200 */
[C---:B------:R-:W-:Y:S01]  /*100c0*/  LEA R113, R2.reuse, R109, 0x1 ;  /* 0x0000006d02717211 */ /* 0x040fe200078e08ff */
[----:B------:R-:W-:Y:S04]  /*100d0*/  BAR.SYNC.DEFER_BLOCKING 0x0 ;  /* 0x0000000000007b1d */ /* 0x000fe80000010000 */
[----:B------:R-:W-:-:S04]  /*100e0*/  IMAD R135, R2, 0x2, R113 ;  /* 0x0000000202877824 */ /* 0x000fc800078e0271 */
[----:B------:R-:W-:-:S04]  /*100f0*/  IMAD R137, R2, 0x2, R135 ;  /* 0x0000000202897824 */ /* 0x000fc800078e0287 */
[----:B------:R-:W-:Y:S01]  /*10100*/  IMAD R133, R2, 0x2, R137 ;  /* 0x0000000202857824 */ /* 0x000fe200078e0289 */
[----:B0-----:R-:W-:Y:S02]  /*10110*/  F2FP.BF16.F32.PACK_AB R32, R54, R145 ;  /* 0x000000913620723e */ /* 0x001fe400000010ff */
[----:B------:R-:W-:Y:S02]  /*10120*/  F2FP.BF16.F32.PACK_AB R33, R52, R151 ;  /* 0x000000973421723e */ /* 0x000fe400000010ff */
[----:B------:R-:W-:Y:S01]  /*10130*/  F2FP.BF16.F32.PACK_AB R34, R37, R42 ;  /* 0x0000002a2522723e */ /* 0x000fe200000010ff */
[----:B------:R-:W-:Y:S01]  /*10140*/  IMAD.SHL.U32 R37, R44, 0x2, RZ ;  /* 0x000000022c257824 */ /* 0x000fe200078e00ff */
[----:B------:R-:W-:Y:S01]  /*10150*/  F2FP.BF16.F32.PACK_AB R35, R36, R139 ;  /* 0x0000008b2423723e */ /* 0x000fe200000010ff */
[----:B------:R-:W-:Y:S01]  /*10160*/  IMAD.HI R44, R44, 0x2, RZ ;  /* 0x000000022c2c7827 */ /* 0x000fe200078e02ff */
[C---:B------:R-:W-:Y:S02]  /*10170*/  LEA R125, R2.reuse, R133, 0x1 ;  /* 0x00000085027d7211 */ /* 0x040fe400078e08ff */
[----:B-1----:R-:W-:Y:S01]  /*10180*/  IADD3 R136, P3, P4, R37, UR5, R154 ;  /* 0x0000000525887c10 */ /* 0x002fe2000fc7e09a */
[----:B------:R-:W-:Y:S01]  /*10190*/  UIMAD.WIDE UR4, UR4, 0x2, URZ ;  /* 0x00000002040478a5 */ /* 0x000fe2000f8e023f */
[----:B------:R-:W0:Y:S01]  /*101a0*/  LDS.128 R24, [R64] ;  /* 0x0000000040187984 */ /* 0x000e220000000c00 */
[----:B------:R-:W-:Y:S01]  /*101b0*/  IMAD R115, R2, 0x2, R125 ;  /* 0x0000000202737824 */ /* 0x000fe200078e027d */
[----:B------:R-:W-:Y:S01]  /*101c0*/  F2FP.BF16.F32.PACK_AB R36, R50, R153 ;  /* 0x000000993224723e */ /* 0x000fe200000010ff */
[----:B------:R-:W-:Y:S02]  /*101d0*/  BAR.SYNC.DEFER_BLOCKING 0x0 ;  /* 0x0000000000007b1d */ /* 0x000fe40000010000 */
[----:B------:R-:W-:Y:S01]  /*101e0*/  IMAD R127, R2, 0x2, R115 ;  /* 0x00000002027f7824 */ /* 0x000fe200078e0273 */
[----:B------:R-:W-:-:S02]  /*101f0*/  F2FP.BF16.F32.PACK_AB R37, R46, R149 ;  /* 0x000000952e25723e */ /* 0x000fc400000010ff */
[----:B------:R-:W-:Y:S02]  /*10200*/  IADD3.X R166, R44, UR5, R155, P3, P4 ;  /* 0x000000052ca67c10 */ /* 0x000fe40009fe849b */
[C---:B------:R-:W-:Y:S01]  /*10210*/  LEA R117, R2.reuse, R127, 0x1 ;  /* 0x0000007f02757211 */ /* 0x040fe200078e08ff */
[----:B------:R-:W-:Y:S01]  /*10220*/  ULDC UR4, c[0x0][0x27c] ;  /* 0x00009f0000047ab9 */ /* 0x000fe20000000800 */
[-C--:B------:R-:W-:Y:S01]  /*10230*/  LEA R42, P6, R43, R136.reuse, 0x1 ;  /* 0x000000882b2a7211 */ /* 0x080fe200078c08ff */
[----:B------:R-:W-:Y:S01]  /*10240*/  UIMAD UR4, UR7, UR4, URZ ;  /* 0x00000004070472a4 */ /* 0x000fe2000f8e023f */
[----:B------:R-:W-:Y:S01]  /*10250*/  LEA R44, P5, R3, R136, 0x1 ;  /* 0x00000088032c7211 */ /* 0x000fe200078a08ff */
[C---:B------:R-:W-:Y:S01]  /*10260*/  IMAD R129, R2.reuse, 0x2, R117 ;  /* 0x0000000202817824 */ /* 0x040fe200078e0275 */
[-C--:B------:R-:W-:Y:S01]  /*10270*/  LEA.HI.X.SX32 R43, R43, R166.reuse, 0x1, P6 ;  /* 0x000000a62b2b7211 */ /* 0x080fe200030f0eff */
[----:B------:R-:W-:Y:S01]  /*10280*/  USHF.L.U32 UR7, UR4, 0x2, URZ ;  /* 0x0000000204077899 */ /* 0x000fe2000800063f */
[----:B------:R-:W-:Y:S01]  /*10290*/  LEA.HI.X.SX32 R45, R3, R166, 0x1, P5 ;  /* 0x000000a6032d7211 */ /* 0x000fe200028f0eff */
[----:B------:R-:W-:Y:S01]  /*102a0*/  IMAD R121, R2, 0x2, R129 ;  /* 0x0000000202797824 */ /* 0x000fe200078e0281 */
[-C--:B------:R-:W-:Y:S01]  /*102b0*/  LEA R46, P5, R47, R136.reuse, 0x1 ;  /* 0x000000882f2e7211 */ /* 0x080fe200078a08ff */
[----:B------:R-:W-:Y:S01]  /*102c0*/  UIMAD.WIDE UR4, UR4, 0x4, URZ ;  /* 0x00000004040478a5 */ /* 0x000fe2000f8e023f */
[----:B------:R-:W-:-:S02]  /*102d0*/  LEA R40, P3, R41, R136, 0x1 ;  /* 0x0000008829287211 */ /* 0x000fc400078608ff */
[C---:B------:R-:W-:Y:S02]  /*102e0*/  LEA R131, R2.reuse, R121, 0x1 ;  /* 0x0000007902837211 */ /* 0x040fe400078e08ff */
[----:B------:R-:W-:Y:S01]  /*102f0*/  LEA.HI.X.SX32 R47, R47, R166, 0x1, P5 ;  /* 0x000000a62f2f7211 */ /* 0x000fe200028f0eff */
[----:B------:R-:W-:Y:S02]  /*10300*/  STSM.16.M88.4 [R48], R28 ;  /* 0x0000001c30007844 */ /* 0x000fe40000000200 */
[C---:B------:R-:W-:Y:S01]  /*10310*/  IMAD R123, R2.reuse, 0x2, R131 ;  /* 0x00000002027b7824 */ /* 0x040fe200078e0283 */
[----:B------:R-:W-:Y:S03]  /*10320*/  BAR.SYNC.DEFER_BLOCKING 0x0 ;  /* 0x0000000000007b1d */ /* 0x000fe60000010000 */
[----:B------:R-:W-:Y:S01]  /*10330*/  IMAD R143, R2, 0x2, R123 ;  /* 0x00000002028f7824 */ /* 0x000fe200078e027b */
[----:B------:R-:W-:-:S02]  /*10340*/  LEA R50, P5, R51, R136, 0x1 ;  /* 0x0000008833327211 */ /* 0x000fc400078a08ff */
[-C--:B------:R-:W-:Y:S02]  /*10350*/  LEA.HI.X.SX32 R41, R41, R166.reuse, 0x1, P3 ;  /* 0x000000a629297211 */ /* 0x080fe400018f0eff */
[C---:B------:R-:W-:Y:S02]  /*10360*/  LEA R141, R2.reuse, R143, 0x1 ;  /* 0x0000008f028d7211 */ /* 0x040fe400078e08ff */
[----:B------:R-:W-:Y:S02]  /*10370*/  LEA.HI.X.SX32 R51, R51, R166, 0x1, P5 ;  /* 0x000000a633337211 */ /* 0x000fe400028f0eff */
[----:B------:R-:W-:Y:S01]  /*10380*/  LEA R58, P5, R59, R136, 0x1 ;  /* 0x000000883b3a7211 */ /* 0x000fe200078a08ff */
[----:B------:R-:W-:-:S03]  /*10390*/  IMAD R147, R2, 0x2, R141 ;  /* 0x0000000202937824 */ /* 0x000fc600078e028d */
[----:B------:R-:W-:Y:S02]  /*103a0*/  LEA.HI.X.SX32 R59, R59, R166, 0x1, P5 ;  /* 0x000000a63b3b7211 */ /* 0x000fe400028f0eff */
[----:B------:R-:W-:Y:S02]  /*103b0*/  LEA R145, R2, R147, 0x1 ;  /* 0x0000009302917211 */ /* 0x000fe400078e08ff */
[----:B------:R-:W-:-:S03]  /*103c0*/  LEA R68, P5, R69, R136, 0x1 ;  /* 0x0000008845447211 */ /* 0x000fc600078a08ff */
[C---:B------:R-:W-:Y:S01]  /*103d0*/  IMAD R151, R2.reuse, 0x2, R145 ;  /* 0x0000000202977824 */ /* 0x040fe200078e0291 */
[----:B------:R-:W-:Y:S01]  /*103e0*/  LEA.HI.X.SX32 R69, R69, R166, 0x1, P5 ;  /* 0x000000a645457211 */ /* 0x000fe200028f0eff */
[----:B------:R-:W1:Y:S01]  /*103f0*/  LDS.128 R28, [R64] ;  /* 0x00000000401c7984 */ /* 0x000e620000000c00 */
[----:B------:R-:W-:Y:S02]  /*10400*/  BAR.SYNC.DEFER_BLOCKING 0x0 ;  /* 0x0000000000007b1d */ /* 0x000fe40000010000 */
[----:B------:R-:W-:Y:S02]  /*10410*/  LEA R163, R2, R151, 0x1 ;  /* 0x0000009702a37211 */ /* 0x000fe400078e08ff */
[----:B------:R-:W-:-:S03]  /*10420*/  LEA R76, P5, R77, R136, 0x1 ;  /* 0x000000884d4c7211 */ /* 0x000fc600078a08ff */
[C---:B------:R-:W-:Y:S01]  /*10430*/  IMAD R165, R2.reuse, 0x2, R163 ;  /* 0x0000000202a57824 */ /* 0x040fe200078e02a3 */
[----:B------:R-:W-:Y:S02]  /*10440*/  LEA.HI.X.SX32 R77, R77, R166, 0x1, P5 ;  /* 0x000000a64d4d7211 */ /* 0x000fe400028f0eff */
[-C--:B------:R-:W-:Y:S01]  /*10450*/  LEA R84, P5, R85, R136.reuse, 0x1 ;  /* 0x0000008855547211 */ /* 0x080fe200078a08ff */
[----:B------:R-:W-:Y:S01]  /*10460*/  IMAD R164, R2, 0x2, R165 ;  /* 0x0000000202a47824 */ /* 0x000fe200078e02a5 */
[----:B------:R-:W-:Y:S02]  /*10470*/  LEA R2, P4, R119, R136, 0x1 ;  /* 0x0000008877027211 */ /* 0x000fe400078808ff */
[-C--:B------:R-:W-:Y:S02]  /*10480*/  LEA.HI.X.SX32 R85, R85, R166.reuse, 0x1, P5 ;  /* 0x000000a655557211 */ /* 0x080fe400028f0eff */
[----:B------:R-:W-:Y:S02]  /*10490*/  LEA.HI.X.SX32 R3, R119, R166, 0x1, P4 ;  /* 0x000000a677037211 */ /* 0x000fe400020f0eff */
[----:B------:R-:W-:-:S04]  /*104a0*/  LEA R138, P5, R95, R136, 0x1 ;  /* 0x000000885f8a7211 */ /* 0x000fc800078a08ff */
[----:B------:R-:W-:Y:S02]  /*104b0*/  LEA.HI.X.SX32 R139, R95, R166, 0x1, P5 ;  /* 0x000000a65f8b7211 */ /* 0x000fe400028f0eff */
[C---:B------:R-:W-:Y:S01]  /*104c0*/  LEA R154, P5, R90.reuse, R136, 0x1 ;  /* 0x000000885a9a7211 */ /* 0x040fe200078a08ff */
[----:B------:R-:W-:Y:S03]  /*104d0*/  STSM.16.M88.4 [R48], R32 ;  /* 0x0000002030007844 */ /* 0x000fe60000000200 */
[----:B------:R-:W-:Y:S01]  /*104e0*/  LEA.HI.X.SX32 R155, R90, R166, 0x1, P5 ;  /* 0x000000a65a9b7211 */ /* 0x000fe200028f0eff */
[----:B------:R-:W-:Y:S01]  /*104f0*/  BAR.SYNC.DEFER_BLOCKING 0x0 ;  /* 0x0000000000007b1d */ /* 0x000fe20000010000 */
[----:B------:R-:W-:-:S05]  /*10500*/  LEA R90, P5, R86, R136, 0x1 ;  /* 0x00000088565a7211 */ /* 0x000fca00078a08ff */
[----:B------:R-:W1:Y:S02]  /*10510*/  LDS.128 R32, [R64] ;  /* 0x0000000040207984 */ /* 0x000e640000000c00 */
[----:B------:R-:W-:Y:S06]  /*10520*/  BAR.SYNC.DEFER_BLOCKING 0x0 ;  /* 0x0000000000007b1d */ /* 0x000fec0000010000 */
[----:B------:R2:W-:Y:S02]  /*10530*/  STSM.16.M88.4 [R48], R36 ;  /* 0x0000002430007844 */ /* 0x0005e40000000200 */
[----:B------:R-:W-:Y:S01]  /*10540*/  BAR.SYNC.DEFER_BLOCKING 0x0 ;  /* 0x0000000000007b1d */ /* 0x000fe20000010000 */
[----:B--2---:R-:W-:-:S02]  /*10550*/  LEA R36, P6, R111, R136, 0x1 ;  /* 0x000000886f247211 */ /* 0x004fc400078c08ff */
[----:B------:R-:W-:Y:S02]  /*10560*/  LEA R38, P3, R107, R136, 0x1 ;  /* 0x000000886b267211 */ /* 0x000fe400078608ff */
[----:B------:R-:W-:Y:S02]  /*10570*/  LEA.HI.X.SX32 R37, R111, R166, 0x1, P6 ;  /* 0x000000a66f257211 */ /* 0x000fe400030f0eff */
[-C--:B------:R-:W-:Y:S02]  /*10580*/  LEA R52, P6, R53, R136.reuse, 0x1 ;  /* 0x0000008835347211 */ /* 0x080fe400078c08ff */
[----:B------:R-:W-:Y:S02]  /*10590*/  LEA R48, P4, R49, R136, 0x1 ;  /* 0x0000008831307211 */ /* 0x000fe400078808ff */
[----:B------:R-:W-:Y:S02]  /*105a0*/  LEA.HI.X.SX32 R53, R53, R166, 0x1, P6 ;  /* 0x000000a635357211 */ /* 0x000fe400030f0eff */
[----:B------:R-:W-:Y:S01]  /*105b0*/  LEA R60, P6, R61, R136, 0x1 ;  /* 0x000000883d3c7211 */ /* 0x000fe200078c08ff */
[----:B------:R-:W-:Y:S01]  /*105c0*/  STG.E.U16 desc[UR14][R44.64], R8 ;  /* 0x000000082c007986 */ /* 0x000fe2000c10150e */
[----:B------:R-:W-:-:S02]  /*105d0*/  LEA.HI.X.SX32 R39, R107, R166, 0x1, P3 ;  /* 0x000000a66b277211 */ /* 0x000fc400018f0eff */
[----:B------:R-:W-:Y:S01]  /*105e0*/  LEA.HI.X.SX32 R61, R61, R166, 0x1, P6 ;  /* 0x000000a63d3d7211 */ /* 0x000fe200030f0eff */
[----:B------:R-:W-:Y:S01]  /*105f0*/  STG.E.U16 desc[UR14][R42.64], R9 ;  /* 0x000000092a007986 */ /* 0x000fe2000c10150e */
[-C--:B------:R-:W-:Y:S02]  /*10600*/  LEA R70, P6, R71, R136.reuse, 0x1 ;  /* 0x0000008847467211 */ /* 0x080fe400078c08ff */
[----:B------:R-:W-:Y:S01]  /*10610*/  LEA R54, P3, R55, R136, 0x1 ;  /* 0x0000008837367211 */ /* 0x000fe200078608ff */
[----:B------:R2:W-:Y:S01]  /*10620*/  STG.E.U16 desc[UR14][R40.64], R10 ;  /* 0x0000000a28007986 */ /* 0x0005e2000c10150e */
[----:B------:R-:W-:Y:S02]  /*10630*/  LEA.HI.X.SX32 R71, R71, R166, 0x1, P6 ;  /* 0x000000a647477211 */ /* 0x000fe400030f0eff */
[----:B------:R-:W-:Y:S01]  /*10640*/  LEA R78, P6, R79, R136, 0x1 ;  /* 0x000000884f4e7211 */ /* 0x000fe200078c08ff */
[----:B------:R3:W-:Y:S01]  /*10650*/  STG.E.U16 desc[UR14][R2.64], R11 ;  /* 0x0000000b02007986 */ /* 0x0007e2000c10150e */
[----:B------:R-:W-:-:S02]  /*10660*/  LEA.HI.X.SX32 R49, R49, R166, 0x1, P4 ;  /* 0x000000a631317211 */ /* 0x000fc400020f0eff */
[----:B------:R-:W-:Y:S02]  /*10670*/  LEA.HI.X.SX32 R79, R79, R166, 0x1, P6 ;  /* 0x000000a64f4f7211 */ /* 0x000fe400030f0eff */
[CC--:B------:R-:W-:Y:S02]  /*10680*/  LEA R106, P6, R102.reuse, R136.reuse, 0x1 ;  /* 0x00000088666a7211 */ /* 0x0c0fe400078c08ff */
[----:B------:R-:W-:Y:S02]  /*10690*/  LEA R56, P4, R57, R136, 0x1 ;  /* 0x0000008839387211 */ /* 0x000fe400078808ff */
[----:B------:R-:W-:Y:S02]  /*106a0*/  LEA.HI.X.SX32 R107, R102, R166, 0x1, P6 ;  /* 0x000000a6666b7211 */ /* 0x000fe400030f0eff */
[----:B------:R-:W-:Y:S02]  /*106b0*/  LEA R148, P6, R94, R136, 0x1 ;  /* 0x000000885e947211 */ /* 0x000fe400078c08ff */
[----:B------:R-:W-:-:S02]  /*106c0*/  LEA.HI.X.SX32 R55, R55, R166, 0x1, P3 ;  /* 0x000000a637377211 */ /* 0x000fc400018f0eff */
[----:B------:R-:W-:Y:S02]  /*106d0*/  LEA.HI.X.SX32 R149, R94, R166, 0x1, P6 ;  /* 0x000000a65e957211 */ /* 0x000fe400030f0eff */
[-C--:B------:R-:W-:Y:S02]  /*106e0*/  LEA R94, P6, R89, R136.reuse, 0x1 ;  /* 0x00000088595e7211 */ /* 0x080fe400078c08ff */
[----:B------:R-:W-:Y:S02]  /*106f0*/  LEA R62, P3, R63, R136, 0x1 ;  /* 0x000000883f3e7211 */ /* 0x000fe400078608ff */
[----:B------:R-:W-:Y:S02]  /*10700*/  LEA.HI.X.SX32 R57, R57, R166, 0x1, P4 ;  /* 0x000000a639397211 */ /* 0x000fe400020f0eff */
[----:B------:R-:W-:Y:S02]  /*10710*/  LEA R66, P4, R67, R136, 0x1 ;  /* 0x0000008843427211 */ /* 0x000fe400078808ff */
[----:B------:R-:W-:-:S02]  /*10720*/  LEA.HI.X.SX32 R95, R89, R166, 0x1, P6 ;  /* 0x000000a6595f7211 */ /* 0x000fc400030f0eff */
[----:B------:R-:W-:Y:S02]  /*10730*/  LEA R160, P6, R65, R136, 0x1 ;  /* 0x0000008841a07211 */ /* 0x000fe400078c08ff */
[----:B------:R-:W-:Y:S02]  /*10740*/  LEA.HI.X.SX32 R63, R63, R166, 0x1, P3 ;  /* 0x000000a63f3f7211 */ /* 0x000fe400018f0eff */
[----:B------:R-:W-:Y:S02]  /*10750*/  LEA R72, P3, R73, R136, 0x1 ;  /* 0x0000008849487211 */ /* 0x000fe400078608ff */
[----:B------:R-:W-:Y:S02]  /*10760*/  LEA.HI.X.SX32 R67, R67, R166, 0x1, P4 ;  /* 0x000000a643437211 */ /* 0x000fe400020f0eff */
[----:B--2---:R-:W-:Y:S02]  /*10770*/  PRMT R41, R8, 0x7632, R41 ;  /* 0x0000763208297816 */ /* 0x004fe40000000029 */
[----:B------:R-:W-:-:S02]  /*10780*/  LEA R74, P4, R75, R136, 0x1 ;  /* 0x000000884b4a7211 */ /* 0x000fc400078808ff */
[----:B------:R-:W-:Y:S01]  /*10790*/  PRMT R43, R9, 0x7632, R43 ;  /* 0x00007632092b7816 */ /* 0x000fe2000000002b */
[----:B------:R-:W-:Y:S01]  /*107a0*/  STG.E.U16 desc[UR14][R46.64], R41 ;  /* 0x000000292e007986 */ /* 0x000fe2000c10150e */
[-C--:B------:R-:W-:Y:S02]  /*107b0*/  LEA.HI.X.SX32 R161, R65, R166.reuse, 0x1, P6 ;  /* 0x000000a641a17211 */ /* 0x080fe400030f0eff */
[----:B------:R-:W-:Y:S01]  /*107c0*/  PRMT R45, R10, 0x7632, R45 ;  /* 0x000076320a2d7816 */ /* 0x000fe2000000002d */
[----:B------:R-:W-:Y:S01]  /*107d0*/  STG.E.U16 desc[UR14][R36.64], R43 ;  /* 0x0000002b24007986 */ /* 0x000fe2000c10150e */
[----:B------:R-:W-:Y:S02]  /*107e0*/  PRMT R65, R11, 0x7632, R65 ;  /* 0x000076320b417816 */ /* 0x000fe40000000041 */
[----:B------:R-:W-:Y:S01]  /*107f0*/  LEA.HI.X.SX32 R73, R73, R166, 0x1, P3 ;  /* 0x000000a649497211 */ /* 0x000fe200018f0eff */
[----:B------:R2:W-:Y:S01]  /*10800*/  STG.E.U16 desc[UR14][R38.64], R45 ;  /* 0x0000002d26007986 */ /* 0x0005e2000c10150e */
[----:B------:R-:W-:-:S02]  /*10810*/  LEA R80, P3, R81, R136, 0x1 ;  /* 0x0000008851507211 */ /* 0x000fc400078608ff */
[----:B------:R-:W-:Y:S01]  /*10820*/  LEA.HI.X.SX32 R75, R75, R166, 0x1, P4 ;  /* 0x000000a64b4b7211 */ /* 0x000fe200020f0eff */
[----:B------:R-:W-:Y:S01]  /*10830*/  STG.E.U16 desc[UR14][R48.64], R65 ;  /* 0x0000004130007986 */ /* 0x000fe2000c10150e */
[----:B------:R-:W-:Y:S02]  /*10840*/  LEA R82, P4, R83, R136, 0x1 ;  /* 0x0000008853527211 */ /* 0x000fe400078808ff */
[----:B---3--:R-:W-:Y:S01]  /*10850*/  PRMT R3, R12, 0x7632, R3 ;  /* 0x000076320c037816 */ /* 0x008fe20000000003 */
[----:B------:R-:W-:Y:S01]  /*10860*/  STG.E.U16 desc[UR14][R50.64], R12 ;  /* 0x0000000c32007986 */ /* 0x000fe2000c10150e */
[----:B------:R-:W-:Y:S02]  /*10870*/  LEA.HI.X.SX32 R81, R81, R166, 0x1, P3 ;  /* 0x000000a651517211 */ /* 0x000fe400018f0eff */
[----:B------:R-:W-:Y:S01]  /*10880*/  PRMT R8, R13, 0x7632, R8 ;  /* 0x000076320d087816 */ /* 0x000fe20000000008 */
[----:B------:R-:W-:Y:S01]  /*10890*/  STG.E.U16 desc[UR14][R52.64], R13 ;  /* 0x0000000d34007986 */ /* 0x000fe2000c10150e */
[----:B------:R-:W-:-:S02]  /*108a0*/  LEA R110, P3, R99, R136, 0x1 ;  /* 0x00000088636e7211 */ /* 0x000fc400078608ff */
[----:B------:R-:W-:Y:S01]  /*108b0*/  LEA.HI.X.SX32 R83, R83, R166, 0x1, P4 ;  /* 0x000000a653537211 */ /* 0x000fe200020f0eff */
[----:B------:R-:W-:Y:S01]  /*108c0*/  STG.E.U16 desc[UR14][R54.64], R14 ;  /* 0x0000000e36007986 */ /* 0x000fe2000c10150e */
[----:B------:R-:W-:Y:S02]  /*108d0*/  PRMT R9, R14, 0x7632, R9 ;  /* 0x000076320e097816 */ /* 0x000fe40000000009 */
[----:B------:R-:W-:Y:S01]  /*108e0*/  LEA R118, P4, R98, R136, 0x1 ;  /* 0x0000008862767211 */ /* 0x000fe200078808ff */
[----:B------:R-:W-:Y:S01]  /*108f0*/  STG.E.U16 desc[UR14][R56.64], R15 ;  /* 0x0000000f38007986 */ /* 0x000fe2000c10150e */
[----:B------:R-:W-:Y:S02]  /*10900*/  PRMT R2, R15, 0x7632, R2 ;  /* 0x000076320f027816 */ /* 0x000fe40000000002 */
[----:B------:R-:W-:Y:S01]  /*10910*/  LEA.HI.X.SX32 R111, R99, R166, 0x1, P3 ;  /* 0x000000a6636f7211 */ /* 0x000fe200018f0eff */
[----:B------:R-:W-:Y:S01]  /*10920*/  STG.E.U16 desc[UR14][R58.64], R3 ;  /* 0x000000033a007986 */ /* 0x000fe2000c10150e */
[----:B------:R-:W-:-:S02]  /*10930*/  LEA R152, P3, R92, R136, 0x1 ;  /* 0x000000885c987211 */ /* 0x000fc400078608ff */
[----:B------:R-:W-:Y:S01]  /*10940*/  LEA.HI.X.SX32 R119, R98, R166, 0x1, P4 ;  /* 0x000000a662777211 */ /* 0x000fe200020f0eff */
[----:B------:R-:W-:Y:S01]  /*10950*/  STG.E.U16 desc[UR14][R60.64], R8 ;  /* 0x000000083c007986 */ /* 0x000fe2000c10150e */
[----:B------:R-:W-:Y:S02]  /*10960*/  LEA R98, P4, R91, R136, 0x1 ;  /* 0x000000885b627211 */ /* 0x000fe400078808ff */
[----:B--2---:R-:W-:Y:S01]  /*10970*/  PRMT R38, R16, 0x7632, R38 ;  /* 0x0000763210267816 */ /* 0x004fe20000000026 */
[----:B------:R2:W-:Y:S01]  /*10980*/  STG.E.U16 desc[UR14][R62.64], R9 ;  /* 0x000000093e007986 */ /* 0x0005e2000c10150e */
[----:B------:R-:W-:Y:S02]  /*10990*/  PRMT R39, R17, 0x7632, R39 ;  /* 0x0000763211277816 */ /* 0x000fe40000000027 */
[----:B------:R-:W-:Y:S01]  /*109a0*/  LEA.HI.X.SX32 R153, R92, R166, 0x1, P3 ;  /* 0x000000a65c997211 */ /* 0x000fe200018f0eff */
[----:B------:R4:W-:Y:S01]  /*109b0*/  STG.E.U16 desc[UR14][R66.64], R2 ;  /* 0x0000000242007986 */ /* 0x0009e2000c10150e */
[----:B------:R-:W-:-:S02]  /*109c0*/  PRMT R40, R18, 0x7632, R40 ;  /* 0x0000763212287816 */ /* 0x000fc40000000028 */
[C---:B------:R-:W-:Y:S01]  /*109d0*/  LEA R156, P3, R88.reuse, R136, 0x1 ;  /* 0x00000088589c7211 */ /* 0x040fe200078608ff */
[----:B------:R-:W3:Y:S01]  /*109e0*/  LDS.128 R64, [R64] ;  /* 0x0000000040407984 */ /* 0x000ee20000000c00 */
[----:B------:R-:W-:Y:S02]  /*109f0*/  LEA.HI.X.SX32 R99, R91, R166, 0x1, P4 ;  /* 0x000000a65b637211 */ /* 0x000fe400020f0eff */
[----:B------:R-:W-:Y:S01]  /*10a00*/  PRMT R41, R19, 0x7632, R41 ;  /* 0x0000763213297816 */ /* 0x000fe20000000029 */
[----:B------:R0:W-:Y:S01]  /*10a10*/  STG.E.U16 desc[UR14][R68.64], R16 ;  /* 0x0000001044007986 */ /* 0x0001e2000c10150e */
[----:B------:R-:W-:Y:S01]  /*10a20*/  LEA R158, P4, R87, R136, 0x1 ;  /* 0x00000088579e7211 */ /* 0x000fe200078808ff */
[----:B--2---:R-:W2:Y:S01]  /*10a30*/  LDC.64 R8, c[0x0][0x230] ;  /* 0x00008c00ff087b82 */ /* 0x004ea20000000a00 */
[----:B------:R-:W-:Y:S01]  /*10a40*/  LEA.HI.X.SX32 R157, R88, R166, 0x1, P3 ;  /* 0x000000a6589d7211 */ /* 0x000fe200018f0eff */
[----:B------:R-:W-:Y:S01]  /*10a50*/  STG.E.U16 desc[UR14][R70.64], R17 ;  /* 0x0000001146007986 */ /* 0x000fe2000c10150e */
[----:B------:R-:W-:-:S02]  /*10a60*/  LEA R88, P3, R93, R136, 0x1 ;  /* 0x000000885d587211 */ /* 0x000fc400078608ff */
[----:B------:R-:W-:Y:S01]  /*10a70*/  LEA.HI.X.SX32 R159, R87, R166, 0x1, P4 ;  /* 0x000000a6579f7211 */ /* 0x000fe200020f0eff */
[----:B------:R-:W-:Y:S01]  /*10a80*/  STG.E.U16 desc[UR14][R72.64], R18 ;  /* 0x0000001248007986 */ /* 0x000fe2000c10150e */
[----:B------:R-:W-:Y:S02]  /*10a90*/  LEA R92, P4, R97, R136, 0x1 ;  /* 0x00000088615c7211 */ /* 0x000fe400078808ff */
[----:B----4-:R-:W-:Y:S01]  /*10aa0*/  PRMT R2, R21, 0x7632, R2 ;  /* 0x0000763215027816 */ /* 0x010fe20000000002 */
[----:B------:R-:W-:Y:S01]  /*10ab0*/  STG.E.U16 desc[UR14][R74.64], R19 ;  /* 0x000000134a007986 */ /* 0x000fe2000c10150e */
[----:B0-----:R-:W-:Y:S02]  /*10ac0*/  PRMT R69, R20, 0x7632, R69 ;  /* 0x0000763214457816 */ /* 0x001fe40000000045 */
[----:B------:R-:W-:Y:S01]  /*10ad0*/  LEA.HI.X.SX32 R91, R86, R166, 0x1, P5 ;  /* 0x000000a6565b7211 */ /* 0x000fe200028f0eff */
[----:B------:R-:W-:Y:S01]  /*10ae0*/  STG.E.U16 desc[UR14][R76.64], R38 ;  /* 0x000000264c007986 */ /* 0x000fe2000c10150e */
[----:B------:R-:W-:-:S02]  /*10af0*/  PRMT R3, R22, 0x7632, R3 ;  /* 0x0000763216037816 */ /* 0x000fc40000000003 */
[-C--:B------:R-:W-:Y:S01]  /*10b00*/  LEA R100, P5, R101, R136.reuse, 0x1 ;  /* 0x0000008865647211 */ /* 0x080fe200078a08ff */
[----:B------:R-:W-:Y:S01]  /*10b10*/  STG.E.U16 desc[UR14][R78.64], R39 ;  /* 0x000000274e007986 */ /* 0x000fe2000c10150e */
[----:B------:R-:W-:Y:S02]  /*10b20*/  PRMT R49, R23, 0x7632, R49 ;  /* 0x0000763217317816 */ /* 0x000fe40000000031 */
[----:B------:R-:W-:Y:S01]  /*10b30*/  LEA R86, P6, R103, R136, 0x1 ;  /* 0x0000008867567211 */ /* 0x000fe200078c08ff */
[----:B------:R0:W-:Y:S01]  /*10b40*/  STG.E.U16 desc[UR14][R80.64], R40 ;  /* 0x0000002850007986 */ /* 0x0001e2000c10150e */
[----:B------:R-:W-:Y:S02]  /*10b50*/  LEA.HI.X.SX32 R89, R93, R166, 0x1, P3 ;  /* 0x000000a65d597211 */ /* 0x000fe400018f0eff */
[----:B------:R-:W-:Y:S01]  /*10b60*/  LEA R96, P3, R105, R136, 0x1 ;  /* 0x0000008869607211 */ /* 0x000fe200078608ff */
[----:B------:R-:W-:Y:S01]  /*10b70*/  STG.E.U16 desc[UR14][R82.64], R41 ;  /* 0x0000002952007986 */ /* 0x000fe2000c10150e */
[----:B------:R-:W-:-:S02]  /*10b80*/  LEA.HI.X.SX32 R93, R97, R166, 0x1, P4 ;  /* 0x000000a6615d7211 */ /* 0x000fc400020f0eff */
[----:B------:R-:W-:Y:S01]  /*10b90*/  LEA R102, P4, R109, R136, 0x1 ;  /* 0x000000886d667211 */ /* 0x000fe200078808ff */
[----:B------:R-:W-:Y:S01]  /*10ba0*/  STG.E.U16 desc[UR14][R84.64], R20 ;  /* 0x0000001454007986 */ /* 0x000fe2000c10150e */
[----:B------:R-:W-:Y:S02]  /*10bb0*/  LEA.HI.X.SX32 R101, R101, R166, 0x1, P5 ;  /* 0x000000a665657211 */ /* 0x000fe400028f0eff */
[----:B------:R-:W-:Y:S01]  /*10bc0*/  LEA R104, P5, R113, R136, 0x1 ;  /* 0x0000008871687211 */ /* 0x000fe200078a08ff */
[----:B------:R-:W-:Y:S01]  /*10bd0*/  STG.E.U16 desc[UR14][R106.64], R21 ;  /* 0x000000156a007986 */ /* 0x000fe2000c10150e */
[----:B------:R-:W-:Y:S02]  /*10be0*/  LEA.HI.X.SX32 R87, R103, R166, 0x1, P6 ;  /* 0x000000a667577211 */ /* 0x000fe400030f0eff */
[----:B------:R-:W-:Y:S01]  /*10bf0*/  PRMT R45, R24, 0x7632, R45 ;  /* 0x00007632182d7816 */ /* 0x000fe2000000002d */
[----:B------:R-:W-:Y:S01]  /*10c00*/  STG.E.U16 desc[UR14][R110.64], R22 ;  /* 0x000000166e007986 */ /* 0x000fe2000c10150e */
[----:B------:R-:W-:-:S02]  /*10c10*/  LEA R108, P6, R135, R136, 0x1 ;  /* 0x00000088876c7211 */ /* 0x000fc400078c08ff */
[----:B------:R-:W-:Y:S01]  /*10c20*/  LEA.HI.X.SX32 R97, R105, R166, 0x1, P3 ;  /* 0x000000a669617211 */ /* 0x000fe200018f0eff */
[----:B------:R-:W-:Y:S01]  /*10c30*/  STG.E.U16 desc[UR14][R118.64], R23 ;  /* 0x0000001776007986 */ /* 0x000fe2000c10150e */
[----:B0-----:R-:W-:Y:S02]  /*10c40*/  PRMT R80, R25, 0x7632, R80 ;  /* 0x0000763219507816 */ /* 0x001fe40000000050 */
[----:B------:R-:W-:Y:S01]  /*10c50*/  LEA R112, P3, R137, R136, 0x1 ;  /* 0x0000008889707211 */ /* 0x000fe200078608ff */
[----:B------:R-:W-:Y:S01]  /*10c60*/  STG.E.U16 desc[UR14][R138.64], R69 ;  /* 0x000000458a007986 */ /* 0x000fe2000c10150e */
[----:B------:R-:W-:Y:S02]  /*10c70*/  LEA.HI.X.SX32 R103, R109, R166, 0x1, P4 ;  /* 0x000000a66d677211 */ /* 0x000fe400020f0eff */
[----:B------:R-:W-:Y:S01]  /*10c80*/  PRMT R44, R26, 0x7632, R44 ;  /* 0x000076321a2c7816 */ /* 0x000fe2000000002c */
[----:B------:R0:W-:Y:S01]  /*10c90*/  STG.E.U16 desc[UR14][R148.64], R2 ;  /* 0x0000000294007986 */ /* 0x0001e2000c10150e */
[----:B------:R-:W-:-:S02]  /*10ca0*/  LEA R132, P4, R133, R136, 0x1 ;  /* 0x0000008885847211 */ /* 0x000fc400078808ff */
[----:B------:R-:W-:Y:S01]  /*10cb0*/  PRMT R46, R27, 0x7632, R46 ;  /* 0x000076321b2e7816 */ /* 0x000fe2000000002e */
[----:B------:R4:W-:Y:S01]  /*10cc0*/  STG.E.U16 desc[UR14][R152.64], R3 ;  /* 0x0000000398007986 */ /* 0x0009e2000c10150e */
[----:B------:R-:W-:Y:S02]  /*10cd0*/  LEA.HI.X.SX32 R105, R113, R166, 0x1, P5 ;  /* 0x000000a671697211 */ /* 0x000fe400028f0eff */
[----:B------:R-:W-:Y:S01]  /*10ce0*/  LEA R124, P5, R125, R136, 0x1 ;  /* 0x000000887d7c7211 */ /* 0x000fe200078a08ff */
[----:B------:R-:W-:Y:S01]  /*10cf0*/  STG.E.U16 desc[UR14][R98.64], R49 ;  /* 0x0000003162007986 */ /* 0x000fe2000c10150e */
        /* <DEDUP_REMOVED lines=9> */
[----:B-1----:R-:W-:Y:S02]  /*10d90*/  PRMT R52, R28, 0x7632, R52 ;  /* 0x000076321c347816 */ /* 0x002fe40000000034 */
[----:B------:R-:W-:Y:S01]  /*10da0*/  LEA.HI.X.SX32 R125, R125, R166, 0x1, P5 ;  /* 0x000000a67d7d7211 */ /* 0x000fe200028f0eff */
[----:B------:R-:W-:Y:S01]  /*10db0*/  STG.E.U16 desc[UR14][R158.64], R27 ;  /* 0x0000001b9e007986 */ /* 0x000fe2000c10150e */
[----:B------:R-:W-:-:S02]  /*10dc0*/  PRMT R54, R29, 0x7632, R54 ;  /* 0x000076321d367816 */ /* 0x000fc40000000036 */
[----:B------:R-:W-:Y:S01]  /*10dd0*/  LEA R128, P5, R129, R136, 0x1 ;  /* 0x0000008881807211 */ /* 0x000fe200078a08ff */
[----:B------:R-:W-:Y:S01]  /*10de0*/  STG.E.U16 desc[UR14][R90.64], R45 ;  /* 0x0000002d5a007986 */ /* 0x000fe2000c10150e */
[----:B------:R-:W-:Y:S02]  /*10df0*/  LEA.HI.X.SX32 R115, R115, R166, 0x1, P6 ;  /* 0x000000a673737211 */ /* 0x000fe400030f0eff */
[----:B------:R-:W-:Y:S01]  /*10e00*/  PRMT R56, R30, 0x7632, R56 ;  /* 0x000076321e387816 */ /* 0x000fe20000000038 */
[----:B------:R-:W-:Y:S01]  /*10e10*/  STG.E.U16 desc[UR14][R160.64], R80 ;  /* 0x00000050a0007986 */ /* 0x000fe2000c10150e */
[----:B------:R-:W-:Y:S02]  /*10e20*/  LEA R120, P6, R121, R136, 0x1 ;  /* 0x0000008879787211 */ /* 0x000fe400078c08ff */
[----:B------:R-:W-:Y:S01]  /*10e30*/  LEA.HI.X.SX32 R127, R127, R166, 0x1, P3 ;  /* 0x000000a67f7f7211 */ /* 0x000fe200018f0eff */
[----:B------:R-:W-:Y:S01]  /*10e40*/  STG.E.U16 desc[UR14][R88.64], R44 ;  /* 0x0000002c58007986 */ /* 0x000fe2000c10150e */
[----:B0-----:R-:W-:-:S02]  /*10e50*/  PRMT R2, R31, 0x7632, R2 ;  /* 0x000076321f027816 */ /* 0x001fc40000000002 */
[----:B------:R-:W-:Y:S01]  /*10e60*/  LEA R130, P3, R131, R136, 0x1 ;  /* 0x0000008883827211 */ /* 0x000fe200078608ff */
[----:B------:R-:W-:Y:S01]  /*10e70*/  STG.E.U16 desc[UR14][R92.64], R46 ;  /* 0x0000002e5c007986 */ /* 0x000fe2000c10150e */
        /* <DEDUP_REMOVED lines=10> */
[----:B----4-:R-:W-:Y:S01]  /*10f20*/  PRMT R3, R32, 0x7632, R3 ;  /* 0x0000763220037816 */ /* 0x010fe20000000003 */
[----:B------:R-:W-:Y:S01]  /*10f30*/  STG.E.U16 desc[UR14][R102.64], R31 ;  /* 0x0000001f66007986 */ /* 0x000fe2000c10150e */
[----:B------:R-:W-:Y:S02]  /*10f40*/  LEA R146, P3, R147, R136, 0x1 ;  /* 0x0000008893927211 */ /* 0x000fe400078608ff */
[----:B------:R-:W-:Y:S01]  /*10f50*/  LEA.HI.X.SX32 R123, R123, R166, 0x1, P4 ;  /* 0x000000a67b7b7211 */ /* 0x000fe200020f0eff */
[----:B------:R-:W-:Y:S01]  /*10f60*/  STG.E.U16 desc[UR14][R104.64], R52 ;  /* 0x0000003468007986 */ /* 0x000fe2000c10150e */
[----:B------:R-:W-:-:S02]  /*10f70*/  PRMT R60, R33, 0x7632, R60 ;  /* 0x00007632213c7816 */ /* 0x000fc4000000003c */
[----:B------:R-:W-:Y:S01]  /*10f80*/  LEA R142, P4, R145, R136, 0x1 ;  /* 0x00000088918e7211 */ /* 0x000fe200078808ff */
[----:B------:R-:W-:Y:S01]  /*10f90*/  STG.E.U16 desc[UR14][R108.64], R54 ;  /* 0x000000366c007986 */ /* 0x000fe2000c10150e */
[----:B------:R-:W-:Y:S02]  /*10fa0*/  PRMT R10, R34, 0x7632, R10 ;  /* 0x00007632220a7816 */ /* 0x000fe4000000000a */
[----:B------:R-:W-:Y:S01]  /*10fb0*/  LEA.HI.X.SX32 R135, R143, R166, 0x1, P5 ;  /* 0x000000a68f877211 */ /* 0x000fe200028f0eff */
[----:B------:R-:W-:Y:S01]  /*10fc0*/  STG.E.U16 desc[UR14][R112.64], R56 ;  /* 0x0000003870007986 */ /* 0x000fe2000c10150e */
[----:B------:R-:W-:Y:S02]  /*10fd0*/  PRMT R61, R35, 0x7632, R61 ;  /* 0x00007632233d7816 */ /* 0x000fe4000000003d */
[----:B------:R-:W-:Y:S01]  /*10fe0*/  LEA R144, P5, R151, R136, 0x1 ;  /* 0x0000008897907211 */ /* 0x000fe200078a08ff */
[----:B------:R0:W-:Y:S01]  /*10ff0*/  STG.E.U16 desc[UR14][R132.64], R2 ;  /* 0x0000000284007986 */ /* 0x0001e2000c10150e */
[----:B------:R-:W-:-:S02]  /*11000*/  LEA.HI.X.SX32 R141, R141, R166, 0x1, P6 ;  /* 0x000000a68d8d7211 */ /* 0x000fc400030f0eff */
        /* <DEDUP_REMOVED lines=9> */
[----:B---3--:R-:W-:Y:S01]  /*110a0*/  PRMT R72, R64, 0x7632, R72 ;  /* 0x0000763240487816 */ /* 0x008fe20000000048 */
[----:B------:R-:W-:Y:S01]  /*110b0*/  STG.E.U16 desc[UR14][R116.64], R35 ;  /* 0x0000002374007986 */ /* 0x000fe2000c10150e */
[-C--:B------:R-:W-:Y:S02]  /*110c0*/  LEA.HI.X.SX32 R151, R163, R166.reuse, 0x1, P6 ;  /* 0x000000a6a3977211 */ /* 0x080fe400030f0eff */
[----:B------:R-:W-:Y:S01]  /*110d0*/  PRMT R75, R65, 0x7632, R75 ;  /* 0x00007632414b7816 */ /* 0x000fe2000000004b */
[----:B------:R1:W-:Y:S01]  /*110e0*/  STG.E.U16 desc[UR14][R128.64], R3 ;  /* 0x0000000380007986 */ /* 0x0003e2000c10150e */
[-C--:B------:R-:W-:Y:S02]  /*110f0*/  LEA.HI.X.SX32 R163, R165, R166.reuse, 0x1, P3 ;  /* 0x000000a6a5a37211 */ /* 0x080fe400018f0eff */
[----:B------:R-:W-:Y:S01]  /*11100*/  PRMT R81, R66, 0x7632, R81 ;  /* 0x0000763242517816 */ /* 0x000fe20000000051 */
[----:B------:R3:W-:Y:S01]  /*11110*/  STG.E.U16 desc[UR14][R120.64], R60 ;  /* 0x0000003c78007986 */ /* 0x0007e2000c10150e */
[----:B------:R-:W-:-:S02]  /*11120*/  LEA.HI.X.SX32 R137, R164, R166, 0x1, P4 ;  /* 0x000000a6a4897211 */ /* 0x000fc400020f0eff */
[----:B------:R-:W-:Y:S01]  /*11130*/  PRMT R68, R67, 0x7632, R68 ;  /* 0x0000763243447816 */ /* 0x000fe20000000044 */
[----:B------:R3:W-:Y:S01]  /*11140*/  STG.E.U16 desc[UR14][R130.64], R10 ;  /* 0x0000000a82007986 */ /* 0x0007e2000c10150e */
[----:B0-----:R-:W-:-:S03]  /*11150*/  SHF.L.U32 R2, R170, 0x1, RZ ;  /* 0x00000001aa027819 */ /* 0x001fc600000006ff */
[----:B------:R3:W-:Y:S01]  /*11160*/  STG.E.U16 desc[UR14][R122.64], R61 ;  /* 0x0000003d7a007986 */ /* 0x0007e2000c10150e */
[----:B------:R-:W-:Y:S01]  /*11170*/  LOP3.LUT R5, R2, 0xf8, RZ, 0xc0, !PT ;  /* 0x000000f802057812 */ /* 0x000fe200078ec0ff */
[----:B-1----:R-:W-:Y:S02]  /*11180*/  IMAD.SHL.U32 R3, R168, 0x4, RZ ;  /* 0x00000004a8037824 */ /* 0x002fe400078e00ff */
[----:B------:R3:W-:Y:S03]  /*11190*/  STG.E.U16 desc[UR14][R134.64], R64 ;  /* 0x0000004086007986 */ /* 0x0007e6000c10150e */
[----:B--2---:R-:W-:Y:S01]  /*111a0*/  IADD3 R2, P1, P2, R3, UR7, R8 ;  /* 0x0000000703027c10 */ /* 0x004fe2000fa3e008 */
[----:B------:R3:W-:Y:S03]  /*111b0*/  STG.E.U16 desc[UR14][R140.64], R65 ;  /* 0x000000418c007986 */ /* 0x0007e6000c10150e */
[----:B------:R-:W-:Y:S01]  /*111c0*/  IADD3.X R3, R4, UR5, R9, P1, P2 ;  /* 0x0000000504037c10 */ /* 0x000fe20008fe4409 */
[----:B------:R3:W-:Y:S04]  /*111d0*/  STG.E.U16 desc[UR14][R146.64], R66 ;  /* 0x0000004292007986 */ /* 0x0007e8000c10150e */
[----:B------:R3:W-:Y:S04]  /*111e0*/  STG.E.U16 desc[UR14][R142.64], R67 ;  /* 0x000000438e007986 */ /* 0x0007e8000c10150e */
[----:B------:R3:W-:Y:S04]  /*111f0*/  STG.E.U16 desc[UR14][R144.64], R72 ;  /* 0x0000004890007986 */ /* 0x0007e8000c10150e */
[----:B------:R3:W-:Y:S04]  /*11200*/  STG.E.U16 desc[UR14][R150.64], R75 ;  /* 0x0000004b96007986 */ /* 0x0007e8000c10150e */
[----:B------:R3:W-:Y:S04]  /*11210*/  STG.E.U16 desc[UR14][R162.64], R81 ;  /* 0x00000051a2007986 */ /* 0x0007e8000c10150e */
[----:B------:R3:W-:Y:S01]  /*11220*/  STG.E.U16 desc[UR14][R136.64], R68 ;  /* 0x0000004488007986 */ /* 0x0007e2000c10150e */
[----:B------:R-:W-:Y:S06]  /*11230*/  BAR.SYNC.DEFER_BLOCKING 0x0 ;  /* 0x0000000000007b1d */ /* 0x000fec0000010000 */
[----:B------:R3:W-:Y:S02]  /*11240*/  STS.64 [R5+UR12], R6 ;  /* 0x0000000605007988 */ /* 0x0007e40008000a0c */
[----:B------:R-:W-:Y:S06]  /*11250*/  BAR.SYNC.DEFER_BLOCKING 0x0 ;  /* 0x0000000000007b1d */ /* 0x000fec0000010000 */
[----:B------:R-:W-:Y:S05]  /*11260*/  @P0 EXIT ;  /* 0x000000000000094d */ /* 0x000fea0003800000 */
[----:B---3--:R-:W0:Y:S04]  /*11270*/  LDS R5, [R0] ;  /* 0x0000000000057984 */ /* 0x008e280000000800 */
[----:B0-----:R-:W-:Y:S01]  /*11280*/  STG.E desc[UR14][R2.64], R5 ;  /* 0x0000000502007986 */ /* 0x001fe2000c10190e */
[----:B------:R-:W-:Y:S05]  /*11290*/  EXIT ;  /* 0x000000000000794d */ /* 0x000fea0003800000 */
.L_x_2:
[----:B------:R-:W-:-:S00]  /*112a0*/  BRA `(.L_x_2) ;  /* 0xfffffffc00fc7947 */ /* 0x000fc0000383ffff */
[----:B------:R-:W-:-:S00]  /*112b0*/  NOP ;  /* 0x0000000000007918 */ /* 0x000fc00000000000 */
        /* <DEDUP_REMOVED lines=12> */
.L_x_3:


//--------------------- .nv.global.init           --------------------------
	.section	.nv.global.init,"aw",@progbits
.nv.global.init:
	.type		_$_str,@object
	.size		_$_str,(.L_0 - _$_str)
_$_str:
        /*0000*/ 	.byte	0x5f, 0x5f, 0x43, 0x55, 0x44, 0x41, 0x5f, 0x46, 0x54, 0x5a, 0x00
.L_0:


//--------------------- .nv.shared.attn_fwd       --------------------------
	.section	.nv.shared.attn_fwd,"aw",@nobits
	.sectionflags	@""
	.align	16
	.zero		1024


//--------------------- .nv.shared.reserved.0     --------------------------
	.section	.nv.shared.reserved.0,"aw",@nobits
	.weak		__nv_reservedSMEM_offset_0_alias
	.size		__nv_reservedSMEM_offset_0_alias, 0, 0
	.other		__nv_reservedSMEM_offset_0_alias,@"STO_CUDA_RESERVED_SHARED STV_DEFAULT"
__nv_reservedSMEM_offset_0_alias:
	.zero		0


//--------------------- .nv.constant0.attn_fwd    --------------------------
	.section	.nv.constant0.attn_fwd,"a",@progbits
	.sectionflags	@""
	.align	4
.nv.constant0.attn_fwd:
	.zero		664


//--------------------- SYMBOLS --------------------------

	.type		.nv.reservedSmem.offset0,@object
	.size		.nv.reservedSmem.offset0,0x4
